// auto-generated by cutlass_sweep.fmha — config: {"arch": "sm_100", "direction": "fwd", "dtype": "bf16", "head_dim": 128, "mask": "none", "schedule": "persistent", "tile_kv": 64, "tile_q": 256}
#include "cutlass/cutlass.h"
#include "cute/tensor.hpp"
#include "cutlass/device_kernel.h"
#include "cutlass/kernel_hardware_info.h"
#include "77_blackwell_fmha/collective/fmha_fusion.hpp"
#include "77_blackwell_fmha/collective/sm100_fmha_load_tma_warpspecialized.hpp"
#include "77_blackwell_fmha/collective/sm100_fmha_fwd_mainloop_tma_warpspecialized.hpp"
#include "77_blackwell_fmha/collective/sm100_fmha_fwd_epilogue_tma_warpspecialized.hpp"
#include "77_blackwell_fmha/kernel/fmha_tile_scheduler.hpp"
#include "77_blackwell_fmha/kernel/sm100_fmha_fwd_kernel_tma_warpspecialized.hpp"

using namespace cute;
using Element    = cutlass::bfloat16_t;
using ElementOut = cutlass::half_t;
using TileShape  = Shape<_256, _64, _128>;

using ProblemShape = cute::tuple<int, int, int, cute::tuple<cute::tuple<int, int>, int>>;
using StrideQ   = cute::tuple<int, _1, cute::tuple<cute::tuple<int, int>, int>>;
using StrideK   = cute::tuple<int, _1, cute::tuple<cute::tuple<_0, int>, int>>;
using StrideV   = StrideK;
using StrideO   = StrideQ;
using StrideLSE = cute::tuple<_1, cute::tuple<cute::tuple<int, int>, int>>;

using TileScheduler = std::conditional_t<
    cute::true_type::value,
    cutlass::fmha::kernel::PersistentTileScheduler,
    cutlass::fmha::kernel::IndividualTileScheduler>;

using Mainloop = cutlass::fmha::collective::Sm100FmhaFwdMainloopTmaWarpspecialized<
    Element, float, float, TileShape, StrideQ, StrideK, StrideV,
    cutlass::fmha::collective::NoMask>;

using Kernel = cutlass::fmha::kernel::Sm100FmhaFwdKernelTmaWarpspecialized<
    ProblemShape, Mainloop,
    cutlass::fmha::collective::Sm100FmhaFwdEpilogueTmaWarpspecialized<
        ElementOut, float, typename Mainloop::TileShapePV, StrideO, StrideLSE>,
    TileScheduler>;

auto* _anchor = &cutlass::device_kernel<Kernel>;


// ===== COMPILED SASS (sm_100a) =====

	.target	sm_100a

	.elftype	@"ET_EXEC"


//--------------------- .note.nv.tkinfo           --------------------------
	.section	.note.nv.tkinfo,"",@"SHT_NOTE"
	.sectionflags	@"SHF_NOTE_NV_TKINFO"
	.tkinfo
        /*0018*/ 	.word	0x00000002
        /*0030*/ 	.string	""
        /*0030*/ 	.string	"ptxas"
        /*0030*/ 	.string	"Cuda compilation tools, release 13.0, V13.0.88"
        /*0030*/ 	.string	"Build cuda_13.0.r13.0/compiler.36424714_0"
        /*0030*/ 	.string	"-arch sm_100a -m 64 "



//--------------------- .note.nv.cuinfo           --------------------------
	.section	.note.nv.cuinfo,"",@"SHT_NOTE"
	.sectionflags	@"SHF_NOTE_NV_CUINFO"
        /*0018*/ 	.short	0x0002
        /*001a*/ 	.short	0x0064
        /*001c*/ 	.short	0x0082
	.zero		2


//--------------------- .nv.info                  --------------------------
	.section	.nv.info,"",@"SHT_CUDA_INFO"
	.align	4


	//----- nvinfo : EIATTR_REGCOUNT
	.align		4
        /*0000*/ 	.byte	0x04, 0x2f
        /*0002*/ 	.short	(.L_34 - .L_33)
	.align		4
.L_33:
        /*0004*/ 	.word	index@(_ZN7cutlass13device_kernelINS_4fmha6kernel36Sm100FmhaFwdKernelTmaWarpspecializedIN4cute5tupleIJiiiNS5_IJNS5_IJiiEEEiEEEEEENS1_10collective38Sm100FmhaFwdMainloopTmaWarpspecializedINS_10bfloat16_tEffNS5_IJNS4_1CILi256EEENSC_ILi64EEENSC_ILi128EEEEEENS5_IJiNSC_ILi1EEES7_EEENS5_IJiSH_NS5_IJNS5_IJNSC_ILi0EEEiEEEiEEEEEESM_NS9_6NoMaskENS5_IJNSC_ILi2EEESH_SH_EEENSC_ILb0EEEEENS9_38Sm100FmhaFwdEpilogueTmaWarpspecializedINS_6half_tEfNS5_IJSF_SF_SE_EEESI_NS5_IJSH_S7_EEESQ_EENS2_23PersistentTileSchedulerENS2_41Sm100FmhaCtxKernelWarpspecializedScheduleEEEEEvNT_6ParamsE)
        /*0008*/ 	.word	0x00000080


	//----- nvinfo : EIATTR_FRAME_SIZE
	.align		4
.L_34:
        /*000c*/ 	.byte	0x04, 0x11
        /*000e*/ 	.short	(.L_36 - .L_35)
	.align		4
.L_35:
        /*0010*/ 	.word	index@($__internal_3_$__cuda_sm3x_div_rn_noftz_f32_slowpath)
        /*0014*/ 	.word	0x000000a8


	//----- nvinfo : EIATTR_FRAME_SIZE
	.align		4
.L_36:
        /*0018*/ 	.byte	0x04, 0x11
        /*001a*/ 	.short	(.L_38 - .L_37)
	.align		4
.L_37:
        /*001c*/ 	.word	index@($__internal_2_$__cuda_sm10x_tcgen05_guardrail_trap_unallocated_columns_being_dealloced)
        /*0020*/ 	.word	0x000000a8


	//----- nvinfo : EIATTR_FRAME_SIZE
	.align		4
.L_38:
        /*0024*/ 	.byte	0x04, 0x11
        /*0026*/ 	.short	(.L_40 - .L_39)
	.align		4
.L_39:
        /*0028*/ 	.word	index@($__internal_1_$__cuda_sm10x_tcgen05_guardrail_trap_phase_invalid_during_alloc)
        /*002c*/ 	.word	0x000000a8


	//----- nvinfo : EIATTR_FRAME_SIZE
	.align		4
.L_40:
        /*0030*/ 	.byte	0x04, 0x11
        /*0032*/ 	.short	(.L_42 - .L_41)
	.align		4
.L_41:
        /*0034*/ 	.word	index@($__internal_0_$__cuda_sm10x_tcgen05_guardrail_trap_col_being_dealloced_not_returned_by_alloc)
        /*0038*/ 	.word	0x000000a8


	//----- nvinfo : EIATTR_FRAME_SIZE
	.align		4
.L_42:
        /*003c*/ 	.byte	0x04, 0x11
        /*003e*/ 	.short	(.L_44 - .L_43)
	.align		4
.L_43:
        /*0040*/ 	.word	index@(_ZN7cutlass13device_kernelINS_4fmha6kernel36Sm100FmhaFwdKernelTmaWarpspecializedIN4cute5tupleIJiiiNS5_IJNS5_IJiiEEEiEEEEEENS1_10collective38Sm100FmhaFwdMainloopTmaWarpspecializedINS_10bfloat16_tEffNS5_IJNS4_1CILi256EEENSC_ILi64EEENSC_ILi128EEEEEENS5_IJiNSC_ILi1EEES7_EEENS5_IJiSH_NS5_IJNS5_IJNSC_ILi0EEEiEEEiEEEEEESM_NS9_6NoMaskENS5_IJNSC_ILi2EEESH_SH_EEENSC_ILb0EEEEENS9_38Sm100FmhaFwdEpilogueTmaWarpspecializedINS_6half_tEfNS5_IJSF_SF_SE_EEESI_NS5_IJSH_S7_EEESQ_EENS2_23PersistentTileSchedulerENS2_41Sm100FmhaCtxKernelWarpspecializedScheduleEEEEEvNT_6ParamsE)
        /*0044*/ 	.word	0x000000a8


	//----- nvinfo : EIATTR_MIN_STACK_SIZE
	.align		4
.L_44:
        /*0048*/ 	.byte	0x04, 0x12
        /*004a*/ 	.short	(.L_46 - .L_45)
	.align		4
.L_45:
        /*004c*/ 	.word	index@(_ZN7cutlass13device_kernelINS_4fmha6kernel36Sm100FmhaFwdKernelTmaWarpspecializedIN4cute5tupleIJiiiNS5_IJNS5_IJiiEEEiEEEEEENS1_10collective38Sm100FmhaFwdMainloopTmaWarpspecializedINS_10bfloat16_tEffNS5_IJNS4_1CILi256EEENSC_ILi64EEENSC_ILi128EEEEEENS5_IJiNSC_ILi1EEES7_EEENS5_IJiSH_NS5_IJNS5_IJNSC_ILi0EEEiEEEiEEEEEESM_NS9_6NoMaskENS5_IJNSC_ILi2EEESH_SH_EEENSC_ILb0EEEEENS9_38Sm100FmhaFwdEpilogueTmaWarpspecializedINS_6half_tEfNS5_IJSF_SF_SE_EEESI_NS5_IJSH_S7_EEESQ_EENS2_23PersistentTileSchedulerENS2_41Sm100FmhaCtxKernelWarpspecializedScheduleEEEEEvNT_6ParamsE)
        /*0050*/ 	.word	0x000000a8
.L_46:


//--------------------- .nv.compat                --------------------------
	.section	.nv.compat,"",@"SHT_CUDA_COMPAT_INFO"
	.align	4
        /*0000*/ 	.byte	0x02, 0x09, 0x01, 0x00, 0x02, 0x02, 0x02, 0x00, 0x02, 0x05, 0x05, 0x00, 0x03, 0x07, 0x01, 0x01
        /*0010*/ 	.byte	0x02, 0x03, 0x01, 0x00, 0x02, 0x06, 0x01, 0x00, 0x04, 0x0b, 0x08, 0x00, 0x01, 0x00, 0x00, 0x00
        /*0020*/ 	.byte	0x00, 0x00, 0x00, 0x00


//--------------------- .nv.info._ZN7cutlass13device_kernelINS_4fmha6kernel36Sm100FmhaFwdKernelTmaWarpspecializedIN4cute5tupleIJiiiNS5_IJNS5_IJiiEEEiEEEEEENS1_10collective38Sm100FmhaFwdMainloopTmaWarpspecializedINS_10bfloat16_tEffNS5_IJNS4_1CILi256EEENSC_ILi64EEENSC_ILi128EEEEEENS5_IJiNSC_ILi1EEES7_EEENS5_IJiSH_NS5_IJNS5_IJNSC_ILi0EEEiEEEiEEEEEESM_NS9_6NoMaskENS5_IJNSC_ILi2EEESH_SH_EEENSC_ILb0EEEEENS9_38Sm100FmhaFwdEpilogueTmaWarpspecializedINS_6half_tEfNS5_IJSF_SF_SE_EEESI_NS5_IJSH_S7_EEESQ_EENS2_23PersistentTileSchedulerENS2_41Sm100FmhaCtxKernelWarpspecializedScheduleEEEEEvNT_6ParamsE --------------------------
	.section	.nv.info._ZN7cutlass13device_kernelINS_4fmha6kernel36Sm100FmhaFwdKernelTmaWarpspecializedIN4cute5tupleIJiiiNS5_IJNS5_IJiiEEEiEEEEEENS1_10collective38Sm100FmhaFwdMainloopTmaWarpspecializedINS_10bfloat16_tEffNS5_IJNS4_1CILi256EEENSC_ILi64EEENSC_ILi128EEEEEENS5_IJiNSC_ILi1EEES7_EEENS5_IJiSH_NS5_IJNS5_IJNSC_ILi0EEEiEEEiEEEEEESM_NS9_6NoMaskENS5_IJNSC_ILi2EEESH_SH_EEENSC_ILb0EEEEENS9_38Sm100FmhaFwdEpilogueTmaWarpspecializedINS_6half_tEfNS5_IJSF_SF_SE_EEESI_NS5_IJSH_S7_EEESQ_EENS2_23PersistentTileSchedulerENS2_41Sm100FmhaCtxKernelWarpspecializedScheduleEEEEEvNT_6ParamsE,"",@"SHT_CUDA_INFO"
	.sectionflags	@""
	.align	4


	//----- nvinfo : EIATTR_CUDA_API_VERSION
	.align		4
        /*0000*/ 	.byte	0x04, 0x37
        /*0002*/ 	.short	(.L_48 - .L_47)
.L_47:
        /*0004*/ 	.word	0x00000082


	//----- nvinfo : EIATTR_KPARAM_INFO
	.align		4
.L_48:
        /*0008*/ 	.byte	0x04, 0x17
        /*000a*/ 	.short	(.L_50 - .L_49)
.L_49:
        /*000c*/ 	.word	0x00000000
        /*0010*/ 	.short	0x0000
        /*0012*/ 	.short	0x0000
        /*0014*/ 	.byte	0x00, 0xf0, 0x01, 0x18


	//----- nvinfo : EIATTR_AT_ENTRY_FRAGMENTS
	.align		4
.L_50:
        /*0018*/ 	.byte	0x04, 0x4f
        /*001a*/ 	.short	(.L_52 - .L_51)


	//   ....[0]....
.L_51:
        /*001c*/ 	.word	0x00000006


	//----- nvinfo : EIATTR_RESERVED_SMEM_USED
	.align		4
.L_52:
        /*0020*/ 	.byte	0x01, 0x41
	.zero		2


	//----- nvinfo : EIATTR_SPARSE_MMA_MASK
	.align		4
        /*0024*/ 	.byte	0x03, 0x50
        /*0026*/ 	.short	0x0000


	//----- nvinfo : EIATTR_TCGEN05_1CTA_USED
	.align		4
        /*0028*/ 	.byte	0x01, 0x51
	.zero		2


	//----- nvinfo : EIATTR_MAXREG_COUNT
	.align		4
        /*002c*/ 	.byte	0x03, 0x1b
        /*002e*/ 	.short	0x0080


	//----- nvinfo : EIATTR_NUM_BARRIERS
	.align		4
        /*0030*/ 	.byte	0x02, 0x4c
        /*0032*/ 	.byte	0x01
	.zero		1


	//----- nvinfo : EIATTR_EXTERNS
	.align		4
        /*0034*/ 	.byte	0x04, 0x0f
        /*0036*/ 	.short	(.L_54 - .L_53)


	//   ....[0]....
	.align		4
.L_53:
        /*0038*/ 	.word	index@(vprintf)


	//   ....[1]....
	.align		4
        /*003c*/ 	.word	index@(__assertfail)


	//----- nvinfo : EIATTR_ANNOTATIONS
	.align		4
.L_54:
        /*0040*/ 	.byte	0x04, 0x55
        /*0042*/ 	.short	(.L_56 - .L_55)


	//   ....[0]....
.L_55:
        /*0044*/ 	.word	0x00000001
        /*0048*/ 	.byte	0xa0, 0x85, 0x00, 0x00, 0x01, 0x00, 0x00, 0x00, 0xf0, 0x85, 0x00, 0x00, 0x01, 0x00, 0x00, 0x00
        /* <DEDUP_REMOVED lines=28> */
        /*0218*/ 	.byte	0x40, 0x7d, 0x01, 0x00, 0x01, 0x00, 0x00, 0x00, 0x70, 0x7d, 0x01, 0x00


	//----- nvinfo : EIATTR_MERCURY_ISA_VERSION
	.align		4
.L_56:
        /*0224*/ 	.byte	0x03, 0x5f
        /*0226*/ 	.short	0x0101


	//----- nvinfo : EIATTR_INT_WARP_WIDE_INSTR_OFFSETS
	.align		4
        /*0228*/ 	.byte	0x04, 0x31
        /*022a*/ 	.short	(.L_58 - .L_57)


	//   ....[0]....
.L_57:
        /*022c*/ 	.word	0x00019570


	//   ....[1]....
        /*0230*/ 	.word	0x00019590


	//   ....[2]....
        /*0234*/ 	.word	0x000195c0


	//----- nvinfo : EIATTR_COOP_GROUP_MASK_REGIDS
	.align		4
.L_58:
        /*0238*/ 	.byte	0x04, 0x29
        /*023a*/ 	.short	(.L_60 - .L_59)


	//   ....[0]....
.L_59:
        /*023c*/ 	.word	0xffffffff


	//   ....[1]....
        /*0240*/ 	.word	0xffffffff


	//   ....[2]....
        /*0244*/ 	.word	0xffffffff


	//   ....[3]....
        /*0248*/ 	.word	0xffffffff


	//   ....[4]....
        /*024c*/ 	.word	0xffffffff


	//   ....[5]....
        /*0250*/ 	.word	0xffffffff


	//   ....[6]....
        /*0254*/ 	.word	0xffffffff


	//   ....[7]....
        /*0258*/ 	.word	0xffffffff


	//   ....[8]....
        /*025c*/ 	.word	0xffffffff


	//   ....[9]....
        /*0260*/ 	.word	0xffffffff


	//   ....[10]....
        /*0264*/ 	.word	0xffffffff


	//   ....[11]....
        /*0268*/ 	.word	0xffffffff


	//   ....[12]....
        /*026c*/ 	.word	0xffffffff


	//   ....[13]....
        /*0270*/ 	.word	0xffffffff


	//   ....[14]....
        /*0274*/ 	.word	0xffffffff


	//   ....[15]....
        /*0278*/ 	.word	0xffffffff


	//   ....[16]....
        /*027c*/ 	.word	0xffffffff


	//   ....[17]....
        /*0280*/ 	.word	0xffffffff


	//----- nvinfo : EIATTR_COOP_GROUP_INSTR_OFFSETS
	.align		4
.L_60:
        /*0284*/ 	.byte	0x04, 0x28
        /*0286*/ 	.short	(.L_62 - .L_61)


	//   ....[0]....
.L_61:
        /*0288*/ 	.word	0x00000120


	//   ....[1]....
        /*028c*/ 	.word	0x000008e0


	//   ....[2]....
        /*0290*/ 	.word	0x00000b10


	//   ....[3]....
        /*0294*/ 	.word	0x00000c40


	//   ....[4]....
        /*0298*/ 	.word	0x00000d80


	//   ....[5]....
        /*029c*/ 	.word	0x00001040


	//   ....[6]....
        /*02a0*/ 	.word	0x00001230


	//   ....[7]....
        /*02a4*/ 	.word	0x00001320


	//   ....[8]....
        /*02a8*/ 	.word	0x00001480


	//   ....[9]....
        /*02ac*/ 	.word	0x000015e0


	//   ....[10]....
        /*02b0*/ 	.word	0x000019d0


	//   ....[11]....
        /*02b4*/ 	.word	0x00001be0


	//   ....[12]....
        /*02b8*/ 	.word	0x00001bf0


	//   ....[13]....
        /*02bc*/ 	.word	0x0000a6c0


	//   ....[14]....
        /*02c0*/ 	.word	0x0000ba00


	//   ....[15]....
        /*02c4*/ 	.word	0x000115b0


	//   ....[16]....
        /*02c8*/ 	.word	0x00019470


	//   ....[17]....
        /*02cc*/ 	.word	0x00019690


	//----- nvinfo : EIATTR_REG_RECONFIG
	.align		4
.L_62:
        /*02d0*/ 	.byte	0x01, 0x54
	.zero		2


	//----- nvinfo : EIATTR_VRC_CTA_INIT_COUNT
	.align		4
        /*02d4*/ 	.byte	0x02, 0x4a
        /*02d6*/ 	.byte	0x80
	.zero		1


	//----- nvinfo : EIATTR_SYSCALL_OFFSETS
	.align		4
        /*02d8*/ 	.byte	0x04, 0x46
        /*02da*/ 	.short	(.L_64 - .L_63)


	//   ....[0]....
.L_63:
        /*02dc*/ 	.word	0x00004aa0


	//   ....[1]....
        /*02e0*/ 	.word	0x00004b60


	//   ....[2]....
        /*02e4*/ 	.word	0x00004bd0


	//   ....[3]....
        /*02e8*/ 	.word	0x00004c40


	//   ....[4]....
        /*02ec*/ 	.word	0x00004cb0


	//   ....[5]....
        /*02f0*/ 	.word	0x00004d50


	//   ....[6]....
        /*02f4*/ 	.word	0x00004e30


	//   ....[7]....
        /*02f8*/ 	.word	0x00004ed0


	//   ....[8]....
        /*02fc*/ 	.word	0x00004f70


	//   ....[9]....
        /*0300*/ 	.word	0x00005010


	//   ....[10]....
        /*0304*/ 	.word	0x00005080


	//   ....[11]....
        /*0308*/ 	.word	0x00005120


	//   ....[12]....
        /*030c*/ 	.word	0x000051c0


	//   ....[13]....
        /*0310*/ 	.word	0x00005230


	//   ....[14]....
        /*0314*/ 	.word	0x000052d0


	//   ....[15]....
        /*0318*/ 	.word	0x00005370


	//   ....[16]....
        /*031c*/ 	.word	0x00005410


	//   ....[17]....
        /*0320*/ 	.word	0x000054b0


	//   ....[18]....
        /*0324*/ 	.word	0x00005520


	//   ....[19]....
        /*0328*/ 	.word	0x000055c0


	//   ....[20]....
        /*032c*/ 	.word	0x00005660


	//   ....[21]....
        /*0330*/ 	.word	0x000056d0


	//   ....[22]....
        /*0334*/ 	.word	0x00005770


	//   ....[23]....
        /*0338*/ 	.word	0x00005810


	//   ....[24]....
        /*033c*/ 	.word	0x000058b0


	//   ....[25]....
        /*0340*/ 	.word	0x00005950


	//   ....[26]....
        /*0344*/ 	.word	0x000059c0


	//   ....[27]....
        /*0348*/ 	.word	0x00005a60


	//   ....[28]....
        /*034c*/ 	.word	0x00005b00


	//   ....[29]....
        /*0350*/ 	.word	0x00005b70


	//   ....[30]....
        /*0354*/ 	.word	0x00005c10


	//   ....[31]....
        /*0358*/ 	.word	0x00005cb0


	//   ....[32]....
        /*035c*/ 	.word	0x00005d50


	//   ....[33]....
        /*0360*/ 	.word	0x00005df0


	//   ....[34]....
        /*0364*/ 	.word	0x00005e90


	//   ....[35]....
        /*0368*/ 	.word	0x00005f30


	//   ....[36]....
        /*036c*/ 	.word	0x00005fa0


	//   ....[37]....
        /*0370*/ 	.word	0x00006040


	//   ....[38]....
        /*0374*/ 	.word	0x000060e0


	//   ....[39]....
        /*0378*/ 	.word	0x00006150


	//   ....[40]....
        /*037c*/ 	.word	0x000061f0


	//   ....[41]....
        /*0380*/ 	.word	0x00006290


	//   ....[42]....
        /*0384*/ 	.word	0x00006330


	//   ....[43]....
        /*0388*/ 	.word	0x000063d0


	//   ....[44]....
        /*038c*/ 	.word	0x00006440


	//   ....[45]....
        /*0390*/ 	.word	0x000064e0


	//   ....[46]....
        /*0394*/ 	.word	0x00006580


	//   ....[47]....
        /*0398*/ 	.word	0x000065f0


	//   ....[48]....
        /*039c*/ 	.word	0x00006690


	//   ....[49]....
        /*03a0*/ 	.word	0x00006730


	//   ....[50]....
        /*03a4*/ 	.word	0x000067d0


	//   ....[51]....
        /*03a8*/ 	.word	0x00006870


	//   ....[52]....
        /*03ac*/ 	.word	0x000068e0


	//   ....[53]....
        /*03b0*/ 	.word	0x00006970


	//   ....[54]....
        /*03b4*/ 	.word	0x00006a10


	//   ....[55]....
        /*03b8*/ 	.word	0x00006a80


	//   ....[56]....
        /*03bc*/ 	.word	0x00006b20


	//   ....[57]....
        /*03c0*/ 	.word	0x00006bc0


	//   ....[58]....
        /*03c4*/ 	.word	0x00006c60


	//   ....[59]....
        /*03c8*/ 	.word	0x00006d00


	//   ....[60]....
        /*03cc*/ 	.word	0x0000a860


	//   ....[61]....
        /*03d0*/ 	.word	0x0000aa90


	//   ....[62]....
        /*03d4*/ 	.word	0x0000acc0


	//   ....[63]....
        /*03d8*/ 	.word	0x0000aef0


	//   ....[64]....
        /*03dc*/ 	.word	0x0000b120


	//   ....[65]....
        /*03e0*/ 	.word	0x0000b350


	//   ....[66]....
        /*03e4*/ 	.word	0x0000b580


	//   ....[67]....
        /*03e8*/ 	.word	0x0000bba0


	//   ....[68]....
        /*03ec*/ 	.word	0x0000bdd0


	//   ....[69]....
        /*03f0*/ 	.word	0x0000c000


	//   ....[70]....
        /*03f4*/ 	.word	0x0000c230


	//   ....[71]....
        /*03f8*/ 	.word	0x0000c460


	//   ....[72]....
        /*03fc*/ 	.word	0x0000c690


	//   ....[73]....
        /*0400*/ 	.word	0x0000c8c0


	//   ....[74]....
        /*0404*/ 	.word	0x0000d250


	//   ....[75]....
        /*0408*/ 	.word	0x0000d590


	//   ....[76]....
        /*040c*/ 	.word	0x0000d8d0


	//   ....[77]....
        /*0410*/ 	.word	0x0000dc10


	//   ....[78]....
        /*0414*/ 	.word	0x0000df50


	//   ....[79]....
        /*0418*/ 	.word	0x0000e290


	//   ....[80]....
        /*041c*/ 	.word	0x0000e5d0


	//   ....[81]....
        /*0420*/ 	.word	0x0000f430


	//   ....[82]....
        /*0424*/ 	.word	0x0000f770


	//   ....[83]....
        /*0428*/ 	.word	0x0000fab0


	//   ....[84]....
        /*042c*/ 	.word	0x0000fdf0


	//   ....[85]....
        /*0430*/ 	.word	0x00010130


	//   ....[86]....
        /*0434*/ 	.word	0x00010470


	//   ....[87]....
        /*0438*/ 	.word	0x000107b0


	//   ....[88]....
        /*043c*/ 	.word	0x00011750


	//   ....[89]....
        /*0440*/ 	.word	0x000118a0


	//   ....[90]....
        /*0444*/ 	.word	0x00011c30


	//   ....[91]....
        /*0448*/ 	.word	0x000132a0


	//   ....[92]....
        /*044c*/ 	.word	0x000138a0


	//----- nvinfo : EIATTR_MBARRIER_INSTR_OFFSETS
	.align		4
.L_64:
        /*0450*/ 	.byte	0x04, 0x39
        /*0452*/ 	.short	(.L_66 - .L_65)


	//   ....[0]....
.L_65:
        /*0454*/ 	.word	0x000009c0
        /*0458*/ 	.word	0x000000ff
        /*045c*/ 	.word	0x0002c000
        /*0460*/ 	.short	0x0100
        /*0462*/ 	.byte	0x05
	.zero		1


	//   ....[1]....
        /*0464*/ 	.word	0x000009d0
        /*0468*/ 	.word	0x000000ff
        /*046c*/ 	.word	0x0002c010
        /*0470*/ 	.short	0x0100
        /*0472*/ 	.byte	0x05
	.zero		1


	//   ....[2]....
        /*0474*/ 	.word	0x000009e0
        /*0478*/ 	.word	0x000000ff
        /*047c*/ 	.word	0x0002c008
        /*0480*/ 	.short	0x0100
        /*0482*/ 	.byte	0x05
	.zero		1


	//   ....[3]....
        /*0484*/ 	.word	0x000009f0
        /*0488*/ 	.word	0x000000ff
        /*048c*/ 	.word	0x0002c018
        /*0490*/ 	.short	0x0100
        /*0492*/ 	.byte	0x05
	.zero		1


	//   ....[4]....
        /*0494*/ 	.word	0x00000bd0
        /*0498*/ 	.word	0x000000ff
        /*049c*/ 	.word	0x0002c020
        /*04a0*/ 	.short	0x0100
        /*04a2*/ 	.byte	0x05
	.zero		1


	//   ....[5]....
        /*04a4*/ 	.word	0x00000be0
        /*04a8*/ 	.word	0x000000ff
        /*04ac*/ 	.word	0x0002c038
        /*04b0*/ 	.short	0x0100
        /*04b2*/ 	.byte	0x05
	.zero		1


	//   ....[6]....
        /*04b4*/ 	.word	0x00000bf0
        /*04b8*/ 	.word	0x000000ff
        /*04bc*/ 	.word	0x0002c028
        /*04c0*/ 	.short	0x0100
        /*04c2*/ 	.byte	0x05
	.zero		1


	//   ....[7]....
        /*04c4*/ 	.word	0x00000c00
        /*04c8*/ 	.word	0x000000ff
        /*04cc*/ 	.word	0x0002c040
        /*04d0*/ 	.short	0x0100
        /*04d2*/ 	.byte	0x05
	.zero		1


	//   ....[8]....
        /*04d4*/ 	.word	0x00000c10
        /*04d8*/ 	.word	0x000000ff
        /*04dc*/ 	.word	0x0002c030
        /*04e0*/ 	.short	0x0100
        /*04e2*/ 	.byte	0x05
	.zero		1


	//   ....[9]....
        /*04e4*/ 	.word	0x00000c20
        /*04e8*/ 	.word	0x000000ff
        /*04ec*/ 	.word	0x0002c048
        /*04f0*/ 	.short	0x0100
        /*04f2*/ 	.byte	0x05
	.zero		1


	//   ....[10]....
        /*04f4*/ 	.word	0x00000d50
        /*04f8*/ 	.word	0x000000ff
        /*04fc*/ 	.word	0x0002c050
        /*0500*/ 	.short	0x0100
        /*0502*/ 	.byte	0x06
	.zero		1


	//   ....[11]....
        /*0504*/ 	.word	0x00000d60
        /*0508*/ 	.word	0x000000ff
        /*050c*/ 	.word	0x0002c058
        /*0510*/ 	.short	0x0100
        /*0512*/ 	.byte	0x06
	.zero		1


	//   ....[12]....
        /*0514*/ 	.word	0x00000f10
        /*0518*/ 	.word	0x000000ff
        /*051c*/ 	.word	0x0002c060
        /*0520*/ 	.short	0x0100
        /*0522*/ 	.byte	0x08
	.zero		1


	//   ....[13]....
        /*0524*/ 	.word	0x00000f20
        /*0528*/ 	.word	0x000000ff
        /*052c*/ 	.word	0x0002c068
        /*0530*/ 	.short	0x0100
        /*0532*/ 	.byte	0x08
	.zero		1


	//   ....[14]....
        /*0534*/ 	.word	0x00001100
        /*0538*/ 	.word	0x000000ff
        /*053c*/ 	.word	0x0002c070
        /*0540*/ 	.short	0x0100
        /*0542*/ 	.byte	0x08
	.zero		1


	//   ....[15]....
        /*0544*/ 	.word	0x00001110
        /*0548*/ 	.word	0x000000ff
        /*054c*/ 	.word	0x0002c078
        /*0550*/ 	.short	0x0100
        /*0552*/ 	.byte	0x08
	.zero		1


	//   ....[16]....
        /*0554*/ 	.word	0x000012f0
        /*0558*/ 	.word	0x000000ff
        /*055c*/ 	.word	0x0002c080
        /*0560*/ 	.short	0x0100
        /*0562*/ 	.byte	0x09
	.zero		1


	//   ....[17]....
        /*0564*/ 	.word	0x00001300
        /*0568*/ 	.word	0x000000ff
        /*056c*/ 	.word	0x0002c088
        /*0570*/ 	.short	0x0100
        /*0572*/ 	.byte	0x09
	.zero		1


	//   ....[18]....
        /*0574*/ 	.word	0x00001430
        /*0578*/ 	.word	0x000000ff
        /*057c*/ 	.word	0x0002c090
        /*0580*/ 	.short	0x0100
        /*0582*/ 	.byte	0x0a
	.zero		1


	//   ....[19]....
        /*0584*/ 	.word	0x00001440
        /*0588*/ 	.word	0x000000ff
        /*058c*/ 	.word	0x0002c0a0
        /*0590*/ 	.short	0x0100
        /*0592*/ 	.byte	0x0a
	.zero		1


	//   ....[20]....
        /*0594*/ 	.word	0x00001450
        /*0598*/ 	.word	0x000000ff
        /*059c*/ 	.word	0x0002c098
        /*05a0*/ 	.short	0x0100
        /*05a2*/ 	.byte	0x0a
	.zero		1


	//   ....[21]....
        /*05a4*/ 	.word	0x00001460
        /*05a8*/ 	.word	0x000000ff
        /*05ac*/ 	.word	0x0002c0a8
        /*05b0*/ 	.short	0x0100
        /*05b2*/ 	.byte	0x0a
	.zero		1


	//   ....[22]....
        /*05b4*/ 	.word	0x00001590
        /*05b8*/ 	.word	0x000000ff
        /*05bc*/ 	.word	0x0002c0b0
        /*05c0*/ 	.short	0x0100
        /*05c2*/ 	.byte	0x0a
	.zero		1


	//   ....[23]....
        /*05c4*/ 	.word	0x000015a0
        /*05c8*/ 	.word	0x000000ff
        /*05cc*/ 	.word	0x0002c0c0
        /*05d0*/ 	.short	0x0100
        /*05d2*/ 	.byte	0x0a
	.zero		1


	//   ....[24]....
        /*05d4*/ 	.word	0x000015b0
        /*05d8*/ 	.word	0x000000ff
        /*05dc*/ 	.word	0x0002c0b8
        /*05e0*/ 	.short	0x0100
        /*05e2*/ 	.byte	0x0a
	.zero		1


	//   ....[25]....
        /*05e4*/ 	.word	0x000015c0
        /*05e8*/ 	.word	0x000000ff
        /*05ec*/ 	.word	0x0002c0c8
        /*05f0*/ 	.short	0x0100
        /*05f2*/ 	.byte	0x0a
	.zero		1


	//   ....[26]....
        /*05f4*/ 	.word	0x000016c0
        /*05f8*/ 	.word	0x000000ff
        /*05fc*/ 	.word	0x0002c0d0
        /*0600*/ 	.short	0x0100
        /*0602*/ 	.byte	0x09
	.zero		1


	//   ....[27]....
        /*0604*/ 	.word	0x000016d0
        /*0608*/ 	.word	0x000000ff
        /*060c*/ 	.word	0x0002c0d8
        /*0610*/ 	.short	0x0100
        /*0612*/ 	.byte	0x09
	.zero		1


	//   ....[28]....
        /*0614*/ 	.word	0x00001cc0
        /*0618*/ 	.word	0x000000ff
        /*061c*/ 	.word	0x0002c000
        /*0620*/ 	.short	0x010a
        /*0622*/ 	.byte	0x0c
	.zero		1


	//   ....[29]....
        /*0624*/ 	.word	0x00001d40
        /*0628*/ 	.word	0x000000ff
        /*062c*/ 	.word	0x0002c020
        /*0630*/ 	.short	0x010a
        /*0632*/ 	.byte	0x05
	.zero		1


	//   ....[30]....
        /*0634*/ 	.word	0x00001e30
        /*0638*/ 	.word	0x000000ff
        /*063c*/ 	.word	0x0002c058
        /*0640*/ 	.short	0x010a
        /*0642*/ 	.byte	0x0c
	.zero		1


	//   ....[31]....
        /*0644*/ 	.word	0x00002300
        /*0648*/ 	.word	0x000000ff
        /*064c*/ 	.word	0x0002c008
        /*0650*/ 	.short	0x010a
        /*0652*/ 	.byte	0x0c
	.zero		1


	//   ....[32]....
        /*0654*/ 	.word	0x00002390
        /*0658*/ 	.word	0x000000ff
        /*065c*/ 	.word	0x0002c068
        /*0660*/ 	.short	0x010a
        /*0662*/ 	.byte	0x0c
	.zero		1


	//   ....[33]....
        /*0664*/ 	.word	0x00002850
        /*0668*/ 	.word	0x000000ff
        /*066c*/ 	.word	0x0002c020
        /*0670*/ 	.short	0x010a
        /*0672*/ 	.byte	0x05
	.zero		1


	//   ....[34]....
        /*0674*/ 	.word	0x00002900
        /*0678*/ 	.word	0x000000ff
        /*067c*/ 	.word	0x0002c0a0
        /*0680*/ 	.short	0x010a
        /*0682*/ 	.byte	0x0c
	.zero		1


	//   ....[35]....
        /*0684*/ 	.word	0x00002990
        /*0688*/ 	.word	0x000000ff
        /*068c*/ 	.word	0x0002c058
        /*0690*/ 	.short	0x010a
        /*0692*/ 	.byte	0x0c
	.zero		1


	//   ....[36]....
        /*0694*/ 	.word	0x00002e50
        /*0698*/ 	.word	0x000000ff
        /*069c*/ 	.word	0x0002c020
        /*06a0*/ 	.short	0x010a
        /*06a2*/ 	.byte	0x07
	.zero		1


	//   ....[37]....
        /*06a4*/ 	.word	0x00003380
        /*06a8*/ 	.word	0x000000ff
        /*06ac*/ 	.word	0x0002c0a8
        /*06b0*/ 	.short	0x010a
        /*06b2*/ 	.byte	0x0c
	.zero		1


	//   ....[38]....
        /*06b4*/ 	.word	0x00003400
        /*06b8*/ 	.word	0x000000ff
        /*06bc*/ 	.word	0x0002c068
        /*06c0*/ 	.short	0x010a
        /*06c2*/ 	.byte	0x0c
	.zero		1


	//   ....[39]....
        /*06c4*/ 	.word	0x00003c20
        /*06c8*/ 	.word	0x000000ff
        /*06cc*/ 	.word	0x0002c020
        /*06d0*/ 	.short	0x010a
        /*06d2*/ 	.byte	0x04
	.zero		1


	//   ....[40]....
        /*06d4*/ 	.word	0x00003cd0
        /*06d8*/ 	.word	0x000000ff
        /*06dc*/ 	.word	0x0002c0a0
        /*06e0*/ 	.short	0x010a
        /*06e2*/ 	.byte	0x0c
	.zero		1


	//   ....[41]....
        /*06e4*/ 	.word	0x00003d70
        /*06e8*/ 	.word	0x000000ff
        /*06ec*/ 	.word	0x0002c058
        /*06f0*/ 	.short	0x010a
        /*06f2*/ 	.byte	0x0c
	.zero		1


	//   ....[42]....
        /*06f4*/ 	.word	0x00004120
        /*06f8*/ 	.word	0x000000ff
        /*06fc*/ 	.word	0x0002c0a8
        /*0700*/ 	.short	0x010a
        /*0702*/ 	.byte	0x0c
	.zero		1


	//   ....[43]....
        /*0704*/ 	.word	0x000041b0
        /*0708*/ 	.word	0x000000ff
        /*070c*/ 	.word	0x0002c068
        /*0710*/ 	.short	0x010a
        /*0712*/ 	.byte	0x0c
	.zero		1


	//   ....[44]....
        /*0714*/ 	.word	0x000049a0
        /*0718*/ 	.word	0x00000010
        /*071c*/ 	.word	0x0002c0c0
        /*0720*/ 	.short	0x010a
        /*0722*/ 	.byte	0xff
	.zero		1


	//   ....[45]....
        /*0724*/ 	.word	0x00008740
        /*0728*/ 	.word	0x000000ff
        /*072c*/ 	.word	0x0002c0b0
        /*0730*/ 	.short	0x0101
        /*0732*/ 	.byte	0x04
	.zero		1


	//   ....[46]....
        /*0734*/ 	.word	0x00009e00
        /*0738*/ 	.word	0x00000000
        /*073c*/ 	.word	0x0002c0c8
        /*0740*/ 	.short	0x010a
        /*0742*/ 	.byte	0xff
	.zero		1


	//   ....[47]....
        /*0744*/ 	.word	0x0000a210
        /*0748*/ 	.word	0x00000000
        /*074c*/ 	.word	0x0002c0b8
        /*0750*/ 	.short	0x0101
        /*0752*/ 	.byte	0xff
	.zero		1


	//   ....[48]....
        /*0754*/ 	.word	0x0000a2c0
        /*0758*/ 	.word	0x0000003b
        /*075c*/ 	.word	0x0002c070
        /*0760*/ 	.short	0x010a
        /*0762*/ 	.byte	0xff
	.zero		1


	//   ....[49]....
        /*0764*/ 	.word	0x0000a350
        /*0768*/ 	.word	0x00000000
        /*076c*/ 	.word	0x00000000
        /*0770*/ 	.short	0x0101
        /*0772*/ 	.byte	0xff
	.zero		1


	//   ....[50]....
        /*0774*/ 	.word	0x0000a3b0
        /*0778*/ 	.word	0x0000003b
        /*077c*/ 	.word	0x0002c080
        /*0780*/ 	.short	0x010a
        /*0782*/ 	.byte	0xff
	.zero		1


	//   ....[51]....
        /*0784*/ 	.word	0x0000a510
        /*0788*/ 	.word	0x0000003b
        /*078c*/ 	.word	0x0002c070
        /*0790*/ 	.short	0x010a
        /*0792*/ 	.byte	0xff
	.zero		1


	//   ....[52]....
        /*0794*/ 	.word	0x0000a6a0
        /*0798*/ 	.word	0x0000003b
        /*079c*/ 	.word	0x0002c090
        /*07a0*/ 	.short	0x010a
        /*07a2*/ 	.byte	0xff
	.zero		1


	//   ....[53]....
        /*07a4*/ 	.word	0x0000b7a0
        /*07a8*/ 	.word	0x00000000
        /*07ac*/ 	.word	0x00000000
        /*07b0*/ 	.short	0x0101
        /*07b2*/ 	.byte	0xff
	.zero		1


	//   ....[54]....
        /*07b4*/ 	.word	0x0000b820
        /*07b8*/ 	.word	0x00000000
        /*07bc*/ 	.word	0x00000000
        /*07c0*/ 	.short	0x0101
        /*07c2*/ 	.byte	0xff
	.zero		1


	//   ....[55]....
        /*07c4*/ 	.word	0x0000b880
        /*07c8*/ 	.word	0x0000003b
        /*07cc*/ 	.word	0x0002c080
        /*07d0*/ 	.short	0x010a
        /*07d2*/ 	.byte	0xff
	.zero		1


	//   ....[56]....
        /*07d4*/ 	.word	0x0000b9e0
        /*07d8*/ 	.word	0x0000003b
        /*07dc*/ 	.word	0x0002c098
        /*07e0*/ 	.short	0x010a
        /*07e2*/ 	.byte	0xff
	.zero		1


	//   ....[57]....
        /*07e4*/ 	.word	0x0000cac0
        /*07e8*/ 	.word	0x00000000
        /*07ec*/ 	.word	0x00000000
        /*07f0*/ 	.short	0x0101
        /*07f2*/ 	.byte	0xff
	.zero		1


	//   ....[58]....
        /*07f4*/ 	.word	0x0000cb50
        /*07f8*/ 	.word	0x00000003
        /*07fc*/ 	.word	0x00000000
        /*0800*/ 	.short	0x0101
        /*0802*/ 	.byte	0xff
	.zero		1


	//   ....[59]....
        /*0804*/ 	.word	0x0000cbe0
        /*0808*/ 	.word	0x00000004
        /*080c*/ 	.word	0x00000000
        /*0810*/ 	.short	0x0101
        /*0812*/ 	.byte	0xff
	.zero		1


	//   ....[60]....
        /*0814*/ 	.word	0x0000cc30
        /*0818*/ 	.word	0x0000003b
        /*081c*/ 	.word	0x0002c070
        /*0820*/ 	.short	0x010a
        /*0822*/ 	.byte	0xff
	.zero		1


	//   ....[61]....
        /*0824*/ 	.word	0x0000ccd0
        /*0828*/ 	.word	0x00000000
        /*082c*/ 	.word	0x00000000
        /*0830*/ 	.short	0x0101
        /*0832*/ 	.byte	0xff
	.zero		1


	//   ....[62]....
        /*0834*/ 	.word	0x0000cd30
        /*0838*/ 	.word	0x0000003b
        /*083c*/ 	.word	0x0002c090
        /*0840*/ 	.short	0x010a
        /*0842*/ 	.byte	0xff
	.zero		1


	//   ....[63]....
        /*0844*/ 	.word	0x0000cdb0
        /*0848*/ 	.word	0x0000003b
        /*084c*/ 	.word	0x0002c0c0
        /*0850*/ 	.short	0x010a
        /*0852*/ 	.byte	0xff
	.zero		1


	//   ....[64]....
        /*0854*/ 	.word	0x0000ee00
        /*0858*/ 	.word	0x00000000
        /*085c*/ 	.word	0x00000000
        /*0860*/ 	.short	0x0101
        /*0862*/ 	.byte	0xff
	.zero		1


	//   ....[65]....
        /*0864*/ 	.word	0x0000ee30
        /*0868*/ 	.word	0x0000003b
        /*086c*/ 	.word	0x0002c0b0
        /*0870*/ 	.short	0x0101
        /*0872*/ 	.byte	0xff
	.zero		1


	//   ....[66]....
        /*0874*/ 	.word	0x0000eeb0
        /*0878*/ 	.word	0x0000003b
        /*087c*/ 	.word	0x0002c080
        /*0880*/ 	.short	0x010a
        /*0882*/ 	.byte	0xff
	.zero		1


	//   ....[67]....
        /*0884*/ 	.word	0x0000ef40
        /*0888*/ 	.word	0x0000001f
        /*088c*/ 	.word	0x00000000
        /*0890*/ 	.short	0x0101
        /*0892*/ 	.byte	0xff
	.zero		1


	//   ....[68]....
        /*0894*/ 	.word	0x0000ef90
        /*0898*/ 	.word	0x0000003b
        /*089c*/ 	.word	0x0002c098
        /*08a0*/ 	.short	0x010a
        /*08a2*/ 	.byte	0xff
	.zero		1


	//   ....[69]....
        /*08a4*/ 	.word	0x0000f010
        /*08a8*/ 	.word	0x0000003b
        /*08ac*/ 	.word	0x0002c0c8
        /*08b0*/ 	.short	0x010a
        /*08b2*/ 	.byte	0xff
	.zero		1


	//   ....[70]....
        /*08b4*/ 	.word	0x00010ff0
        /*08b8*/ 	.word	0x00000003
        /*08bc*/ 	.word	0x00000000
        /*08c0*/ 	.short	0x0101
        /*08c2*/ 	.byte	0xff
	.zero		1


	//   ....[71]....
        /*08c4*/ 	.word	0x00011020
        /*08c8*/ 	.word	0x0000003b
        /*08cc*/ 	.word	0x0002c0b8
        /*08d0*/ 	.short	0x0101
        /*08d2*/ 	.byte	0xff
	.zero		1


	//   ....[72]....
        /*08d4*/ 	.word	0x000114d0
        /*08d8*/ 	.word	0x000000ff
        /*08dc*/ 	.word	0x00000000
        /*08e0*/ 	.short	0x010a
        /*08e2*/ 	.byte	0x31
	.zero		1


	//   ....[73]....
        /*08e4*/ 	.word	0x00011630
        /*08e8*/ 	.word	0x000000ff
        /*08ec*/ 	.word	0x00000000
        /*08f0*/ 	.short	0x010a
        /*08f2*/ 	.byte	0x2e
	.zero		1


	//   ....[74]....
        /*08f4*/ 	.word	0x00011cb0
        /*08f8*/ 	.word	0x000000ff
        /*08fc*/ 	.word	0x00000000
        /*0900*/ 	.short	0x0101
        /*0902*/ 	.byte	0x2d
	.zero		1


	//   ....[75]....
        /*0904*/ 	.word	0x00011d10
        /*0908*/ 	.word	0x000000ff
        /*090c*/ 	.word	0x00000000
        /*0910*/ 	.short	0x010a
        /*0912*/ 	.byte	0x2c
	.zero		1


	//   ....[76]....
        /*0914*/ 	.word	0x000120b0
        /*0918*/ 	.word	0x000000ff
        /*091c*/ 	.word	0x00000000
        /*0920*/ 	.short	0x0101
        /*0922*/ 	.byte	0x2b
	.zero		1


	//   ....[77]....
        /*0924*/ 	.word	0x00013370
        /*0928*/ 	.word	0x000000ff
        /*092c*/ 	.word	0x00000000
        /*0930*/ 	.short	0x0101
        /*0932*/ 	.byte	0x04
	.zero		1


	//   ....[78]....
        /*0934*/ 	.word	0x00013430
        /*0938*/ 	.word	0x000000ff
        /*093c*/ 	.word	0x00000000
        /*0940*/ 	.short	0x010a
        /*0942*/ 	.byte	0x31
	.zero		1


	//   ....[79]....
        /*0944*/ 	.word	0x00013780
        /*0948*/ 	.word	0x000000ff
        /*094c*/ 	.word	0x00000000
        /*0950*/ 	.short	0x010a
        /*0952*/ 	.byte	0x2e
	.zero		1


	//   ....[80]....
        /*0954*/ 	.word	0x00013960
        /*0958*/ 	.word	0x000000ff
        /*095c*/ 	.word	0x00000000
        /*0960*/ 	.short	0x0101
        /*0962*/ 	.byte	0x2d
	.zero		1


	//   ....[81]....
        /*0964*/ 	.word	0x000139f0
        /*0968*/ 	.word	0x000000ff
        /*096c*/ 	.word	0x00000000
        /*0970*/ 	.short	0x010a
        /*0972*/ 	.byte	0x31
	.zero		1


	//   ....[82]....
        /*0974*/ 	.word	0x00013a80
        /*0978*/ 	.word	0x000000ff
        /*097c*/ 	.word	0x00000000
        /*0980*/ 	.short	0x0101
        /*0982*/ 	.byte	0x04
	.zero		1


	//   ....[83]....
        /*0984*/ 	.word	0x000140b0
        /*0988*/ 	.word	0x000000ff
        /*098c*/ 	.word	0x0002c010
        /*0990*/ 	.short	0x010a
        /*0992*/ 	.byte	0x08
	.zero		1


	//   ....[84]....
        /*0994*/ 	.word	0x000142e0
        /*0998*/ 	.word	0x000000ff
        /*099c*/ 	.word	0x0002c038
        /*09a0*/ 	.short	0x010a
        /*09a2*/ 	.byte	0x19
	.zero		1


	//   ....[85]....
        /*09a4*/ 	.word	0x00014530
        /*09a8*/ 	.word	0x000000ff
        /*09ac*/ 	.word	0x0002c018
        /*09b0*/ 	.short	0x010a
        /*09b2*/ 	.byte	0x08
	.zero		1


	//   ....[86]....
        /*09b4*/ 	.word	0x00014790
        /*09b8*/ 	.word	0x000000ff
        /*09bc*/ 	.word	0x0002c038
        /*09c0*/ 	.short	0x010a
        /*09c2*/ 	.byte	0x19
	.zero		1


	//   ....[87]....
        /*09c4*/ 	.word	0x00014b40
        /*09c8*/ 	.word	0x000000ff
        /*09cc*/ 	.word	0x0002c038
        /*09d0*/ 	.short	0x010a
        /*09d2*/ 	.byte	0x19
	.zero		1


	//   ....[88]....
        /*09d4*/ 	.word	0x00014de0
        /*09d8*/ 	.word	0x000000ff
        /*09dc*/ 	.word	0x0002c038
        /*09e0*/ 	.short	0x010a
        /*09e2*/ 	.byte	0x19
	.zero		1


	//   ....[89]....
        /*09e4*/ 	.word	0x00015050
        /*09e8*/ 	.word	0x000000ff
        /*09ec*/ 	.word	0x0002c038
        /*09f0*/ 	.short	0x010a
        /*09f2*/ 	.byte	0x19
	.zero		1


	//   ....[90]....
        /*09f4*/ 	.word	0x000152c0
        /*09f8*/ 	.word	0x000000ff
        /*09fc*/ 	.word	0x0002c038
        /*0a00*/ 	.short	0x010a
        /*0a02*/ 	.byte	0x19
	.zero		1


	//   ....[91]....
        /*0a04*/ 	.word	0x00015530
        /*0a08*/ 	.word	0x000000ff
        /*0a0c*/ 	.word	0x0002c038
        /*0a10*/ 	.short	0x010a
        /*0a12*/ 	.byte	0x19
	.zero		1


	//   ....[92]....
        /*0a14*/ 	.word	0x000157a0
        /*0a18*/ 	.word	0x000000ff
        /*0a1c*/ 	.word	0x0002c038
        /*0a20*/ 	.short	0x010a
        /*0a22*/ 	.byte	0x19
	.zero		1


	//   ....[93]....
        /*0a24*/ 	.word	0x00015a20
        /*0a28*/ 	.word	0x000000ff
        /*0a2c*/ 	.word	0x0002c038
        /*0a30*/ 	.short	0x010a
        /*0a32*/ 	.byte	0x19
	.zero		1


	//   ....[94]....
        /*0a34*/ 	.word	0x00015c90
        /*0a38*/ 	.word	0x000000ff
        /*0a3c*/ 	.word	0x0002c038
        /*0a40*/ 	.short	0x010a
        /*0a42*/ 	.byte	0x19
	.zero		1


	//   ....[95]....
        /*0a44*/ 	.word	0x00015f50
        /*0a48*/ 	.word	0x000000ff
        /*0a4c*/ 	.word	0x0002c038
        /*0a50*/ 	.short	0x010a
        /*0a52*/ 	.byte	0x19
	.zero		1


	//   ....[96]....
        /*0a54*/ 	.word	0x000161c0
        /*0a58*/ 	.word	0x000000ff
        /*0a5c*/ 	.word	0x0002c038
        /*0a60*/ 	.short	0x010a
        /*0a62*/ 	.byte	0x19
	.zero		1


	//   ....[97]....
        /*0a64*/ 	.word	0x00016450
        /*0a68*/ 	.word	0x000000ff
        /*0a6c*/ 	.word	0x0002c038
        /*0a70*/ 	.short	0x010a
        /*0a72*/ 	.byte	0x19
	.zero		1


	//   ....[98]....
        /*0a74*/ 	.word	0x000166c0
        /*0a78*/ 	.word	0x000000ff
        /*0a7c*/ 	.word	0x0002c038
        /*0a80*/ 	.short	0x010a
        /*0a82*/ 	.byte	0x19
	.zero		1


	//   ....[99]....
        /*0a84*/ 	.word	0x00016960
        /*0a88*/ 	.word	0x000000ff
        /*0a8c*/ 	.word	0x0002c038
        /*0a90*/ 	.short	0x010a
        /*0a92*/ 	.byte	0x19
	.zero		1


	//   ....[100]....
        /*0a94*/ 	.word	0x00016bd0
        /*0a98*/ 	.word	0x000000ff
        /*0a9c*/ 	.word	0x0002c038
        /*0aa0*/ 	.short	0x010a
        /*0aa2*/ 	.byte	0x11
	.zero		1


	//   ....[101]....
        /*0aa4*/ 	.word	0x00017320
        /*0aa8*/ 	.word	0x000000ff
        /*0aac*/ 	.word	0x0002c0b0
        /*0ab0*/ 	.short	0x010a
        /*0ab2*/ 	.byte	0x17
	.zero		1


	//   ....[102]....
        /*0ab4*/ 	.word	0x00018590
        /*0ab8*/ 	.word	0x000000ff
        /*0abc*/ 	.word	0x0002c0b8
        /*0ac0*/ 	.short	0x010a
        /*0ac2*/ 	.byte	0x17
	.zero		1


	//   ....[103]....
        /*0ac4*/ 	.word	0x00019300
        /*0ac8*/ 	.word	0x000000ff
        /*0acc*/ 	.word	0x00000000
        /*0ad0*/ 	.short	0x0101
        /*0ad2*/ 	.byte	0x08
	.zero		1


	//   ....[104]....
        /*0ad4*/ 	.word	0x00019380
        /*0ad8*/ 	.word	0x000000ff
        /*0adc*/ 	.word	0x00000000
        /*0ae0*/ 	.short	0x0101
        /*0ae2*/ 	.byte	0x17
	.zero		1


	//   ....[105]....
        /*0ae4*/ 	.word	0x000196c0
        /*0ae8*/ 	.word	0x00000000
        /*0aec*/ 	.word	0x0002c000
        /*0af0*/ 	.short	0x010a
        /*0af2*/ 	.byte	0xff
	.zero		1


	//   ....[106]....
        /*0af4*/ 	.word	0x00019720
        /*0af8*/ 	.word	0x00000000
        /*0afc*/ 	.word	0x0002c020
        /*0b00*/ 	.short	0x010a
        /*0b02*/ 	.byte	0xff
	.zero		1


	//   ....[107]....
        /*0b04*/ 	.word	0x00019780
        /*0b08*/ 	.word	0x00000000
        /*0b0c*/ 	.word	0x0002c058
        /*0b10*/ 	.short	0x010a
        /*0b12*/ 	.byte	0xff
	.zero		1


	//   ....[108]....
        /*0b14*/ 	.word	0x000197e0
        /*0b18*/ 	.word	0x00000000
        /*0b1c*/ 	.word	0x0002c008
        /*0b20*/ 	.short	0x010a
        /*0b22*/ 	.byte	0xff
	.zero		1


	//   ....[109]....
        /*0b24*/ 	.word	0x00019840
        /*0b28*/ 	.word	0x00000000
        /*0b2c*/ 	.word	0x0002c068
        /*0b30*/ 	.short	0x010a
        /*0b32*/ 	.byte	0xff
	.zero		1


	//   ....[110]....
        /*0b34*/ 	.word	0x000198a0
        /*0b38*/ 	.word	0x00000000
        /*0b3c*/ 	.word	0x0002c020
        /*0b40*/ 	.short	0x010a
        /*0b42*/ 	.byte	0xff
	.zero		1


	//   ....[111]....
        /*0b44*/ 	.word	0x00019900
        /*0b48*/ 	.word	0x00000000
        /*0b4c*/ 	.word	0x0002c0a0
        /*0b50*/ 	.short	0x010a
        /*0b52*/ 	.byte	0xff
	.zero		1


	//   ....[112]....
        /*0b54*/ 	.word	0x00019980
        /*0b58*/ 	.word	0x00000004
        /*0b5c*/ 	.word	0x0002c058
        /*0b60*/ 	.short	0x010a
        /*0b62*/ 	.byte	0xff
	.zero		1


	//   ....[113]....
        /*0b64*/ 	.word	0x000199e0
        /*0b68*/ 	.word	0x00000003
        /*0b6c*/ 	.word	0x0002c020
        /*0b70*/ 	.short	0x010a
        /*0b72*/ 	.byte	0xff
	.zero		1


	//   ....[114]....
        /*0b74*/ 	.word	0x00019a40
        /*0b78*/ 	.word	0x00000000
        /*0b7c*/ 	.word	0x0002c0a8
        /*0b80*/ 	.short	0x010a
        /*0b82*/ 	.byte	0xff
	.zero		1


	//   ....[115]....
        /*0b84*/ 	.word	0x00019aa0
        /*0b88*/ 	.word	0x00000003
        /*0b8c*/ 	.word	0x0002c068
        /*0b90*/ 	.short	0x010a
        /*0b92*/ 	.byte	0xff
	.zero		1


	//   ....[116]....
        /*0b94*/ 	.word	0x00019b00
        /*0b98*/ 	.word	0x00000000
        /*0b9c*/ 	.word	0x0002c020
        /*0ba0*/ 	.short	0x010a
        /*0ba2*/ 	.byte	0xff
	.zero		1


	//   ....[117]....
        /*0ba4*/ 	.word	0x00019b60
        /*0ba8*/ 	.word	0x00000000
        /*0bac*/ 	.word	0x0002c0a0
        /*0bb0*/ 	.short	0x010a
        /*0bb2*/ 	.byte	0xff
	.zero		1


	//   ....[118]....
        /*0bb4*/ 	.word	0x00019be0
        /*0bb8*/ 	.word	0x00000005
        /*0bbc*/ 	.word	0x0002c058
        /*0bc0*/ 	.short	0x010a
        /*0bc2*/ 	.byte	0xff
	.zero		1


	//   ....[119]....
        /*0bc4*/ 	.word	0x00019c40
        /*0bc8*/ 	.word	0x00000000
        /*0bcc*/ 	.word	0x0002c0a8
        /*0bd0*/ 	.short	0x010a
        /*0bd2*/ 	.byte	0xff
	.zero		1


	//   ....[120]....
        /*0bd4*/ 	.word	0x00019ca0
        /*0bd8*/ 	.word	0x00000004
        /*0bdc*/ 	.word	0x0002c068
        /*0be0*/ 	.short	0x010a
        /*0be2*/ 	.byte	0xff
	.zero		1


	//   ....[121]....
        /*0be4*/ 	.word	0x00019cf0
        /*0be8*/ 	.word	0x00000010
        /*0bec*/ 	.word	0x0002c0c0
        /*0bf0*/ 	.short	0x010a
        /*0bf2*/ 	.byte	0xff
	.zero		1


	//   ....[122]....
        /*0bf4*/ 	.word	0x00019d40
        /*0bf8*/ 	.word	0x00000000
        /*0bfc*/ 	.word	0x0002c0c8
        /*0c00*/ 	.short	0x010a
        /*0c02*/ 	.byte	0xff
	.zero		1


	//   ....[123]....
        /*0c04*/ 	.word	0x00019d90
        /*0c08*/ 	.word	0x0000003b
        /*0c0c*/ 	.word	0x0002c070
        /*0c10*/ 	.short	0x010a
        /*0c12*/ 	.byte	0xff
	.zero		1


	//   ....[124]....
        /*0c14*/ 	.word	0x00019de0
        /*0c18*/ 	.word	0x0000003b
        /*0c1c*/ 	.word	0x0002c080
        /*0c20*/ 	.short	0x010a
        /*0c22*/ 	.byte	0xff
	.zero		1


	//   ....[125]....
        /*0c24*/ 	.word	0x00019e30
        /*0c28*/ 	.word	0x0000003b
        /*0c2c*/ 	.word	0x0002c070
        /*0c30*/ 	.short	0x010a
        /*0c32*/ 	.byte	0xff
	.zero		1


	//   ....[126]....
        /*0c34*/ 	.word	0x00019e80
        /*0c38*/ 	.word	0x0000003b
        /*0c3c*/ 	.word	0x0002c090
        /*0c40*/ 	.short	0x010a
        /*0c42*/ 	.byte	0xff
	.zero		1


	//   ....[127]....
        /*0c44*/ 	.word	0x00019ed0
        /*0c48*/ 	.word	0x0000003b
        /*0c4c*/ 	.word	0x0002c080
        /*0c50*/ 	.short	0x010a
        /*0c52*/ 	.byte	0xff
	.zero		1


	//   ....[128]....
        /*0c54*/ 	.word	0x00019f20
        /*0c58*/ 	.word	0x0000003b
        /*0c5c*/ 	.word	0x0002c098
        /*0c60*/ 	.short	0x010a
        /*0c62*/ 	.byte	0xff
	.zero		1


	//   ....[129]....
        /*0c64*/ 	.word	0x00019f70
        /*0c68*/ 	.word	0x0000003b
        /*0c6c*/ 	.word	0x0002c070
        /*0c70*/ 	.short	0x010a
        /*0c72*/ 	.byte	0xff
	.zero		1


	//   ....[130]....
        /*0c74*/ 	.word	0x00019fc0
        /*0c78*/ 	.word	0x0000003b
        /*0c7c*/ 	.word	0x0002c090
        /*0c80*/ 	.short	0x010a
        /*0c82*/ 	.byte	0xff
	.zero		1


	//   ....[131]....
        /*0c84*/ 	.word	0x0001a010
        /*0c88*/ 	.word	0x0000003b
        /*0c8c*/ 	.word	0x0002c0c0
        /*0c90*/ 	.short	0x010a
        /*0c92*/ 	.byte	0xff
	.zero		1


	//   ....[132]....
        /*0c94*/ 	.word	0x0001a060
        /*0c98*/ 	.word	0x0000003b
        /*0c9c*/ 	.word	0x0002c080
        /*0ca0*/ 	.short	0x010a
        /*0ca2*/ 	.byte	0xff
	.zero		1


	//   ....[133]....
        /*0ca4*/ 	.word	0x0001a0b0
        /*0ca8*/ 	.word	0x0000003b
        /*0cac*/ 	.word	0x0002c098
        /*0cb0*/ 	.short	0x010a
        /*0cb2*/ 	.byte	0xff
	.zero		1


	//   ....[134]....
        /*0cb4*/ 	.word	0x0001a100
        /*0cb8*/ 	.word	0x0000003b
        /*0cbc*/ 	.word	0x0002c0c8
        /*0cc0*/ 	.short	0x010a
        /*0cc2*/ 	.byte	0xff
	.zero		1


	//   ....[135]....
        /*0cc4*/ 	.word	0x0001a160
        /*0cc8*/ 	.word	0x00000000
        /*0ccc*/ 	.word	0x00000000
        /*0cd0*/ 	.short	0x010a
        /*0cd2*/ 	.byte	0xff
	.zero		1


	//   ....[136]....
        /*0cd4*/ 	.word	0x0001a1c0
        /*0cd8*/ 	.word	0x00000000
        /*0cdc*/ 	.word	0x00000000
        /*0ce0*/ 	.short	0x010a
        /*0ce2*/ 	.byte	0xff
	.zero		1


	//   ....[137]....
        /*0ce4*/ 	.word	0x0001a220
        /*0ce8*/ 	.word	0x00000004
        /*0cec*/ 	.word	0x00000000
        /*0cf0*/ 	.short	0x010a
        /*0cf2*/ 	.byte	0xff
	.zero		1


	//   ....[138]....
        /*0cf4*/ 	.word	0x0001a280
        /*0cf8*/ 	.word	0x00000003
        /*0cfc*/ 	.word	0x00000000
        /*0d00*/ 	.short	0x010a
        /*0d02*/ 	.byte	0xff
	.zero		1


	//   ....[139]....
        /*0d04*/ 	.word	0x0001a2e0
        /*0d08*/ 	.word	0x00000000
        /*0d0c*/ 	.word	0x00000000
        /*0d10*/ 	.short	0x010a
        /*0d12*/ 	.byte	0xff
	.zero		1


	//   ....[140]....
        /*0d14*/ 	.word	0x0001a340
        /*0d18*/ 	.word	0x00000000
        /*0d1c*/ 	.word	0x00000000
        /*0d20*/ 	.short	0x010a
        /*0d22*/ 	.byte	0xff
	.zero		1


	//   ....[141]....
        /*0d24*/ 	.word	0x0001a3a0
        /*0d28*/ 	.word	0x00000000
        /*0d2c*/ 	.word	0x0002c010
        /*0d30*/ 	.short	0x010a
        /*0d32*/ 	.byte	0xff
	.zero		1


	//   ....[142]....
        /*0d34*/ 	.word	0x0001a400
        /*0d38*/ 	.word	0x00000000
        /*0d3c*/ 	.word	0x0002c038
        /*0d40*/ 	.short	0x010a
        /*0d42*/ 	.byte	0xff
	.zero		1


	//   ....[143]....
        /*0d44*/ 	.word	0x0001a460
        /*0d48*/ 	.word	0x00000000
        /*0d4c*/ 	.word	0x0002c018
        /*0d50*/ 	.short	0x010a
        /*0d52*/ 	.byte	0xff
	.zero		1


	//   ....[144]....
        /*0d54*/ 	.word	0x0001a4c0
        /*0d58*/ 	.word	0x00000000
        /*0d5c*/ 	.word	0x0002c038
        /*0d60*/ 	.short	0x010a
        /*0d62*/ 	.byte	0xff
	.zero		1


	//   ....[145]....
        /*0d64*/ 	.word	0x0001a520
        /*0d68*/ 	.word	0x00000000
        /*0d6c*/ 	.word	0x0002c038
        /*0d70*/ 	.short	0x010a
        /*0d72*/ 	.byte	0xff
	.zero		1


	//   ....[146]....
        /*0d74*/ 	.word	0x0001a580
        /*0d78*/ 	.word	0x00000000
        /*0d7c*/ 	.word	0x0002c038
        /*0d80*/ 	.short	0x010a
        /*0d82*/ 	.byte	0xff
	.zero		1


	//   ....[147]....
        /*0d84*/ 	.word	0x0001a5e0
        /*0d88*/ 	.word	0x00000000
        /*0d8c*/ 	.word	0x0002c038
        /*0d90*/ 	.short	0x010a
        /*0d92*/ 	.byte	0xff
	.zero		1


	//   ....[148]....
        /*0d94*/ 	.word	0x0001a640
        /*0d98*/ 	.word	0x00000000
        /*0d9c*/ 	.word	0x0002c038
        /*0da0*/ 	.short	0x010a
        /*0da2*/ 	.byte	0xff
	.zero		1


	//   ....[149]....
        /*0da4*/ 	.word	0x0001a6a0
        /*0da8*/ 	.word	0x00000000
        /*0dac*/ 	.word	0x0002c038
        /*0db0*/ 	.short	0x010a
        /*0db2*/ 	.byte	0xff
	.zero		1


	//   ....[150]....
        /*0db4*/ 	.word	0x0001a700
        /*0db8*/ 	.word	0x00000000
        /*0dbc*/ 	.word	0x0002c038
        /*0dc0*/ 	.short	0x010a
        /*0dc2*/ 	.byte	0xff
	.zero		1


	//   ....[151]....
        /*0dc4*/ 	.word	0x0001a760
        /*0dc8*/ 	.word	0x00000000
        /*0dcc*/ 	.word	0x0002c038
        /*0dd0*/ 	.short	0x010a
        /*0dd2*/ 	.byte	0xff
	.zero		1


	//   ....[152]....
        /*0dd4*/ 	.word	0x0001a7c0
        /*0dd8*/ 	.word	0x00000000
        /*0ddc*/ 	.word	0x0002c038
        /*0de0*/ 	.short	0x010a
        /*0de2*/ 	.byte	0xff
	.zero		1


	//   ....[153]....
        /*0de4*/ 	.word	0x0001a820
        /*0de8*/ 	.word	0x00000000
        /*0dec*/ 	.word	0x0002c038
        /*0df0*/ 	.short	0x010a
        /*0df2*/ 	.byte	0xff
	.zero		1


	//   ....[154]....
        /*0df4*/ 	.word	0x0001a880
        /*0df8*/ 	.word	0x00000000
        /*0dfc*/ 	.word	0x0002c038
        /*0e00*/ 	.short	0x010a
        /*0e02*/ 	.byte	0xff
	.zero		1


	//   ....[155]....
        /*0e04*/ 	.word	0x0001a8e0
        /*0e08*/ 	.word	0x00000000
        /*0e0c*/ 	.word	0x0002c038
        /*0e10*/ 	.short	0x010a
        /*0e12*/ 	.byte	0xff
	.zero		1


	//   ....[156]....
        /*0e14*/ 	.word	0x0001a940
        /*0e18*/ 	.word	0x00000000
        /*0e1c*/ 	.word	0x0002c038
        /*0e20*/ 	.short	0x010a
        /*0e22*/ 	.byte	0xff
	.zero		1


	//   ....[157]....
        /*0e24*/ 	.word	0x0001a9a0
        /*0e28*/ 	.word	0x00000000
        /*0e2c*/ 	.word	0x0002c038
        /*0e30*/ 	.short	0x010a
        /*0e32*/ 	.byte	0xff
	.zero		1


	//   ....[158]....
        /*0e34*/ 	.word	0x0001aa00
        /*0e38*/ 	.word	0x00000000
        /*0e3c*/ 	.word	0x0002c038
        /*0e40*/ 	.short	0x010a
        /*0e42*/ 	.byte	0xff
	.zero		1


	//   ....[159]....
        /*0e44*/ 	.word	0x0001aa60
        /*0e48*/ 	.word	0x00000003
        /*0e4c*/ 	.word	0x0002c0b0
        /*0e50*/ 	.short	0x010a
        /*0e52*/ 	.byte	0xff
	.zero		1


	//   ....[160]....
        /*0e54*/ 	.word	0x0001aac0
        /*0e58*/ 	.word	0x00000003
        /*0e5c*/ 	.word	0x0002c0b8
        /*0e60*/ 	.short	0x010a
        /*0e62*/ 	.byte	0xff
	.zero		1


	//----- nvinfo : EIATTR_NUM_MBARRIERS
	.align		4
.L_66:
        /*0e64*/ 	.byte	0x03, 0x38
        /*0e66*/ 	.short	0x001c


	//----- nvinfo : EIATTR_EXIT_INSTR_OFFSETS
	.align		4
        /*0e68*/ 	.byte	0x04, 0x1c
        /*0e6a*/ 	.short	(.L_68 - .L_67)


	//   ....[0]....
.L_67:
        /*0e6c*/ 	.word	0x000017b0


	//   ....[1]....
        /*0e70*/ 	.word	0x00004590


	//   ....[2]....
        /*0e74*/ 	.word	0x000045f0


	//   ....[3]....
        /*0e78*/ 	.word	0x000110d0


	//   ....[4]....
        /*0e7c*/ 	.word	0x00011140


	//   ....[5]....
        /*0e80*/ 	.word	0x00013b10


	//   ....[6]....
        /*0e84*/ 	.word	0x00013ba0


	//   ....[7]....
        /*0e88*/ 	.word	0x00013bf0


	//   ....[8]....
        /*0e8c*/ 	.word	0x00016e30


	//   ....[9]....
        /*0e90*/ 	.word	0x00016e80


	//   ....[10]....
        /*0e94*/ 	.word	0x000193e0


	//   ....[11]....
        /*0e98*/ 	.word	0x000196a0


	//----- nvinfo : EIATTR_INDIRECT_BRANCH_TARGETS
	.align		4
.L_68:
        /*0e9c*/ 	.byte	0x04, 0x34
        /*0e9e*/ 	.short	(.L_70 - .L_69)


	//   ....[0]....
.L_69:
        /*0ea0*/ 	.word	.L_x_509@srel
        /*0ea4*/ 	.short	0x0
        /*0ea6*/ 	.short	0x0
        /*0ea8*/ 	.word	0x3
        /*0eac*/ 	.word	.L_x_510@srel
        /*0eb0*/ 	.word	.L_x_511@srel
        /*0eb4*/ 	.word	.L_x_512@srel


	//----- nvinfo : EIATTR_MAX_THREADS
	.align		4
.L_70:
        /*0eb8*/ 	.byte	0x04, 0x05
        /*0eba*/ 	.short	(.L_72 - .L_71)
.L_71:
        /*0ebc*/ 	.word	0x00000200
        /*0ec0*/ 	.word	0x00000001
        /*0ec4*/ 	.word	0x00000001


	//----- nvinfo : EIATTR_CRS_STACK_SIZE
	.align		4
.L_72:
        /*0ec8*/ 	.byte	0x04, 0x1e
        /*0eca*/ 	.short	(.L_74 - .L_73)
.L_73:
        /*0ecc*/ 	.word	0x00000000


	//----- nvinfo : EIATTR_CBANK_PARAM_SIZE
	.align		4
.L_74:
        /*0ed0*/ 	.byte	0x03, 0x19
        /*0ed2*/ 	.short	0x0600


	//----- nvinfo : EIATTR_PARAM_CBANK
	.align		4
        /*0ed4*/ 	.byte	0x04, 0x0a
        /*0ed6*/ 	.short	(.L_76 - .L_75)
	.align		4
.L_75:
        /*0ed8*/ 	.word	index@(.nv.constant0._ZN7cutlass13device_kernelINS_4fmha6kernel36Sm100FmhaFwdKernelTmaWarpspecializedIN4cute5tupleIJiiiNS5_IJNS5_IJiiEEEiEEEEEENS1_10collective38Sm100FmhaFwdMainloopTmaWarpspecializedINS_10bfloat16_tEffNS5_IJNS4_1CILi256EEENSC_ILi64EEENSC_ILi128EEEEEENS5_IJiNSC_ILi1EEES7_EEENS5_IJiSH_NS5_IJNS5_IJNSC_ILi0EEEiEEEiEEEEEESM_NS9_6NoMaskENS5_IJNSC_ILi2EEESH_SH_EEENSC_ILb0EEEEENS9_38Sm100FmhaFwdEpilogueTmaWarpspecializedINS_6half_tEfNS5_IJSF_SF_SE_EEESI_NS5_IJSH_S7_EEESQ_EENS2_23PersistentTileSchedulerENS2_41Sm100FmhaCtxKernelWarpspecializedScheduleEEEEEvNT_6ParamsE)
        /*0edc*/ 	.short	0x0380
        /*0ede*/ 	.short	0x0600


	//----- nvinfo : EIATTR_SW_WAR
	.align		4
.L_76:
        /*0ee0*/ 	.byte	0x04, 0x36
        /*0ee2*/ 	.short	(.L_78 - .L_77)
.L_77:
        /*0ee4*/ 	.word	0x00000008
.L_78:


//--------------------- .nv.callgraph             --------------------------
	.section	.nv.callgraph,"",@"SHT_CUDA_CALLGRAPH"
	.align	4
	.sectionentsize	8
	.align		4
        /*0000*/ 	.word	0x00000000
	.align		4
        /*0004*/ 	.word	0xffffffff
	.align		4
        /*0008*/ 	.word	index@(_ZN7cutlass13device_kernelINS_4fmha6kernel36Sm100FmhaFwdKernelTmaWarpspecializedIN4cute5tupleIJiiiNS5_IJNS5_IJiiEEEiEEEEEENS1_10collective38Sm100FmhaFwdMainloopTmaWarpspecializedINS_10bfloat16_tEffNS5_IJNS4_1CILi256EEENSC_ILi64EEENSC_ILi128EEEEEENS5_IJiNSC_ILi1EEES7_EEENS5_IJiSH_NS5_IJNS5_IJNSC_ILi0EEEiEEEiEEEEEESM_NS9_6NoMaskENS5_IJNSC_ILi2EEESH_SH_EEENSC_ILb0EEEEENS9_38Sm100FmhaFwdEpilogueTmaWarpspecializedINS_6half_tEfNS5_IJSF_SF_SE_EEESI_NS5_IJSH_S7_EEESQ_EENS2_23PersistentTileSchedulerENS2_41Sm100FmhaCtxKernelWarpspecializedScheduleEEEEEvNT_6ParamsE)
	.align		4
        /*000c*/ 	.word	index@(__assertfail)
	.align		4
        /*0010*/ 	.word	index@(_ZN7cutlass13device_kernelINS_4fmha6kernel36Sm100FmhaFwdKernelTmaWarpspecializedIN4cute5tupleIJiiiNS5_IJNS5_IJiiEEEiEEEEEENS1_10collective38Sm100FmhaFwdMainloopTmaWarpspecializedINS_10bfloat16_tEffNS5_IJNS4_1CILi256EEENSC_ILi64EEENSC_ILi128EEEEEENS5_IJiNSC_ILi1EEES7_EEENS5_IJiSH_NS5_IJNS5_IJNSC_ILi0EEEiEEEiEEEEEESM_NS9_6NoMaskENS5_IJNSC_ILi2EEESH_SH_EEENSC_ILb0EEEEENS9_38Sm100FmhaFwdEpilogueTmaWarpspecializedINS_6half_tEfNS5_IJSF_SF_SE_EEESI_NS5_IJSH_S7_EEESQ_EENS2_23PersistentTileSchedulerENS2_41Sm100FmhaCtxKernelWarpspecializedScheduleEEEEEvNT_6ParamsE)
	.align		4
        /*0014*/ 	.word	index@(vprintf)
	.align		4
        /*0018*/ 	.word	0x00000000
	.align		4
        /*001c*/ 	.word	0xfffffffe
	.align		4
        /*0020*/ 	.word	0x00000000
	.align		4
        /*0024*/ 	.word	0xfffffffd
	.align		4
        /*0028*/ 	.word	0x00000000
	.align		4
        /*002c*/ 	.word	0xfffffffc


//--------------------- .nv.constant4             --------------------------
	.section	.nv.constant4,"a",@progbits
	.align	8
	.align		8
.nv.constant4:
        /*0000*/ 	.dword	vprintf
	.align		8
        /*0008*/ 	.dword	__assertfail
	.align		8
        /*0010*/ 	.dword	__unnamed_1
	.align		8
        /*0018*/ 	.dword	__unnamed_2
	.align		8
        /*0020*/ 	.dword	__unnamed_3
	.align		8
        /*0028*/ 	.dword	__unnamed_4
	.align		8
        /*0030*/ 	.dword	__unnamed_5
	.align		8
        /*0038*/ 	.dword	__unnamed_6
	.align		8
        /*0040*/ 	.dword	__unnamed_7
	.align		8
        /*0048*/ 	.dword	_ZN39_INTERNAL_dbe95a2c_4_k_cu_11ccb7ca_27084cuda3std3__45__cpo5beginE
	.align		8
        /*0050*/ 	.dword	_ZN39_INTERNAL_dbe95a2c_4_k_cu_11ccb7ca_27084cuda3std3__45__cpo3endE
	.align		8
        /*0058*/ 	.dword	_ZN39_INTERNAL_dbe95a2c_4_k_cu_11ccb7ca_27084cuda3std3__45__cpo6cbeginE
	.align		8
        /*0060*/ 	.dword	_ZN39_INTERNAL_dbe95a2c_4_k_cu_11ccb7ca_27084cuda3std3__45__cpo4cendE
	.align		8
        /*0068*/ 	.dword	_ZN39_INTERNAL_dbe95a2c_4_k_cu_11ccb7ca_27084cuda3std3__441_GLOBAL__N__dbe95a2c_4_k_cu_11ccb7ca_27086ignoreE
	.align		8
        /*0070*/ 	.dword	_ZN39_INTERNAL_dbe95a2c_4_k_cu_11ccb7ca_27084cuda3std3__419piecewise_constructE
	.align		8
        /*0078*/ 	.dword	_ZN39_INTERNAL_dbe95a2c_4_k_cu_11ccb7ca_27084cuda3std3__48in_placeE
	.align		8
        /*0080*/ 	.dword	_ZN39_INTERNAL_dbe95a2c_4_k_cu_11ccb7ca_27084cuda3std6ranges3__45__cpo4swapE
	.align		8
        /*0088*/ 	.dword	_ZN39_INTERNAL_dbe95a2c_4_k_cu_11ccb7ca_27084cuda3std6ranges3__45__cpo9iter_moveE
	.align		8
        /*0090*/ 	.dword	_ZN39_INTERNAL_dbe95a2c_4_k_cu_11ccb7ca_27084cute7productE
	.align		8
        /*0098*/ 	.dword	_ZN39_INTERNAL_dbe95a2c_4_k_cu_11ccb7ca_27084cute1_E
	.align		8
        /*00a0*/ 	.dword	$str$22
	.align		8
        /*00a8*/ 	.dword	$str$23
	.align		8
        /*00b0*/ 	.dword	$str$26
	.align		8
        /*00b8*/ 	.dword	$str$27
	.align		8
        /*00c0*/ 	.dword	$str$28
	.align		8
        /*00c8*/ 	.dword	$str$29
	.align		8
        /*00d0*/ 	.dword	$str$30
	.align		8
        /*00d8*/ 	.dword	$str$31
	.align		8
        /*00e0*/ 	.dword	$str$32
	.align		8
        /*00e8*/ 	.dword	$str$33
	.align		8
        /*00f0*/ 	.dword	$str$34
	.align		8
        /*00f8*/ 	.dword	$str$35
	.align		8
        /*0100*/ 	.dword	$str$36
	.align		8
        /*0108*/ 	.dword	$str$37


//--------------------- .nv.constant2._ZN7cutlass13device_kernelINS_4fmha6kernel36Sm100FmhaFwdKernelTmaWarpspecializedIN4cute5tupleIJiiiNS5_IJNS5_IJiiEEEiEEEEEENS1_10collective38Sm100FmhaFwdMainloopTmaWarpspecializedINS_10bfloat16_tEffNS5_IJNS4_1CILi256EEENSC_ILi64EEENSC_ILi128EEEEEENS5_IJiNSC_ILi1EEES7_EEENS5_IJiSH_NS5_IJNS5_IJNSC_ILi0EEEiEEEiEEEEEESM_NS9_6NoMaskENS5_IJNSC_ILi2EEESH_SH_EEENSC_ILb0EEEEENS9_38Sm100FmhaFwdEpilogueTmaWarpspecializedINS_6half_tEfNS5_IJSF_SF_SE_EEESI_NS5_IJSH_S7_EEESQ_EENS2_23PersistentTileSchedulerENS2_41Sm100FmhaCtxKernelWarpspecializedScheduleEEEEEvNT_6ParamsE --------------------------
	.section	.nv.constant2._ZN7cutlass13device_kernelINS_4fmha6kernel36Sm100FmhaFwdKernelTmaWarpspecializedIN4cute5tupleIJiiiNS5_IJNS5_IJiiEEEiEEEEEENS1_10collective38Sm100FmhaFwdMainloopTmaWarpspecializedINS_10bfloat16_tEffNS5_IJNS4_1CILi256EEENSC_ILi64EEENSC_ILi128EEEEEENS5_IJiNSC_ILi1EEES7_EEENS5_IJiSH_NS5_IJNS5_IJNSC_ILi0EEEiEEEiEEEEEESM_NS9_6NoMaskENS5_IJNSC_ILi2EEESH_SH_EEENSC_ILb0EEEEENS9_38Sm100FmhaFwdEpilogueTmaWarpspecializedINS_6half_tEfNS5_IJSF_SF_SE_EEESI_NS5_IJSH_S7_EEESQ_EENS2_23PersistentTileSchedulerENS2_41Sm100FmhaCtxKernelWarpspecializedScheduleEEEEEvNT_6ParamsE,"a",@progbits
	.sectionflags	@""
	.align	4
.nv.constant2._ZN7cutlass13device_kernelINS_4fmha6kernel36Sm100FmhaFwdKernelTmaWarpspecializedIN4cute5tupleIJiiiNS5_IJNS5_IJiiEEEiEEEEEENS1_10collective38Sm100FmhaFwdMainloopTmaWarpspecializedINS_10bfloat16_tEffNS5_IJNS4_1CILi256EEENSC_ILi64EEENSC_ILi128EEEEEENS5_IJiNSC_ILi1EEES7_EEENS5_IJiSH_NS5_IJNS5_IJNSC_ILi0EEEiEEEiEEEEEESM_NS9_6NoMaskENS5_IJNSC_ILi2EEESH_SH_EEENSC_ILb0EEEEENS9_38Sm100FmhaFwdEpilogueTmaWarpspecializedINS_6half_tEfNS5_IJSF_SF_SE_EEESI_NS5_IJSH_S7_EEESQ_EENS2_23PersistentTileSchedulerENS2_41Sm100FmhaCtxKernelWarpspecializedScheduleEEEEEvNT_6ParamsE:
        /*0000*/ 	.byte	0xb0, 0x3b, 0x01, 0x00, 0x40, 0x6e, 0x01, 0x00, 0x80, 0x3b, 0x01, 0x00


//--------------------- .text._ZN7cutlass13device_kernelINS_4fmha6kernel36Sm100FmhaFwdKernelTmaWarpspecializedIN4cute5tupleIJiiiNS5_IJNS5_IJiiEEEiEEEEEENS1_10collective38Sm100FmhaFwdMainloopTmaWarpspecializedINS_10bfloat16_tEffNS5_IJNS4_1CILi256EEENSC_ILi64EEENSC_ILi128EEEEEENS5_IJiNSC_ILi1EEES7_EEENS5_IJiSH_NS5_IJNS5_IJNSC_ILi0EEEiEEEiEEEEEESM_NS9_6NoMaskENS5_IJNSC_ILi2EEESH_SH_EEENSC_ILb0EEEEENS9_38Sm100FmhaFwdEpilogueTmaWarpspecializedINS_6half_tEfNS5_IJSF_SF_SE_EEESI_NS5_IJSH_S7_EEESQ_EENS2_23PersistentTileSchedulerENS2_41Sm100FmhaCtxKernelWarpspecializedScheduleEEEEEvNT_6ParamsE --------------------------
	.section	.text._ZN7cutlass13device_kernelINS_4fmha6kernel36Sm100FmhaFwdKernelTmaWarpspecializedIN4cute5tupleIJiiiNS5_IJNS5_IJiiEEEiEEEEEENS1_10collective38Sm100FmhaFwdMainloopTmaWarpspecializedINS_10bfloat16_tEffNS5_IJNS4_1CILi256EEENSC_ILi64EEENSC_ILi128EEEEEENS5_IJiNSC_ILi1EEES7_EEENS5_IJiSH_NS5_IJNS5_IJNSC_ILi0EEEiEEEiEEEEEESM_NS9_6NoMaskENS5_IJNSC_ILi2EEESH_SH_EEENSC_ILb0EEEEENS9_38Sm100FmhaFwdEpilogueTmaWarpspecializedINS_6half_tEfNS5_IJSF_SF_SE_EEESI_NS5_IJSH_S7_EEESQ_EENS2_23PersistentTileSchedulerENS2_41Sm100FmhaCtxKernelWarpspecializedScheduleEEEEEvNT_6ParamsE,"ax",@progbits
	.align	128
.text._ZN7cutlass13device_kernelINS_4fmha6kernel36Sm100FmhaFwdKernelTmaWarpspecializedIN4cute5tupleIJiiiNS5_IJNS5_IJiiEEEiEEEEEENS1_10collective38Sm100FmhaFwdMainloopTmaWarpspecializedINS_10bfloat16_tEffNS5_IJNS4_1CILi256EEENSC_ILi64EEENSC_ILi128EEEEEENS5_IJiNSC_ILi1EEES7_EEENS5_IJiSH_NS5_IJNS5_IJNSC_ILi0EEEiEEEiEEEEEESM_NS9_6NoMaskENS5_IJNSC_ILi2EEESH_SH_EEENSC_ILb0EEEEENS9_38Sm100FmhaFwdEpilogueTmaWarpspecializedINS_6half_tEfNS5_IJSF_SF_SE_EEESI_NS5_IJSH_S7_EEESQ_EENS2_23PersistentTileSchedulerENS2_41Sm100FmhaCtxKernelWarpspecializedScheduleEEEEEvNT_6ParamsE:
        .type           _ZN7cutlass13device_kernelINS_4fmha6kernel36Sm100FmhaFwdKernelTmaWarpspecializedIN4cute5tupleIJiiiNS5_IJNS5_IJiiEEEiEEEEEENS1_10collective38Sm100FmhaFwdMainloopTmaWarpspecializedINS_10bfloat16_tEffNS5_IJNS4_1CILi256EEENSC_ILi64EEENSC_ILi128EEEEEENS5_IJiNSC_ILi1EEES7_EEENS5_IJiSH_NS5_IJNS5_IJNSC_ILi0EEEiEEEiEEEEEESM_NS9_6NoMaskENS5_IJNSC_ILi2EEESH_SH_EEENSC_ILb0EEEEENS9_38Sm100FmhaFwdEpilogueTmaWarpspecializedINS_6half_tEfNS5_IJSF_SF_SE_EEESI_NS5_IJSH_S7_EEESQ_EENS2_23PersistentTileSchedulerENS2_41Sm100FmhaCtxKernelWarpspecializedScheduleEEEEEvNT_6ParamsE,@function
        .size           _ZN7cutlass13device_kernelINS_4fmha6kernel36Sm100FmhaFwdKernelTmaWarpspecializedIN4cute5tupleIJiiiNS5_IJNS5_IJiiEEEiEEEEEENS1_10collective38Sm100FmhaFwdMainloopTmaWarpspecializedINS_10bfloat16_tEffNS5_IJNS4_1CILi256EEENSC_ILi64EEENSC_ILi128EEEEEENS5_IJiNSC_ILi1EEES7_EEENS5_IJiSH_NS5_IJNS5_IJNSC_ILi0EEEiEEEiEEEEEESM_NS9_6NoMaskENS5_IJNSC_ILi2EEESH_SH_EEENSC_ILb0EEEEENS9_38Sm100FmhaFwdEpilogueTmaWarpspecializedINS_6half_tEfNS5_IJSF_SF_SE_EEESI_NS5_IJSH_S7_EEESQ_EENS2_23PersistentTileSchedulerENS2_41Sm100FmhaCtxKernelWarpspecializedScheduleEEEEEvNT_6ParamsE,(.L_x_513 - _ZN7cutlass13device_kernelINS_4fmha6kernel36Sm100FmhaFwdKernelTmaWarpspecializedIN4cute5tupleIJiiiNS5_IJNS5_IJiiEEEiEEEEEENS1_10collective38Sm100FmhaFwdMainloopTmaWarpspecializedINS_10bfloat16_tEffNS5_IJNS4_1CILi256EEENSC_ILi64EEENSC_ILi128EEEEEENS5_IJiNSC_ILi1EEES7_EEENS5_IJiSH_NS5_IJNS5_IJNSC_ILi0EEEiEEEiEEEEEESM_NS9_6NoMaskENS5_IJNSC_ILi2EEESH_SH_EEENSC_ILb0EEEEENS9_38Sm100FmhaFwdEpilogueTmaWarpspecializedINS_6half_tEfNS5_IJSF_SF_SE_EEESI_NS5_IJSH_S7_EEESQ_EENS2_23PersistentTileSchedulerENS2_41Sm100FmhaCtxKernelWarpspecializedScheduleEEEEEvNT_6ParamsE)
        .other          _ZN7cutlass13device_kernelINS_4fmha6kernel36Sm100FmhaFwdKernelTmaWarpspecializedIN4cute5tupleIJiiiNS5_IJNS5_IJiiEEEiEEEEEENS1_10collective38Sm100FmhaFwdMainloopTmaWarpspecializedINS_10bfloat16_tEffNS5_IJNS4_1CILi256EEENSC_ILi64EEENSC_ILi128EEEEEENS5_IJiNSC_ILi1EEES7_EEENS5_IJiSH_NS5_IJNS5_IJNSC_ILi0EEEiEEEiEEEEEESM_NS9_6NoMaskENS5_IJNSC_ILi2EEESH_SH_EEENSC_ILb0EEEEENS9_38Sm100FmhaFwdEpilogueTmaWarpspecializedINS_6half_tEfNS5_IJSF_SF_SE_EEESI_NS5_IJSH_S7_EEESQ_EENS2_23PersistentTileSchedulerENS2_41Sm100FmhaCtxKernelWarpspecializedScheduleEEEEEvNT_6ParamsE,@"STO_CUDA_ENTRY STV_DEFAULT"
_ZN7cutlass13device_kernelINS_4fmha6kernel36Sm100FmhaFwdKernelTmaWarpspecializedIN4cute5tupleIJiiiNS5_IJNS5_IJiiEEEiEEEEEENS1_10collective38Sm100FmhaFwdMainloopTmaWarpspecializedINS_10bfloat16_tEffNS5_IJNS4_1CILi256EEENSC_ILi64EEENSC_ILi128EEEEEENS5_IJiNSC_ILi1EEES7_EEENS5_IJiSH_NS5_IJNS5_IJNSC_ILi0EEEiEEEiEEEEEESM_NS9_6NoMaskENS5_IJNSC_ILi2EEESH_SH_EEENSC_ILb0EEEEENS9_38Sm100FmhaFwdEpilogueTmaWarpspecializedINS_6half_tEfNS5_IJSF_SF_SE_EEESI_NS5_IJSH_S7_EEESQ_EENS2_23PersistentTileSchedulerENS2_41Sm100FmhaCtxKernelWarpspecializedScheduleEEEEEvNT_6ParamsE:
[----:B------:R-:W1:Y:S02]  /*0000*/  LDC R1, c[0x0][0x37c] ;  /* 0x0000df00ff017b82 */ /* 0x000e640000000800 */
[----:B-1----:R-:W-:-:S04]  /*0010*/  IADD3 R1, PT, PT, R1, -0xa8, RZ ;  /* 0xffffff5801017810 */ /* 0x002fc80007ffe0ff */
[----:B------:R-:W-:Y:S01]  /*0020*/  R2UR UR37, R1 ;  /* 0x00000000012572ca */ /* 0x000fe200000e0000 */
[----:B------:R-:W1:Y:S01]  /*0030*/  S2R R3, SR_TID.X ;  /* 0x0000000000037919 */ /* 0x000e620000002100 */
[----:B------:R-:W2:Y:S01]  /*0040*/  LDCU UR4, c[0x0][0x2f8] ;  /* 0x00005f00ff0477ac */ /* 0x000ea20008000800 */
[----:B------:R-:W3:Y:S01]  /*0050*/  LDCU UR36, c[0x0][0x2fc] ;  /* 0x00005f80ff2477ac */ /* 0x000ee20008000800 */
[----:B------:R-:W-:Y:S02]  /*0060*/  UPLOP3.LUT UP3, UPT, UPT, UPT, UPT, 0x40, 0x4 ;  /* 0x000000000004789c */ /* 0x000fe40003f6e870 */
[----:B------:R-:W-:Y:S02]  /*0070*/  UPLOP3.LUT UP1, UPT, UPT, UPT, UPT, 0x80, 0x8 ;  /* 0x000000000008789c */ /* 0x000fe40003f2f070 */
[----:B------:R-:W-:Y:S02]  /*0080*/  UPLOP3.LUT UP0, UPT, UPT, UPT, UPT, 0x40, 0x4 ;  /* 0x000000000004789c */ /* 0x000fe40003f0e870 */
[----:B------:R-:W-:-:S02]  /*0090*/  UPLOP3.LUT UP6, UPT, UPT, UPT, UPT, 0x40, 0x4 ;  /* 0x000000000004789c */ /* 0x000fc40003fce870 */
[----:B------:R-:W-:Y:S02]  /*00a0*/  UPLOP3.LUT UP5, UPT, UPT, UPT, UPT, 0x40, 0x4 ;  /* 0x000000000004789c */ /* 0x000fe40003fae870 */
[----:B--2---:R-:W-:Y:S02]  /*00b0*/  UIADD3 UR37, UP2, UPT, UR37, UR4, URZ ;  /* 0x0000000425257290 */ /* 0x004fe4000ff5e0ff */
[----:B------:R-:W-:Y:S02]  /*00c0*/  UP2UR UR41, UPR, URZ, 0x8 ;  /* 0x00000008ff297883 */ /* 0x000fe40008000000 */
[----:B---3--:R-:W-:Y:S02]  /*00d0*/  UIADD3.X UR36, UPT, UPT, URZ, UR36, URZ, UP2, !UPT ;  /* 0x00000024ff247290 */ /* 0x008fe400097fe4ff */
[----:B------:R-:W-:Y:S02]  /*00e0*/  UPLOP3.LUT UP2, UPT, UPT, UPT, UPT, 0x80, 0x8 ;  /* 0x000000000008789c */ /* 0x000fe40003f4f070 */
[----:B------:R-:W-:-:S02]  /*00f0*/  UPLOP3.LUT UP4, UPT, UPT, UPT, UPT, 0x40, 0x4 ;  /* 0x000000000004789c */ /* 0x000fc40003f8e870 */
[----:B------:R-:W-:Y:S01]  /*0100*/  UP2UR UR57, UPR, URZ, 0x4 ;  /* 0x00000004ff397883 */ /* 0x000fe20008000000 */
[----:B-1----:R-:W-:-:S05]  /*0110*/  SHF.R.U32.HI R4, RZ, 0x5, R3 ;  /* 0x00000005ff047819 */ /* 0x002fca0000011603 */
[----:B------:R-:W1:Y:S02]  /*0120*/  SHFL.IDX PT, R0, R4, RZ, 0x1f ;  /* 0x00001fff04007589 */ /* 0x000e6400000e0000 */
[----:B-1----:R-:W-:-:S04]  /*0130*/  SHF.R.S32.HI R5, RZ, 0x1f, R0 ;  /* 0x0000001fff057819 */ /* 0x002fc80000011400 */
[----:B------:R-:W-:-:S04]  /*0140*/  LEA.HI R2, R5, R0, RZ, 0x2 ;  /* 0x0000000005027211 */ /* 0x000fc800078f10ff */
[----:B------:R-:W-:-:S04]  /*0150*/  SHF.R.S32.HI R2, RZ, 0x2, R2 ;  /* 0x00000002ff027819 */ /* 0x000fc80000011402 */
[----:B------:R-:W-:-:S13]  /*0160*/  ISETP.NE.AND P0, PT, R2, RZ, PT ;  /* 0x000000ff0200720c */ /* 0x000fda0003f05270 */
[----:B------:R-:W-:Y:S05]  /*0170*/  @!P0 BRA `(.L_x_0) ;  /* 0x0000000400248947 */ /* 0x000fea0003800000 */
[----:B------:R-:W-:-:S13]  /*0180*/  ISETP.NE.AND P0, PT, R2, 0x2, PT ;  /* 0x000000020200780c */ /* 0x000fda0003f05270 */
[----:B------:R-:W-:Y:S05]  /*0190*/  @!P0 BRA `(.L_x_1) ;  /* 0x0000000000f48947 */ /* 0x000fea0003800000 */
[----:B------:R-:W-:-:S13]  /*01a0*/  ISETP.NE.AND P0, PT, R2, 0x1, PT ;  /* 0x000000010200780c */ /* 0x000fda0003f05270 */
[----:B------:R-:W-:Y:S05]  /*01b0*/  @P0 BRA `(.L_x_2) ;  /* 0x00000000002c0947 */ /* 0x000fea0003800000 */
[----:B------:R-:W-:Y:S01]  /*01c0*/  HFMA2 R2, -RZ, RZ, 0, 5.9604644775390625e-08 ;  /* 0x00000001ff027431 */ /* 0x000fe200000001ff */
[----:B------:R-:W-:Y:S02]  /*01d0*/  UPLOP3.LUT UP3, UPT, UPT, UPT, UPT, 0x40, 0x4 ;  /* 0x000000000004789c */ /* 0x000fe40003f6e870 */
[----:B------:R-:W-:Y:S02]  /*01e0*/  UPLOP3.LUT UP2, UPT, UPT, UPT, UPT, 0x40, 0x4 ;  /* 0x000000000004789c */ /* 0x000fe40003f4e870 */
[----:B------:R-:W-:Y:S02]  /*01f0*/  UPLOP3.LUT UP1, UPT, UPT, UPT, UPT, 0x80, 0x8 ;  /* 0x000000000008789c */ /* 0x000fe40003f2f070 */
[----:B------:R-:W-:Y:S02]  /*0200*/  UPLOP3.LUT UP0, UPT, UPT, UPT, UPT, 0x40, 0x4 ;  /* 0x000000000004789c */ /* 0x000fe40003f0e870 */
[----:B------:R-:W-:Y:S02]  /*0210*/  UPLOP3.LUT UP6, UPT, UPT, UPT, UPT, 0x40, 0x4 ;  /* 0x000000000004789c */ /* 0x000fe40003fce870 */
[----:B------:R-:W-:-:S02]  /*0220*/  UPLOP3.LUT UP5, UPT, UPT, UPT, UPT, 0x40, 0x4 ;  /* 0x000000000004789c */ /* 0x000fc40003fae870 */
[----:B------:R-:W-:Y:S02]  /*0230*/  UPLOP3.LUT UP4, UPT, UPT, UPT, UPT, 0x80, 0x8 ;  /* 0x000000000008789c */ /* 0x000fe40003f8f070 */
[----:B------:R-:W-:Y:S02]  /*0240*/  UP2UR UR41, UPR, URZ, 0x8 ;  /* 0x00000008ff297883 */ /* 0x000fe40008000000 */
[----:B------:R-:W-:Y:S01]  /*0250*/  UP2UR UR57, UPR, URZ, 0x4 ;  /* 0x00000004ff397883 */ /* 0x000fe20008000000 */
[----:B------:R-:W-:Y:S11]  /*0260*/  BRA `(.L_x_0) ;  /* 0x0000000000e87947 */ /* 0x000ff60003800000 */
.L_x_2:
[----:B------:R-:W-:Y:S01]  /*0270*/  ISETP.NE.AND P0, PT, R0, 0xc, PT ;  /* 0x0000000c0000780c */ /* 0x000fe20003f05270 */
[----:B------:R-:W-:Y:S01]  /*0280*/  UPLOP3.LUT UP2, UPT, UPT, UPT, UPT, 0x40, 0x4 ;  /* 0x000000000004789c */ /* 0x000fe20003f4e870 */
[----:B------:R-:W-:Y:S01]  /*0290*/  HFMA2 R2, -RZ, RZ, 0, 1.78813934326171875e-07 ;  /* 0x00000003ff027431 */ /* 0x000fe200000001ff */
[----:B------:R-:W-:Y:S02]  /*02a0*/  UPLOP3.LUT UP1, UPT, UPT, UPT, UPT, 0x80, 0x8 ;  /* 0x000000000008789c */ /* 0x000fe40003f2f070 */
[----:B------:R-:W-:Y:S02]  /*02b0*/  UP2UR UR41, UPR, URZ, 0x4 ;  /* 0x00000004ff297883 */ /* 0x000fe40008000000 */
[----:B------:R-:W-:Y:S02]  /*02c0*/  UPLOP3.LUT UP2, UPT, UPT, UPT, UPT, 0x40, 0x4 ;  /* 0x000000000004789c */ /* 0x000fe40003f4e870 */
[----:B------:R-:W-:Y:S02]  /*02d0*/  UPLOP3.LUT UP0, UPT, UPT, UPT, UPT, 0x40, 0x4 ;  /* 0x000000000004789c */ /* 0x000fe40003f0e870 */
[----:B------:R-:W-:-:S02]  /*02e0*/  UPLOP3.LUT UP6, UPT, UPT, UPT, UPT, 0x40, 0x4 ;  /* 0x000000000004789c */ /* 0x000fc40003fce870 */
[----:B------:R-:W-:Y:S02]  /*02f0*/  UPLOP3.LUT UP5, UPT, UPT, UPT, UPT, 0x80, 0x8 ;  /* 0x000000000008789c */ /* 0x000fe40003faf070 */
[----:B------:R-:W-:Y:S02]  /*0300*/  UPLOP3.LUT UP4, UPT, UPT, UPT, UPT, 0x40, 0x4 ;  /* 0x000000000004789c */ /* 0x000fe40003f8e870 */
[----:B------:R-:W-:Y:S01]  /*0310*/  UP2UR UR57, UPR, URZ, 0x4 ;  /* 0x00000004ff397883 */ /* 0x000fe20008000000 */
[----:B------:R-:W-:Y:S11]  /*0320*/  @!P0 BRA `(.L_x_0) ;  /* 0x0000000000b88947 */ /* 0x000ff60003800000 */
[----:B------:R-:W-:-:S13]  /*0330*/  ISETP.NE.AND P0, PT, R0, 0xe, PT ;  /* 0x0000000e0000780c */ /* 0x000fda0003f05270 */
[----:B------:R-:W-:Y:S05]  /*0340*/  @!P0 BRA `(.L_x_3) ;  /* 0x00000000005c8947 */ /* 0x000fea0003800000 */
[----:B------:R-:W-:-:S13]  /*0350*/  ISETP.NE.AND P0, PT, R0, 0xd, PT ;  /* 0x0000000d0000780c */ /* 0x000fda0003f05270 */
[----:B------:R-:W-:Y:S05]  /*0360*/  @P0 BRA `(.L_x_4) ;  /* 0x00000000002c0947 */ /* 0x000fea0003800000 */
[----:B------:R-:W-:Y:S01]  /*0370*/  HFMA2 R2, -RZ, RZ, 0, 2.384185791015625e-07 ;  /* 0x00000004ff027431 */ /* 0x000fe200000001ff */
        /* <DEDUP_REMOVED lines=10> */
.L_x_4:
[----:B------:R-:W-:Y:S01]  /*0420*/  HFMA2 R2, -RZ, RZ, 0, 3.5762786865234375e-07 ;  /* 0x00000006ff027431 */ /* 0x000fe200000001ff */
[----:B------:R-:W-:Y:S02]  /*0430*/  UPLOP3.LUT UP3, UPT, UPT, UPT, UPT, 0x40, 0x4 ;  /* 0x000000000004789c */ /* 0x000fe40003f6e870 */
[----:B------:R-:W-:Y:S02]  /*0440*/  UPLOP3.LUT UP2, UPT, UPT, UPT, UPT, 0x40, 0x4 ;  /* 0x000000000004789c */ /* 0x000fe40003f4e870 */
[----:B------:R-:W-:Y:S02]  /*0450*/  UPLOP3.LUT UP0, UPT, UPT, UPT, UPT, 0x40, 0x4 ;  /* 0x000000000004789c */ /* 0x000fe40003f0e870 */
[----:B------:R-:W-:Y:S02]  /*0460*/  UPLOP3.LUT UP6, UPT, UPT, UPT, UPT, 0x40, 0x4 ;  /* 0x000000000004789c */ /* 0x000fe40003fce870 */
[----:B------:R-:W-:Y:S02]  /*0470*/  UPLOP3.LUT UP5, UPT, UPT, UPT, UPT, 0x40, 0x4 ;  /* 0x000000000004789c */ /* 0x000fe40003fae870 */
[----:B------:R-:W-:-:S02]  /*0480*/  UPLOP3.LUT UP4, UPT, UPT, UPT, UPT, 0x40, 0x4 ;  /* 0x000000000004789c */ /* 0x000fc40003f8e870 */
[----:B------:R-:W-:Y:S02]  /*0490*/  UP2UR UR41, UPR, URZ, 0x8 ;  /* 0x00000008ff297883 */ /* 0x000fe40008000000 */
[----:B------:R-:W-:Y:S01]  /*04a0*/  UP2UR UR57, UPR, URZ, 0x4 ;  /* 0x00000004ff397883 */ /* 0x000fe20008000000 */
[----:B------:R-:W-:Y:S11]  /*04b0*/  BRA `(.L_x_0) ;  /* 0x0000000000547947 */ /* 0x000ff60003800000 */
.L_x_3:
[----:B------:R-:W-:Y:S01]  /*04c0*/  HFMA2 R2, -RZ, RZ, 0, 2.98023223876953125e-07 ;  /* 0x00000005ff027431 */ /* 0x000fe200000001ff */
        /* <DEDUP_REMOVED lines=10> */
.L_x_1:
[----:B------:R-:W-:Y:S01]  /*0570*/  HFMA2 R2, -RZ, RZ, 0, 1.1920928955078125e-07 ;  /* 0x00000002ff027431 */ /* 0x000fe200000001ff */
        /* <DEDUP_REMOVED lines=8> */
[----:B------:R-:W-:-:S12]  /*0600*/  UP2UR UR57, UPR, URZ, 0x4 ;  /* 0x00000004ff397883 */ /* 0x000fd80008000000 */
.L_x_0:
[----:B------:R-:W-:Y:S01]  /*0610*/  ELECT P0, URZ, PT ;  /* 0x0000000000ff782f */ /* 0x000fe20003800000 */
[----:B------:R-:W-:Y:S03]  /*0620*/  BSSY.RECONVERGENT B0, `(.L_x_5) ;  /* 0x000000f000007945 */ /* 0x000fe60003800200 */
[----:B------:R-:W-:Y:S02]  /*0630*/  PLOP3.LUT P2, PT, P0, PT, UP0, 0x5d, 0xd5 ;  /* 0x0000000000d5781c */ /* 0x000fe4000074eb0d */
[----:B------:R-:W-:-:S11]  /*0640*/  PLOP3.LUT P1, PT, P0, PT, UP6, 0x5d, 0xd5 ;  /* 0x0000000000d5781c */ /* 0x000fd6000072eb6d */
[----:B------:R-:W-:Y:S05]  /*0650*/  @P2 BRA `(.L_x_6) ;  /* 0x00000000002c2947 */ /* 0x000fea0003800000 */
[----:B------:R-:W1:Y:S02]  /*0660*/  LDCU.64 UR4, c[0x0][0x348] ;  /* 0x00006900ff0477ac */ /* 0x000e640008000a00 */
[----:B-1----:R-:W-:-:S04]  /*0670*/  UIADD3 UR8, UP0, UPT, UR4, 0x80, URZ ;  /* 0x0000008004087890 */ /* 0x002fc8000ff1e0ff */
[----:B------:R-:W-:Y:S02]  /*0680*/  UIADD3.X UR9, UPT, UPT, URZ, UR5, URZ, UP0, !UPT ;  /* 0x00000005ff097290 */ /* 0x000fe400087fe4ff */
[----:B------:R-:W-:-:S04]  /*0690*/  UIADD3 UR6, UP0, UPT, UR4, 0x180, URZ ;  /* 0x0000018004067890 */ /* 0x000fc8000ff1e0ff */
[----:B------:R-:W-:Y:S02]  /*06a0*/  UIADD3.X UR7, UPT, UPT, URZ, UR5, URZ, UP0, !UPT ;  /* 0x00000005ff077290 */ /* 0x000fe400087fe4ff */
[----:B------:R-:W-:Y:S01]  /*06b0*/  UIADD3 UR4, UP0, UPT, UR4, 0x280, URZ ;  /* 0x0000028004047890 */ /* 0x000fe2000ff1e0ff */
[----:B------:R1:W-:Y:S03]  /*06c0*/  UTMACCTL.PF [UR8] ;  /* 0x00000000080079b9 */ /* 0x0003e60008040000 */
[----:B------:R-:W-:-:S03]  /*06d0*/  UIADD3.X UR5, UPT, UPT, URZ, UR5, URZ, UP0, !UPT ;  /* 0x00000005ff057290 */ /* 0x000fc600087fe4ff */
[----:B------:R1:W-:Y:S06]  /*06e0*/  UTMACCTL.PF [UR6] ;  /* 0x00000000060079b9 */ /* 0x0003ec0008040000 */
[----:B------:R1:W-:Y:S02]  /*06f0*/  UTMACCTL.PF [UR4] ;  /* 0x00000000040079b9 */ /* 0x0003e40008040000 */
[----:B-1----:R-:W-:Y:S01]  /*0700*/  NOP ;  /* 0x0000000000007918 */ /* 0x002fe20000000000 */
.L_x_6:
[----:B------:R-:W-:Y:S05]  /*0710*/  BSYNC.RECONVERGENT B0 ;  /* 0x0000000000007941 */ /* 0x000fea0003800200 */
.L_x_5:
[----:B------:R-:W-:Y:S04]  /*0720*/  BSSY.RECONVERGENT B0, `(.L_x_7) ;  /* 0x000001b000007945 */ /* 0x000fe80003800200 */
[----:B------:R-:W-:Y:S05]  /*0730*/  @P1 BRA `(.L_x_8) ;  /* 0x0000000000241947 */ /* 0x000fea0003800000 */
[----:B------:R-:W1:Y:S01]  /*0740*/  LDCU.64 UR4, c[0x0][0x348] ;  /* 0x00006900ff0477ac */ /* 0x000e620008000a00 */
[----:B------:R-:W-:Y:S02]  /*0750*/  PLOP3.LUT P6, PT, PT, PT, PT, 0x80, 0x8 ;  /* 0x000000000008781c */ /* 0x000fe40003fcf070 */
[----:B------:R-:W-:Y:S02]  /*0760*/  PLOP3.LUT P5, PT, PT, PT, PT, 0x8, 0x80 ;  /* 0x000000000080781c */ /* 0x000fe40003fae170 */
[----:B------:R-:W-:Y:S02]  /*0770*/  PLOP3.LUT P4, PT, PT, PT, PT, 0x80, 0x8 ;  /* 0x000000000008781c */ /* 0x000fe40003f8f070 */
[----:B------:R-:W-:Y:S01]  /*0780*/  PLOP3.LUT P3, PT, PT, PT, PT, 0x80, 0x8 ;  /* 0x000000000008781c */ /* 0x000fe20003f6f070 */
[----:B-1----:R-:W-:-:S04]  /*0790*/  UIADD3 UR4, UP0, UPT, UR4, 0x400, URZ ;  /* 0x0000040004047890 */ /* 0x002fc8000ff1e0ff */
[----:B------:R-:W-:-:S09]  /*07a0*/  UIADD3.X UR5, UPT, UPT, URZ, UR5, URZ, UP0, !UPT ;  /* 0x00000005ff057290 */ /* 0x000fd200087fe4ff */
[----:B------:R1:W-:Y:S02]  /*07b0*/  UTMACCTL.PF [UR4] ;  /* 0x00000000040079b9 */ /* 0x0003e40008040000 */
[----:B-1----:R-:W-:Y:S05]  /*07c0*/  BRA `(.L_x_9) ;  /* 0x0000000000407947 */ /* 0x002fea0003800000 */
.L_x_8:
[----:B------:R-:W-:-:S13]  /*07d0*/  ISETP.NE.AND P1, PT, R2, 0x3, PT ;  /* 0x000000030200780c */ /* 0x000fda0003f25270 */
[----:B------:R-:W-:Y:S05]  /*07e0*/  @!P1 BRA `(.L_x_10) ;  /* 0x0000000000289947 */ /* 0x000fea0003800000 */
[----:B------:R-:W-:Y:S02]  /*07f0*/  ISETP.NE.AND P1, PT, R2, 0x4, PT ;  /* 0x000000040200780c */ /* 0x000fe40003f25270 */
[----:B------:R-:W-:Y:S02]  /*0800*/  PLOP3.LUT P4, PT, PT, PT, PT, 0x80, 0x8 ;  /* 0x000000000008781c */ /* 0x000fe40003f8f070 */
[----:B------:R-:W-:Y:S02]  /*0810*/  PLOP3.LUT P5, PT, PT, PT, PT, 0x8, 0x80 ;  /* 0x000000000080781c */ /* 0x000fe40003fae170 */
[----:B------:R-:W-:Y:S02]  /*0820*/  PLOP3.LUT P6, PT, PT, PT, PT, 0x80, 0x8 ;  /* 0x000000000008781c */ /* 0x000fe40003fcf070 */
[----:B------:R-:W-:-:S05]  /*0830*/  PLOP3.LUT P3, PT, PT, PT, PT, 0x80, 0x8 ;  /* 0x000000000008781c */ /* 0x000fca0003f6f070 */
[----:B------:R-:W-:Y:S08]  /*0840*/  @P1 BRA `(.L_x_9) ;  /* 0x0000000000201947 */ /* 0x000ff00003800000 */
[----:B------:R-:W-:Y:S02]  /*0850*/  PLOP3.LUT P5, PT, PT, PT, PT, 0x8, 0x80 ;  /* 0x000000000080781c */ /* 0x000fe40003fae170 */
[----:B------:R-:W-:Y:S02]  /*0860*/  PLOP3.LUT P6, PT, PT, PT, PT, 0x8, 0x80 ;  /* 0x000000000080781c */ /* 0x000fe40003fce170 */
[----:B------:R-:W-:Y:S01]  /*0870*/  PLOP3.LUT P3, PT, PT, PT, PT, 0x8, 0x80 ;  /* 0x000000000080781c */ /* 0x000fe20003f6e170 */
[----:B------:R-:W-:-:S12]  /*0880*/  BRA `(.L_x_9) ;  /* 0x0000000000107947 */ /* 0x000fd80003800000 */
.L_x_10:
[----:B------:R-:W-:Y:S02]  /*0890*/  PLOP3.LUT P6, PT, PT, PT, PT, 0x8, 0x80 ;  /* 0x000000000080781c */ /* 0x000fe40003fce170 */
[----:B------:R-:W-:Y:S02]  /*08a0*/  PLOP3.LUT P5, PT, PT, PT, PT, 0x80, 0x8 ;  /* 0x000000000008781c */ /* 0x000fe40003faf070 */
[----:B------:R-:W-:Y:S02]  /*08b0*/  PLOP3.LUT P4, PT, PT, PT, PT, 0x8, 0x80 ;  /* 0x000000000080781c */ /* 0x000fe40003f8e170 */
[----:B------:R-:W-:-:S13]  /*08c0*/  PLOP3.LUT P3, PT, PT, PT, PT, 0x80, 0x8 ;  /* 0x000000000008781c */ /* 0x000fda0003f6f070 */
.L_x_9:
[----:B------:R-:W-:Y:S05]  /*08d0*/  BSYNC.RECONVERGENT B0 ;  /* 0x0000000000007941 */ /* 0x000fea0003800200 */
.L_x_7:
[----:B------:R-:W1:Y:S01]  /*08e0*/  SHFL.IDX PT, R0, R4, RZ, 0x1f ;  /* 0x00001fff04007589 */ /* 0x000e6200000e0000 */
[----:B------:R-:W-:Y:S02]  /*08f0*/  ISETP.NE.AND P1, PT, R2, 0x3, PT ;  /* 0x000000030200780c */ /* 0x000fe40003f25270 */
[----:B------:R-:W-:Y:S02]  /*0900*/  PLOP3.LUT P0, PT, P0, PT, UP1, 0xae, 0xea ;  /* 0x0000000000ea781c */ /* 0x000fe4000070f51e */
[----:B-1----:R-:W-:-:S13]  /*0910*/  ISETP.NE.AND P2, PT, R0, RZ, PT ;  /* 0x000000ff0000720c */ /* 0x002fda0003f45270 */
[----:B------:R-:W-:Y:S05]  /*0920*/  @P2 BRA `(.L_x_11) ;  /* 0x0000000000382947 */ /* 0x000fea0003800000 */
[----:B------:R-:W1:Y:S01]  /*0930*/  S2UR UR5, SR_CgaCtaId ;  /* 0x00000000000579c3 */ /* 0x000e620000008800 */
[----:B------:R-:W-:Y:S01]  /*0940*/  UMOV UR6, 0x400 ;  /* 0x0000040000067882 */ /* 0x000fe20000000000 */
[----:B------:R-:W-:Y:S01]  /*0950*/  UMOV UR4, 0x1 ;  /* 0x0000000100047882 */ /* 0x000fe20000000000 */
[----:B------:R-:W-:Y:S01]  /*0960*/  ELECT P2, URZ, PT ;  /* 0x0000000000ff782f */ /* 0x000fe20003840000 */
[----:B-1----:R-:W-:Y:S02]  /*0970*/  ULEA UR5, UR5, UR6, 0x18 ;  /* 0x0000000605057291 */ /* 0x002fe4000f8ec0ff */
[----:B------:R-:W-:-:S04]  /*0980*/  UIADD3 UR6, UPT, UPT, -UR4, 0x100000, URZ ;  /* 0x0010000004067890 */ /* 0x000fc8000fffe1ff */
[----:B------:R-:W-:Y:S02]  /*0990*/  USHF.L.U32 UR7, UR6, 0xb, URZ ;  /* 0x0000000b06077899 */ /* 0x000fe400080006ff */
[----:B------:R-:W-:Y:S01]  /*09a0*/  USHF.L.U32 UR6, UR6, 0x1, URZ ;  /* 0x0000000106067899 */ /* 0x000fe200080006ff */
[----:B------:R-:W1:Y:S11]  /*09b0*/  FENCE.VIEW.ASYNC.S ;  /* 0x00000000000073c6 */ /* 0x000e760000000000 */
[----:B-1----:R1:W2:Y:S01]  /*09c0*/  SYNCS.EXCH.64 URZ, [UR5+0x2c000], UR6 ;  /* 0x02c0000605ff75b2 */ /* 0x0022a20008000100 */
[----:B------:R1:W3:Y:S01]  /*09d0*/  SYNCS.EXCH.64 URZ, [UR5+0x2c010], UR6 ;  /* 0x02c0100605ff75b2 */ /* 0x0002e20008000100 */
[----:B------:R1:W4:Y:S01]  /*09e0*/  SYNCS.EXCH.64 URZ, [UR5+0x2c008], UR6 ;  /* 0x02c0080605ff75b2 */ /* 0x0003220008000100 */
[----:B------:R1:W1:Y:S01]  /*09f0*/  SYNCS.EXCH.64 URZ, [UR5+0x2c018], UR6 ;  /* 0x02c0180605ff75b2 */ /* 0x0002620008000100 */
[----:B------:R-:W-:Y:S01]  /*0a00*/  NOP ;  /* 0x0000000000007918 */ /* 0x000fe20000000000 */
.L_x_11:
[----:B------:R-:W-:Y:S01]  /*0a10*/  NOP ;  /* 0x0000000000007918 */ /* 0x000fe20000000000 */
[----:B------:R-:W-:Y:S05]  /*0a20*/  @!P1 BRA `(.L_x_12) ;  /* 0x0000000000289947 */ /* 0x000fea0003800000 */
[----:B------:R-:W-:Y:S01]  /*0a30*/  ISETP.NE.AND P1, PT, R2, 0x4, PT ;  /* 0x000000040200780c */ /* 0x000fe20003f25270 */
[----:B------:R-:W-:Y:S02]  /*0a40*/  UPLOP3.LUT UP3, UPT, UPT, UPT, UPT, 0x80, 0x8 ;  /* 0x000000000008789c */ /* 0x000fe40003f6f070 */
[----:B------:R-:W-:Y:S02]  /*0a50*/  UPLOP3.LUT UP2, UPT, UPT, UPT, UPT, 0x40, 0x4 ;  /* 0x000000000004789c */ /* 0x000fe40003f4e870 */
[----:B------:R-:W-:Y:S02]  /*0a60*/  UPLOP3.LUT UP1, UPT, UPT, UPT, UPT, 0x80, 0x8 ;  /* 0x000000000008789c */ /* 0x000fe40003f2f070 */
[----:B------:R-:W-:-:S06]  /*0a70*/  UPLOP3.LUT UP0, UPT, UPT, UPT, UPT, 0x80, 0x8 ;  /* 0x000000000008789c */ /* 0x000fcc0003f0f070 */
[----:B------:R-:W-:Y:S05]  /*0a80*/  @P1 BRA `(.L_x_13) ;  /* 0x0000000000201947 */ /* 0x000fea0003800000 */
[----:B------:R-:W-:Y:S02]  /*0a90*/  UPLOP3.LUT UP2, UPT, UPT, UPT, UPT, 0x40, 0x4 ;  /* 0x000000000004789c */ /* 0x000fe40003f4e870 */
[----:B------:R-:W-:Y:S02]  /*0aa0*/  UPLOP3.LUT UP3, UPT, UPT, UPT, UPT, 0x40, 0x4 ;  /* 0x000000000004789c */ /* 0x000fe40003f6e870 */
[----:B------:R-:W-:Y:S01]  /*0ab0*/  UPLOP3.LUT UP0, UPT, UPT, UPT, UPT, 0x40, 0x4 ;  /* 0x000000000004789c */ /* 0x000fe20003f0e870 */
[----:B------:R-:W-:Y:S05]  /*0ac0*/  BRA `(.L_x_13) ;  /* 0x0000000000107947 */ /* 0x000fea0003800000 */
.L_x_12:
[----:B------:R-:W-:Y:S02]  /*0ad0*/  UPLOP3.LUT UP3, UPT, UPT, UPT, UPT, 0x40, 0x4 ;  /* 0x000000000004789c */ /* 0x000fe40003f6e870 */
[----:B------:R-:W-:Y:S02]  /*0ae0*/  UPLOP3.LUT UP2, UPT, UPT, UPT, UPT, 0x80, 0x8 ;  /* 0x000000000008789c */ /* 0x000fe40003f4f070 */
[----:B------:R-:W-:Y:S02]  /*0af0*/  UPLOP3.LUT UP1, UPT, UPT, UPT, UPT, 0x40, 0x4 ;  /* 0x000000000004789c */ /* 0x000fe40003f2e870 */
[----:B------:R-:W-:Y:S02]  /*0b00*/  UPLOP3.LUT UP0, UPT, UPT, UPT, UPT, 0x80, 0x8 ;  /* 0x000000000008789c */ /* 0x000fe40003f0f070 */
.L_x_13:
[----:B------:R-:W5:Y:S02]  /*0b10*/  SHFL.IDX PT, R0, R4, RZ, 0x1f ;  /* 0x00001fff04007589 */ /* 0x000f6400000e0000 */
[----:B-----5:R-:W-:-:S13]  /*0b20*/  ISETP.NE.AND P1, PT, R0, RZ, PT ;  /* 0x000000ff0000720c */ /* 0x020fda0003f25270 */
[----:B------:R-:W-:Y:S05]  /*0b30*/  @P1 BRA `(.L_x_14) ;  /* 0x0000000000401947 */ /* 0x000fea0003800000 */
[----:B-1----:R-:W1:Y:S01]  /*0b40*/  S2UR UR5, SR_CgaCtaId ;  /* 0x00000000000579c3 */ /* 0x002e620000008800 */
        /* <DEDUP_REMOVED lines=8> */
[----:B-1----:R1:W1:Y:S01]  /*0bd0*/  SYNCS.EXCH.64 URZ, [UR5+0x2c020], UR6 ;  /* 0x02c0200605ff75b2 */ /* 0x0022620008000100 */
[----:B------:R1:W1:Y:S01]  /*0be0*/  SYNCS.EXCH.64 URZ, [UR5+0x2c038], UR6 ;  /* 0x02c0380605ff75b2 */ /* 0x0002620008000100 */
[----:B------:R1:W1:Y:S01]  /*0bf0*/  SYNCS.EXCH.64 URZ, [UR5+0x2c028], UR6 ;  /* 0x02c0280605ff75b2 */ /* 0x0002620008000100 */
[----:B------:R1:W1:Y:S01]  /*0c00*/  SYNCS.EXCH.64 URZ, [UR5+0x2c040], UR6 ;  /* 0x02c0400605ff75b2 */ /* 0x0002620008000100 */
[----:B------:R1:W1:Y:S01]  /*0c10*/  SYNCS.EXCH.64 URZ, [UR5+0x2c030], UR6 ;  /* 0x02c0300605ff75b2 */ /* 0x0002620008000100 */
[----:B------:R1:W1:Y:S01]  /*0c20*/  SYNCS.EXCH.64 URZ, [UR5+0x2c048], UR6 ;  /* 0x02c0480605ff75b2 */ /* 0x0002620008000100 */
[----:B------:R-:W-:Y:S01]  /*0c30*/  NOP ;  /* 0x0000000000007918 */ /* 0x000fe20000000000 */
.L_x_14:
[----:B------:R-:W5:Y:S01]  /*0c40*/  SHFL.IDX PT, R0, R4, RZ, 0x1f ;  /* 0x00001fff04007589 */ /* 0x000f6200000e0000 */
[----:B------:R-:W-:Y:S01]  /*0c50*/  NOP ;  /* 0x0000000000007918 */ /* 0x000fe20000000000 */
[----:B-----5:R-:W-:-:S13]  /*0c60*/  ISETP.NE.AND P1, PT, R0, RZ, PT ;  /* 0x000000ff0000720c */ /* 0x020fda0003f25270 */
[----:B------:R-:W-:Y:S05]  /*0c70*/  @P1 BRA `(.L_x_15) ;  /* 0x0000000000401947 */ /* 0x000fea0003800000 */
[----:B-1----:R-:W1:Y:S01]  /*0c80*/  S2UR UR6, SR_CgaCtaId ;  /* 0x00000000000679c3 */ /* 0x002e620000008800 */
[----:B------:R-:W-:Y:S01]  /*0c90*/  UMOV UR7, 0x400 ;  /* 0x0000040000077882 */ /* 0x000fe20000000000 */
[----:B------:R-:W-:Y:S01]  /*0ca0*/  UMOV UR5, 0x1 ;  /* 0x0000000100057882 */ /* 0x000fe20000000000 */
[----:B------:R-:W-:Y:S01]  /*0cb0*/  UMOV UR4, 0x80 ;  /* 0x0000008000047882 */ /* 0x000fe20000000000 */
[----:B------:R-:W-:-:S04]  /*0cc0*/  UIADD3 UR8, UPT, UPT, -UR5, 0x100000, URZ ;  /* 0x0010000005087890 */ /* 0x000fc8000fffe1ff */
[----:B------:R-:W-:Y:S02]  /*0cd0*/  USHF.L.U32 UR9, UR8, 0xb, URZ ;  /* 0x0000000b08097899 */ /* 0x000fe400080006ff */
[----:B------:R-:W-:Y:S02]  /*0ce0*/  USHF.L.U32 UR8, UR8, 0x1, URZ ;  /* 0x0000000108087899 */ /* 0x000fe400080006ff */
[----:B------:R-:W-:-:S04]  /*0cf0*/  UIADD3 UR4, UPT, UPT, -UR4, 0x100000, URZ ;  /* 0x0010000004047890 */ /* 0x000fc8000fffe1ff */
[----:B------:R-:W-:Y:S02]  /*0d00*/  USHF.L.U32 UR5, UR4, 0xb, URZ ;  /* 0x0000000b04057899 */ /* 0x000fe400080006ff */
[----:B------:R-:W-:Y:S01]  /*0d10*/  USHF.L.U32 UR4, UR4, 0x1, URZ ;  /* 0x0000000104047899 */ /* 0x000fe200080006ff */
[----:B------:R-:W-:Y:S01]  /*0d20*/  ELECT P1, URZ, PT ;  /* 0x0000000000ff782f */ /* 0x000fe20003820000 */
[----:B-1----:R-:W-:Y:S01]  /*0d30*/  ULEA UR6, UR6, UR7, 0x18 ;  /* 0x0000000706067291 */ /* 0x002fe2000f8ec0ff */
[----:B------:R-:W1:Y:S11]  /*0d40*/  FENCE.VIEW.ASYNC.S ;  /* 0x00000000000073c6 */ /* 0x000e760000000000 */
[----:B-1----:R1:W1:Y:S01]  /*0d50*/  SYNCS.EXCH.64 URZ, [UR6+0x2c050], UR8 ;  /* 0x02c0500806ff75b2 */ /* 0x0022620008000100 */
[----:B------:R1:W1:Y:S01]  /*0d60*/  SYNCS.EXCH.64 URZ, [UR6+0x2c058], UR4 ;  /* 0x02c0580406ff75b2 */ /* 0x0002620008000100 */
[----:B------:R-:W-:Y:S01]  /*0d70*/  NOP ;  /* 0x0000000000007918 */ /* 0x000fe20000000000 */
.L_x_15:
[----:B------:R-:W5:Y:S01]  /*0d80*/  SHFL.IDX PT, R0, R4, RZ, 0x1f ;  /* 0x00001fff04007589 */ /* 0x000f6200000e0000 */
[----:B-1----:R-:W-:Y:S01]  /*0d90*/  UP2UR UR5, UPR, URZ, 0x1 ;  /* 0x00000001ff057883 */ /* 0x002fe20008000000 */
[----:B------:R-:W-:Y:S01]  /*0da0*/  ISETP.NE.AND P2, PT, R2, 0x2, PT ;  /* 0x000000020200780c */ /* 0x000fe20003f45270 */
[----:B------:R-:W-:Y:S01]  /*0db0*/  UISETP.NE.AND UP0, UPT, UR57, URZ, UPT ;  /* 0x000000ff3900728c */ /* 0x000fe2000bf05270 */
[----:B------:R-:W-:-:S03]  /*0dc0*/  NOP ;  /* 0x0000000000007918 */ /* 0x000fc60000000000 */
[----:B------:R-:W-:Y:S02]  /*0dd0*/  USEL UR4, URZ, 0x2, !UP0 ;  /* 0x00000002ff047887 */ /* 0x000fe4000c000000 */
[----:B------:R-:W-:Y:S02]  /*0de0*/  UISETP.NE.AND UP0, UPT, UR5, URZ, UPT ;  /* 0x000000ff0500728c */ /* 0x000fe4000bf05270 */
[----:B------:R-:W-:Y:S02]  /*0df0*/  USEL UR5, URZ, 0x2, !UP4 ;  /* 0x00000002ff057887 */ /* 0x000fe4000e000000 */
[----:B------:R-:W-:Y:S02]  /*0e00*/  USEL UR4, UR4, 0x1, !UP5 ;  /* 0x0000000104047887 */ /* 0x000fe4000e800000 */
[----:B------:R-:W-:Y:S01]  /*0e10*/  USEL UR5, UR5, 0x1, !UP5 ;  /* 0x0000000105057887 */ /* 0x000fe2000e800000 */
[----:B-----5:R-:W-:-:S13]  /*0e20*/  ISETP.NE.AND P1, PT, R0, RZ, PT ;  /* 0x000000ff0000720c */ /* 0x020fda0003f25270 */
[----:B------:R-:W-:Y:S05]  /*0e30*/  @P1 BRA `(.L_x_16) ;  /* 0x0000000000401947 */ /* 0x000fea0003800000 */
[----:B------:R-:W1:Y:S01]  /*0e40*/  S2UR UR8, SR_CgaCtaId ;  /* 0x00000000000879c3 */ /* 0x000e620000008800 */
        /* <DEDUP_REMOVED lines=15> */
.L_x_16:
[----:B------:R-:W-:Y:S01]  /*0f40*/  NOP ;  /* 0x0000000000007918 */ /* 0x000fe20000000000 */
[----:B------:R-:W-:Y:S05]  /*0f50*/  @!P2 BRA `(.L_x_17) ;  /* 0x000000000024a947 */ /* 0x000fea0003800000 */
[----:B------:R-:W-:Y:S01]  /*0f60*/  ISETP.NE.AND P1, PT, R2, RZ, PT ;  /* 0x000000ff0200720c */ /* 0x000fe20003f25270 */
[----:B-1----:R-:W-:Y:S02]  /*0f70*/  UP2UR UR6, UPR, URZ, 0x1 ;  /* 0x00000001ff067883 */ /* 0x002fe40008000000 */
[----:B------:R-:W-:Y:S01]  /*0f80*/  UPLOP3.LUT UP0, UPT, UPT, UPT, UPT, 0x80, 0x8 ;  /* 0x000000000008789c */ /* 0x000fe20003f0f070 */
[----:B------:R-:W-:-:S03]  /*0f90*/  UMOV UR7, URZ ;  /* 0x000000ff00077c82 */ /* 0x000fc60008000000 */
[----:B------:R-:W-:Y:S02]  /*0fa0*/  UP2UR UR40, UPR, URZ, 0x1 ;  /* 0x00000001ff287883 */ /* 0x000fe40008000000 */
[----:B------:R-:W-:-:S04]  /*0fb0*/  UISETP.NE.AND UP0, UPT, UR6, URZ, UPT ;  /* 0x000000ff0600728c */ /* 0x000fc8000bf05270 */
[----:B------:R-:W-:Y:S07]  /*0fc0*/  @P1 BRA `(.L_x_18) ;  /* 0x00000000001c1947 */ /* 0x000fee0003800000 */
[----:B------:R-:W-:Y:S01]  /*0fd0*/  UMOV UR7, 0x1 ;  /* 0x0000000100077882 */ /* 0x000fe20000000000 */
[----:B------:R-:W-:Y:S05]  /*0fe0*/  BRA `(.L_x_18) ;  /* 0x0000000000147947 */ /* 0x000fea0003800000 */
.L_x_17:
[----:B-1----:R-:W-:Y:S02]  /*0ff0*/  UP2UR UR6, UPR, URZ, 0x1 ;  /* 0x00000001ff067883 */ /* 0x002fe40008000000 */
[----:B------:R-:W-:Y:S01]  /*1000*/  UPLOP3.LUT UP0, UPT, UPT, UPT, UPT, 0x40, 0x4 ;  /* 0x000000000004789c */ /* 0x000fe20003f0e870 */
[----:B------:R-:W-:-:S03]  /*1010*/  UMOV UR7, 0x2 ;  /* 0x0000000200077882 */ /* 0x000fc60000000000 */
[----:B------:R-:W-:Y:S02]  /*1020*/  UP2UR UR40, UPR, URZ, 0x1 ;  /* 0x00000001ff287883 */ /* 0x000fe40008000000 */
[----:B------:R-:W-:Y:S02]  /*1030*/  UISETP.NE.AND UP0, UPT, UR6, URZ, UPT ;  /* 0x000000ff0600728c */ /* 0x000fe4000bf05270 */
.L_x_18:
[----:B------:R-:W1:Y:S02]  /*1040*/  SHFL.IDX PT, R0, R4, RZ, 0x1f ;  /* 0x00001fff04007589 */ /* 0x000e6400000e0000 */
[----:B-1----:R-:W-:-:S13]  /*1050*/  ISETP.NE.AND P1, PT, R0, RZ, PT ;  /* 0x000000ff0000720c */ /* 0x002fda0003f25270 */
[----:B------:R-:W-:Y:S05]  /*1060*/  @P1 BRA `(.L_x_19) ;  /* 0x0000000000301947 */ /* 0x000fea0003800000 */
[----:B------:R-:W1:Y:S01]  /*1070*/  S2UR UR8, SR_CgaCtaId ;  /* 0x00000000000879c3 */ /* 0x000e620000008800 */
[----:B------:R-:W-:Y:S01]  /*1080*/  UMOV UR9, 0x400 ;  /* 0x0000040000097882 */ /* 0x000fe20000000000 */
[----:B------:R-:W-:Y:S01]  /*1090*/  UMOV UR6, 0x80 ;  /* 0x0000008000067882 */ /* 0x000fe20000000000 */
[----:B------:R-:W-:Y:S01]  /*10a0*/  ELECT P1, URZ, PT ;  /* 0x0000000000ff782f */ /* 0x000fe20003820000 */
[----:B------:R-:W-:-:S04]  /*10b0*/  UIADD3 UR10, UPT, UPT, -UR6, 0x100000, URZ ;  /* 0x00100000060a7890 */ /* 0x000fc8000fffe1ff */
[----:B------:R-:W-:Y:S02]  /*10c0*/  USHF.L.U32 UR11, UR10, 0xb, URZ ;  /* 0x0000000b0a0b7899 */ /* 0x000fe400080006ff */
[----:B------:R-:W-:Y:S02]  /*10d0*/  USHF.L.U32 UR10, UR10, 0x1, URZ ;  /* 0x000000010a0a7899 */ /* 0x000fe400080006ff */
[----:B-1----:R-:W-:Y:S01]  /*10e0*/  ULEA UR8, UR8, UR9, 0x18 ;  /* 0x0000000908087291 */ /* 0x002fe2000f8ec0ff */
[----:B------:R-:W1:Y:S11]  /*10f0*/  FENCE.VIEW.ASYNC.S ;  /* 0x00000000000073c6 */ /* 0x000e760000000000 */
[----:B-1----:R1:W1:Y:S01]  /*1100*/  SYNCS.EXCH.64 URZ, [UR8+0x2c070], UR10 ;  /* 0x02c0700a08ff75b2 */ /* 0x0022620008000100 */
[----:B------:R1:W1:Y:S01]  /*1110*/  SYNCS.EXCH.64 URZ, [UR8+0x2c078], UR10 ;  /* 0x02c0780a08ff75b2 */ /* 0x0002620008000100 */
[----:B------:R-:W-:Y:S01]  /*1120*/  NOP ;  /* 0x0000000000007918 */ /* 0x000fe20000000000 */
.L_x_19:
[----:B------:R-:W-:Y:S01]  /*1130*/  NOP ;  /* 0x0000000000007918 */ /* 0x000fe20000000000 */
[----:B------:R-:W-:Y:S05]  /*1140*/  @!P2 BRA `(.L_x_20) ;  /* 0x000000000024a947 */ /* 0x000fea0003800000 */
[----:B------:R-:W-:Y:S01]  /*1150*/  ISETP.NE.AND P1, PT, R2, 0x1, PT ;  /* 0x000000010200780c */ /* 0x000fe20003f25270 */
        /* <DEDUP_REMOVED lines=8> */
.L_x_20:
[----:B-1----:R-:W-:Y:S02]  /*11e0*/  UP2UR UR8, UPR, URZ, 0x1 ;  /* 0x00000001ff087883 */ /* 0x002fe40008000000 */
[----:B------:R-:W-:Y:S01]  /*11f0*/  UPLOP3.LUT UP0, UPT, UPT, UPT, UPT, 0x40, 0x4 ;  /* 0x000000000004789c */ /* 0x000fe20003f0e870 */
[----:B------:R-:W-:-:S03]  /*1200*/  UMOV UR6, 0x2 ;  /* 0x0000000200067882 */ /* 0x000fc60000000000 */
[----:B------:R-:W-:Y:S02]  /*1210*/  UP2UR UR39, UPR, URZ, 0x1 ;  /* 0x00000001ff277883 */ /* 0x000fe40008000000 */
[----:B------:R-:W-:Y:S02]  /*1220*/  UISETP.NE.AND UP0, UPT, UR8, URZ, UPT ;  /* 0x000000ff0800728c */ /* 0x000fe4000bf05270 */
.L_x_21:
[----:B------:R-:W1:Y:S02]  /*1230*/  SHFL.IDX PT, R0, R4, RZ, 0x1f ;  /* 0x00001fff04007589 */ /* 0x000e6400000e0000 */
        /* <DEDUP_REMOVED lines=13> */
[----:B------:R-:W-:Y:S01]  /*1310*/  NOP ;  /* 0x0000000000007918 */ /* 0x000fe20000000000 */
.L_x_22:
        /* <DEDUP_REMOVED lines=19> */
[----:B------:R1:W1:Y:S01]  /*1450*/  SYNCS.EXCH.64 URZ, [UR10+0x2c098], UR12 ;  /* 0x02c0980c0aff75b2 */ /* 0x0002620008000100 */
[----:B------:R1:W1:Y:S01]  /*1460*/  SYNCS.EXCH.64 URZ, [UR10+0x2c0a8], UR8 ;  /* 0x02c0a8080aff75b2 */ /* 0x0002620008000100 */
[----:B------:R-:W-:Y:S01]  /*1470*/  NOP ;  /* 0x0000000000007918 */ /* 0x000fe20000000000 */
.L_x_23:
        /* <DEDUP_REMOVED lines=22> */
.L_x_24:
[----:B------:R-:W5:Y:S01]  /*15e0*/  SHFL.IDX PT, R4, R4, RZ, 0x1f ;  /* 0x00001fff04047589 */ /* 0x000f6200000e0000 */
[----:B------:R-:W1:Y:S01]  /*15f0*/  S2UR UR26, SR_CTAID.X ;  /* 0x00000000001a79c3 */ /* 0x000e620000002500 */
[----:B------:R-:W-:Y:S01]  /*1600*/  NOP ;  /* 0x0000000000007918 */ /* 0x000fe20000000000 */
[----:B-----5:R-:W-:-:S13]  /*1610*/  ISETP.NE.AND P1, PT, R4, RZ, PT ;  /* 0x000000ff0400720c */ /* 0x020fda0003f25270 */
[----:B-1----:R-:W-:Y:S05]  /*1620*/  @P1 BRA `(.L_x_25) ;  /* 0x0000000000301947 */ /* 0x002fea0003800000 */
        /* <DEDUP_REMOVED lines=12> */
.L_x_25:
[----:B------:R-:W-:Y:S01]  /*16f0*/  ISETP.GT.AND P1, PT, R2, 0x3, PT ;  /* 0x000000030200780c */ /* 0x000fe20003f24270 */
[----:B------:R-:W-:Y:S01]  /*1700*/  NOP ;  /* 0x0000000000007918 */ /* 0x000fe20000000000 */
[----:B------:R-:W-:Y:S01]  /*1710*/  UMOV UR38, UR26 ;  /* 0x0000001a00267c82 */ /* 0x000fe20008000000 */
[----:B-1234-:R-:W-:Y:S10]  /*1720*/  BAR.SYNC.DEFER_BLOCKING 0x0 ;  /* 0x0000000000007b1d */ /* 0x01eff40000010000 */
[----:B------:R-:W-:Y:S05]  /*1730*/  @P1 BRA `(.L_x_26) ;  /* 0x0000012000f81947 */ /* 0x000fea0003800000 */
[----:B------:R-:W-:-:S13]  /*1740*/  ISETP.GE.U32.AND P0, PT, R2, 0x2, PT ;  /* 0x000000020200780c */ /* 0x000fda0003f06070 */
[----:B------:R-:W-:Y:S05]  /*1750*/  @!P0 BRA `(.L_x_27) ;  /* 0x000000f800608947 */ /* 0x000fea0003800000 */
[----:B------:R-:W-:Y:S05]  /*1760*/  @!P2 BRA `(.L_x_28) ;  /* 0x0000002c008ca947 */ /* 0x000fea0003800000 */
[----:B------:R-:W-:-:S08]  /*1770*/  NOP ;  /* 0x0000000000007918 */ /* 0x000fd00000000000 */
[----:B------:R-:W1:-:S00]  /*1780*/  USETMAXREG.DEALLOC.CTAPOOL 0x20 ;  /* 0x00000020000079c8 */ /* 0x000e4000080e0500 */
[----:B-1----:R-:W1:Y:S02]  /*1790*/  LDC R0, c[0x0][0x900] ;  /* 0x00024000ff007b82 */ /* 0x002e640000000800 */
[----:B-1----:R-:W-:-:S13]  /*17a0*/  ISETP.LE.AND P0, PT, R0, UR38, PT ;  /* 0x0000002600007c0c */ /* 0x002fda000bf03270 */
[----:B------:R-:W-:Y:S05]  /*17b0*/  @P0 EXIT ;  /* 0x000000000000094d */ /* 0x000fea0003800000 */
[----:B------:R-:W1:Y:S01]  /*17c0*/  S2UR UR6, SR_CgaCtaId ;  /* 0x00000000000679c3 */ /* 0x000e620000008800 */
[----:B------:R-:W-:Y:S01]  /*17d0*/  UMOV UR7, 0x400 ;  /* 0x0000040000077882 */ /* 0x000fe20000000000 */
[----:B------:R-:W-:Y:S01]  /*17e0*/  HFMA2 R6, -RZ, RZ, 0, 0 ;  /* 0x00000000ff067431 */ /* 0x000fe200000001ff */
[----:B------:R-:W-:Y:S01]  /*17f0*/  PRMT R7, RZ, 0x7610, R7 ;  /* 0x00007610ff077816 */ /* 0x000fe20000000007 */
[----:B------:R-:W-:Y:S02]  /*1800*/  ULOP3.LUT UR15, UR4, 0x1, URZ, 0xc0, !UPT ;  /* 0x00000001040f7892 */ /* 0x000fe4000f8ec0ff */
[----:B------:R-:W-:Y:S01]  /*1810*/  ULOP3.LUT UR14, UR5, 0x1, URZ, 0xc0, !UPT ;  /* 0x00000001050e7892 */ /* 0x000fe2000f8ec0ff */
[----:B------:R-:W-:Y:S01]  /*1820*/  UMOV UR25, URZ ;  /* 0x000000ff00197c82 */ /* 0x000fe20008000000 */
[----:B------:R-:W-:Y:S01]  /*1830*/  UMOV UR24, 0x1 ;  /* 0x0000000100187882 */ /* 0x000fe20000000000 */
[----:B------:R-:W-:Y:S01]  /*1840*/  UMOV UR23, 0x1 ;  /* 0x0000000100177882 */ /* 0x000fe20000000000 */
[----:B------:R-:W-:Y:S01]  /*1850*/  UMOV UR22, 0x1 ;  /* 0x0000000100167882 */ /* 0x000fe20000000000 */
[----:B------:R-:W-:Y:S01]  /*1860*/  UMOV UR13, URZ ;  /* 0x000000ff000d7c82 */ /* 0x000fe20008000000 */
[----:B-1----:R-:W-:-:S04]  /*1870*/  ULEA UR6, UR6, UR7, 0x18 ;  /* 0x0000000706067291 */ /* 0x002fc8000f8ec0ff */
[----:B------:R-:W-:-:S04]  /*1880*/  UIADD3 UR6, UPT, UPT, UR6, 0x10000, URZ ;  /* 0x0001000006067890 */ /* 0x000fc8000fffe0ff */
[----:B------:R-:W-:-:S03]  /*1890*/  USHF.R.U32.HI UR16, URZ, 0x4, UR6 ;  /* 0x00000004ff107899 */ /* 0x000fc60008011606 */
[----:B------:R-:W-:Y:S01]  /*18a0*/  UMOV UR6, URZ ;  /* 0x000000ff00067c82 */ /* 0x000fe20008000000 */
[----:B------:R-:W-:-:S04]  /*18b0*/  ULOP3.LUT UR16, UR16, 0x3fff, URZ, 0xc0, !UPT ;  /* 0x00003fff10107892 */ /* 0x000fc8000f8ec0ff */
[----:B------:R-:W-:-:S12]  /*18c0*/  ULOP3.LUT UR16, UR16, 0x10000, URZ, 0xfc, !UPT ;  /* 0x0001000010107892 */ /* 0x000fd8000f8efcff */
.L_x_89:
[----:B------:R-:W1:Y:S01]  /*18d0*/  LDCU.64 UR4, c[0x0][0x908] ;  /* 0x00012100ff0477ac */ /* 0x000e620008000a00 */
[----:B--2---:R-:W2:Y:S01]  /*18e0*/  LDCU UR7, c[0x0][0x904] ;  /* 0x00012080ff0777ac */ /* 0x004ea20008000800 */
[----:B-1----:R-:W-:Y:S01]  /*18f0*/  UIMAD.WIDE.U32 UR8, UR26, UR4, URZ ;  /* 0x000000041a0872a5 */ /* 0x002fe2000f8e00ff */
[----:B------:R-:W1:Y:S01]  /*1900*/  LDCU UR4, c[0x0][0x380] ;  /* 0x00007000ff0477ac */ /* 0x000e620008000800 */
[----:B--2---:R-:W-:Y:S02]  /*1910*/  UISETP.NE.AND UP0, UPT, UR7, 0x1, UPT ;  /* 0x000000010700788c */ /* 0x004fe4000bf05270 */
[----:B------:R-:W-:-:S04]  /*1920*/  USHF.R.U32.HI UR5, URZ, UR5, UR9 ;  /* 0x00000005ff057299 */ /* 0x000fc80008011609 */
[----:B------:R-:W-:-:S04]  /*1930*/  USEL UR5, UR26, UR5, !UP0 ;  /* 0x000000051a057287 */ /* 0x000fc8000c000000 */
[----:B------:R-:W-:-:S04]  /*1940*/  UIADD3 UR5, UPT, UPT, -UR5, URZ, URZ ;  /* 0x000000ff05057290 */ /* 0x000fc8000fffe1ff */
[----:B------:R-:W-:-:S04]  /*1950*/  UIMAD UR5, UR7, UR5, UR26 ;  /* 0x00000005070572a4 */ /* 0x000fc8000f8e021a */
[----:B------:R-:W-:-:S04]  /*1960*/  USHF.L.U32 UR5, UR5, 0x8, URZ ;  /* 0x0000000805057899 */ /* 0x000fc800080006ff */
[----:B-1----:R-:W-:-:S09]  /*1970*/  UISETP.GE.AND UP0, UPT, UR5, UR4, UPT ;  /* 0x000000040500728c */ /* 0x002fd2000bf06270 */
[----:B------:R-:W-:Y:S05]  /*1980*/  BRA.U UP0, `(.L_x_29) ;  /* 0x0000002900ec7547 */ /* 0x000fea000b800000 */
[----:B------:R-:W-:-:S13]  /*1990*/  LOP3.LUT P0, RZ, R7, 0xff, RZ, 0xc0, !PT ;  /* 0x000000ff07ff7812 */ /* 0x000fda000780c0ff */
[----:B------:R-:W-:Y:S05]  /*19a0*/  @P0 BRA `(.L_x_30) ;  /* 0x0000000000940947 */ /* 0x000fea0003800000 */
[----:B------:R-:W1:Y:S01]  /*19b0*/  S2UR UR5, SR_CgaCtaId ;  /* 0x00000000000579c3 */ /* 0x000e620000008800 */
[----:B------:R-:W-:Y:S01]  /*19c0*/  UMOV UR7, 0x40 ;  /* 0x0000004000077882 */ /* 0x000fe20000000000 */
[----:B------:R-:W-:Y:S01]  /*19d0*/  NOP ;  /* 0x0000000000007918 */ /* 0x000fe20000000000 */
[----:B------:R-:W-:Y:S01]  /*19e0*/  UMOV UR4, 0x400 ;  /* 0x0000040000047882 */ /* 0x000fe20000000000 */
[----:B-1----:R-:W-:Y:S02]  /*19f0*/  ULEA UR7, UR5, UR7, 0x18 ;  /* 0x0000000705077291 */ /* 0x002fe4000f8ec0ff */
[----:B------:R-:W-:-:S07]  /*1a00*/  ULEA UR5, UR5, UR4, 0x18 ;  /* 0x0000000405057291 */ /* 0x000fce000f8ec0ff */
[----:B------:R-:W1:Y:S02]  /*1a10*/  LDS.U8 R0, [UR7+0x1c] ;  /* 0x00001c07ff007984 */ /* 0x000e640008000000 */
[----:B-1----:R-:W-:-:S13]  /*1a20*/  ISETP.NE.AND P0, PT, R0, RZ, PT ;  /* 0x000000ff0000720c */ /* 0x002fda0003f05270 */
[----:B------:R-:W-:Y:S05]  /*1a30*/  @P0 BRA `(.L_x_31) ;  /* 0x0000000000580947 */ /* 0x000fea0003800000 */
[----:B------:R-:W-:-:S13]  /*1a40*/  ELECT P0, URZ, PT ;  /* 0x0000000000ff782f */ /* 0x000fda0003800000 */
[----:B------:R-:W-:Y:S05]  /*1a50*/  @!P0 BRA `(.L_x_32) ;  /* 0x0000000000608947 */ /* 0x000fea0003800000 */
[----:B------:R-:W-:Y:S01]  /*1a60*/  UMOV UR4, 0x10 ;  /* 0x0000001000047882 */ /* 0x000fe20000000000 */
[----:B------:R-:W-:Y:S01]  /*1a70*/  HFMA2 R0, -RZ, RZ, 0, 5.9604644775390625e-08 ;  /* 0x00000001ff007431 */ /* 0x000fe200000001ff */
[----:B------:R-:W-:-:S03]  /*1a80*/  MOV R2, 0xffff ;  /* 0x0000ffff00027802 */ /* 0x000fc60000000f00 */
[----:B------:R-:W-:Y:S04]  /*1a90*/  DEPBAR.LE SB1, 0x36 ;  /* 0x00009d800000791a */ /* 0x000fe80000000000 */
[----:B------:R-:W1:Y:S02]  /*1aa0*/  UTCATOMSWS.FIND_AND_SET.ALIGN UP0, UR4, UR4 ;  /* 0x00000004000475e3 */ /* 0x000e640008000800 */
[----:B-1----:R-:W-:Y:S01]  /*1ab0*/  MOV R3, UR4 ;  /* 0x0000000400037c02 */ /* 0x002fe20008000f00 */
[----:B------:R-:W-:Y:S06]  /*1ac0*/  BRA.U UP0, `(.L_x_33) ;  /* 0x0000000100187547 */ /* 0x000fec000b800000 */
.L_x_34:
[----:B------:R-:W-:Y:S05]  /*1ad0*/  NANOSLEEP 0x64 ;  /* 0x000000640000795d */ /* 0x000fea0003800000 */
[----:B------:R-:W-:-:S05]  /*1ae0*/  UMOV UR4, 0x10 ;  /* 0x0000001000047882 */ /* 0x000fca0000000000 */
[----:B------:R-:W-:Y:S04]  /*1af0*/  DEPBAR.LE SB1, 0x36 ;  /* 0x00009d800000791a */ /* 0x000fe80000000000 */
[----:B------:R-:W1:Y:S02]  /*1b00*/  UTCATOMSWS.FIND_AND_SET.ALIGN UP0, UR4, UR4 ;  /* 0x00000004000475e3 */ /* 0x000e640008000800 */
[----:B-1----:R-:W-:Y:S01]  /*1b10*/  MOV R3, UR4 ;  /* 0x0000000400037c02 */ /* 0x002fe20008000f00 */
[----:B------:R-:W-:Y:S05]  /*1b20*/  BRA.U !UP0, `(.L_x_34) ;  /* 0xfffffffd08e87547 */ /* 0x000fea000b83ffff */
.L_x_33:
[-C--:B------:R-:W-:Y:S02]  /*1b30*/  SHF.L.U32 R2, R2, R3.reuse, RZ ;  /* 0x0000000302027219 */ /* 0x080fe400000006ff */
[----:B------:R-:W-:Y:S01]  /*1b40*/  SHF.L.U32 R0, R0, R3, RZ ;  /* 0x0000000300007219 */ /* 0x000fe200000006ff */
[----:B------:R-:W-:Y:S02]  /*1b50*/  IMAD.SHL.U32 R3, R3, 0x20, RZ ;  /* 0x0000002003037824 */ /* 0x000fe400078e00ff */
[----:B------:R1:W-:Y:S04]  /*1b60*/  ATOMS.OR RZ, [UR7+0x14], R2 ;  /* 0x00001402ffff798c */ /* 0x0003e8000b000007 */
[----:B------:R1:W-:Y:S04]  /*1b70*/  ATOMS.OR RZ, [UR7+0x18], R0 ;  /* 0x00001800ffff798c */ /* 0x0003e8000b000007 */
[----:B------:R1:W-:Y:S01]  /*1b80*/  STS [UR5+0x2c0e0], R3 ;  /* 0x02c0e003ff007988 */ /* 0x0003e20008000805 */
[----:B------:R-:W-:Y:S05]  /*1b90*/  BRA `(.L_x_32) ;  /* 0x0000000000107947 */ /* 0x000fea0003800000 */
.L_x_31:
[----:B------:R-:W-:Y:S02]  /*1ba0*/  MOV R0, 0xffffffff ;  /* 0xffffffff00007802 */ /* 0x000fe40000000f00 */
[----:B------:R-:W-:-:S03]  /*1bb0*/  MOV R2, 0x1be0 ;  /* 0x00001be000027802 */ /* 0x000fc60000000f00 */
[----:B------:R1:W-:Y:S04]  /*1bc0*/  STS [UR5+0x2c0e0], R0 ;  /* 0x02c0e000ff007988 */ /* 0x0003e80008000805 */
[----:B-1----:R-:W-:Y:S05]  /*1bd0*/  CALL.REL.NOINC `($__internal_1_$__cuda_sm10x_tcgen05_guardrail_trap_phase_invalid_during_alloc) ;  /* 0x0000018c00d87944 */ /* 0x002fea0003c00000 */
.L_x_32:
[----:B------:R-:W-:Y:S05]  /*1be0*/  WARPSYNC.ALL ;  /* 0x0000000000007948 */ /* 0x000fea0003800000 */
[----:B------:R-:W-:Y:S01]  /*1bf0*/  NOP ;  /* 0x0000000000007918 */ /* 0x000fe20000000000 */
.L_x_30:
[----:B------:R-:W2:Y:S01]  /*1c00*/  LDCU UR4, c[0x0][0x384] ;  /* 0x00007080ff0477ac */ /* 0x000ea20008000800 */
[----:B------:R-:W-:Y:S01]  /*1c10*/  HFMA2 R7, -RZ, RZ, 0, 5.9604644775390625e-08 ;  /* 0x00000001ff077431 */ /* 0x000fe200000001ff */
[----:B--2---:R-:W-:-:S09]  /*1c20*/  UISETP.NE.AND UP0, UPT, UR4, URZ, UPT ;  /* 0x000000ff0400728c */ /* 0x004fd2000bf05270 */
[----:B------:R-:W-:Y:S05]  /*1c30*/  BRA.U !UP0, `(.L_x_29) ;  /* 0x0000002908407547 */ /* 0x000fea000b800000 */
[----:B------:R-:W-:Y:S04]  /*1c40*/  BSSY.RECONVERGENT B0, `(.L_x_35) ;  /* 0x0000003000007945 */ /* 0x000fe80003800200 */
[----:B------:R-:W-:Y:S05]  /*1c50*/  @!P4 BRA `(.L_x_36) ;  /* 0x000000000004c947 */ /* 0x000fea0003800000 */
[----:B------:R-:W-:Y:S05]  /*1c60*/  BPT.TRAP 0x1 ;  /* 0x000000040000795c */ /* 0x000fea0000300000 */
.L_x_36:
[----:B------:R-:W-:Y:S05]  /*1c70*/  BSYNC.RECONVERGENT B0 ;  /* 0x0000000000007941 */ /* 0x000fea0003800200 */
.L_x_35:
[----:B------:R-:W2:Y:S01]  /*1c80*/  S2UR UR12, SR_CgaCtaId ;  /* 0x00000000000c79c3 */ /* 0x000ea20000008800 */
[----:B------:R-:W-:Y:S01]  /*1c90*/  UMOV UR5, 0x400 ;  /* 0x0000040000057882 */ /* 0x000fe20000000000 */
[----:B------:R-:W-:Y:S01]  /*1ca0*/  SHF.L.U32 R5, R6, 0x1f, RZ ;  /* 0x0000001f06057819 */ /* 0x000fe200000006ff */
[----:B--2---:R-:W-:-:S09]  /*1cb0*/  ULEA UR12, UR12, UR5, 0x18 ;  /* 0x000000050c0c7291 */ /* 0x004fd2000f8ec0ff */
[----:B------:R-:W2:Y:S02]  /*1cc0*/  SYNCS.PHASECHK.TRANS64.TRYWAIT P0, [UR12+0x2c000], R5 ;  /* 0x02c00005ff0075a7 */ /* 0x000ea4000800110c */
[----:B--2---:R-:W-:Y:S05]  /*1cd0*/  @!P0 BRA `(.L_x_37) ;  /* 0x0000017800748947 */ /* 0x004fea0003800000 */
.L_x_400:
[----:B------:R-:W-:Y:S05]  /*1ce0*/  BRA.U !UP1, `(.L_x_38) ;  /* 0x0000000109047547 */ /* 0x000fea000b800000 */
[----:B------:R-:W-:Y:S05]  /*1cf0*/  BPT.TRAP 0x1 ;  /* 0x000000040000795c */ /* 0x000fea0000300000 */
.L_x_38:
[----:B------:R-:W-:Y:S01]  /*1d00*/  ULEA UR5, UR6, UR12, 0x3 ;  /* 0x0000000c06057291 */ /* 0x000fe2000f8e18ff */
[----:B-1----:R-:W-:Y:S01]  /*1d10*/  MOV R3, UR13 ;  /* 0x0000000d00037c02 */ /* 0x002fe20008000f00 */
[----:B------:R-:W-:-:S03]  /*1d20*/  UISETP.NE.AND UP4, UPT, UR15, URZ, UPT ;  /* 0x000000ff0f00728c */ /* 0x000fc6000bf85270 */
[----:B------:R-:W-:-:S04]  /*1d30*/  SHF.L.U32 R3, R3, 0x1f, RZ ;  /* 0x0000001f03037819 */ /* 0x000fc800000006ff */
[----:B------:R-:W1:Y:S02]  /*1d40*/  SYNCS.PHASECHK.TRANS64.TRYWAIT P0, [UR5+0x2c020], R3 ;  /* 0x02c02003ff0075a7 */ /* 0x000e640008001105 */
[----:B-1----:R-:W-:Y:S05]  /*1d50*/  @!P0 BRA `(.L_x_39) ;  /* 0x00000178006c8947 */ /* 0x002fea0003800000 */
.L_x_402:
[----:B------:R-:W-:-:S04]  /*1d60*/  UIADD3 UR21, UPT, UPT, UR6, 0x1, URZ ;  /* 0x0000000106157890 */ /* 0x000fc8000fffe0ff */
[----:B------:R-:W-:-:S04]  /*1d70*/  UISETP.NE.AND UP0, UPT, UR21, 0x3, UPT ;  /* 0x000000031500788c */ /* 0x000fc8000bf05270 */
[----:B------:R-:W-:Y:S02]  /*1d80*/  USEL UR7, URZ, 0x1, UP0 ;  /* 0x00000001ff077887 */ /* 0x000fe40008000000 */
[----:B------:R-:W-:Y:S02]  /*1d90*/  USEL UR21, UR21, URZ, UP0 ;  /* 0x000000ff15157287 */ /* 0x000fe40008000000 */
[----:B------:R-:W-:Y:S01]  /*1da0*/  ULOP3.LUT UR13, UR13, UR7, URZ, 0x3c, !UPT ;  /* 0x000000070d0d7292 */ /* 0x000fe2000f8e3cff */
[----:B------:R-:W-:Y:S11]  /*1db0*/  BRA.U UP4, `(.L_x_40) ;  /* 0x0000000104047547 */ /* 0x000ff6000b800000 */
[----:B------:R-:W-:Y:S05]  /*1dc0*/  BPT.TRAP 0x1 ;  /* 0x000000040000795c */ /* 0x000fea0000300000 */
.L_x_40:
[----:B------:R-:W-:Y:S01]  /*1dd0*/  IMAD.U32 R9, RZ, RZ, UR22 ;  /* 0x00000016ff097e24 */ /* 0x000fe2000f8e00ff */
[----:B------:R-:W-:Y:S01]  /*1de0*/  USHF.R.U32.HI UR18, URZ, 0x4, UR12 ;  /* 0x00000004ff127899 */ /* 0x000fe2000801160c */
[----:B------:R-:W-:Y:S01]  /*1df0*/  MOV R4, RZ ;  /* 0x000000ff00047202 */ /* 0x000fe20000000f00 */
[----:B-1----:R-:W-:Y:S02]  /*1e00*/  IMAD.MOV.U32 R3, RZ, RZ, RZ ;  /* 0x000000ffff037224 */ /* 0x002fe400078e00ff */
[----:B------:R-:W-:Y:S01]  /*1e10*/  SHF.L.U32 R9, R9, 0x1f, RZ ;  /* 0x0000001f09097819 */ /* 0x000fe200000006ff */
[----:B------:R-:W-:-:S03]  /*1e20*/  ULOP3.LUT UR18, UR18, 0x3fff, URZ, 0xc0, !UPT ;  /* 0x00003fff12127892 */ /* 0x000fc6000f8ec0ff */
[----:B------:R-:W1:Y:S01]  /*1e30*/  SYNCS.PHASECHK.TRANS64.TRYWAIT P0, [UR12+0x2c058], R9 ;  /* 0x02c05809ff0075a7 */ /* 0x000e62000800110c */
[----:B------:R-:W-:Y:S01]  /*1e40*/  ULOP3.LUT UR18, UR18, 0x10000, URZ, 0xfc, !UPT ;  /* 0x0001000012127892 */ /* 0x000fe2000f8efcff */
[----:B-1----:R-:W-:Y:S11]  /*1e50*/  @!P0 BRA `(.L_x_41) ;  /* 0x0000017800448947 */ /* 0x002ff60003800000 */
.L_x_404:
[----:B------:R-:W-:Y:S01]  /*1e60*/  IMAD.MOV.U32 R2, RZ, RZ, RZ ;  /* 0x000000ffff027224 */ /* 0x000fe200078e00ff */
[----:B------:R-:W-:Y:S01]  /*1e70*/  R2UR UR10, R4 ;  /* 0x00000000040a72ca */ /* 0x000fe200000e0000 */
[----:B-1----:R-:W-:Y:S01]  /*1e80*/  IMAD.MOV.U32 R0, RZ, RZ, RZ ;  /* 0x000000ffff007224 */ /* 0x002fe200078e00ff */
[----:B------:R-:W-:Y:S01]  /*1e90*/  R2UR UR9, R3 ;  /* 0x00000000030972ca */ /* 0x000fe200000e0000 */
[----:B------:R-:W-:Y:S01]  /*1ea0*/  ULEA UR74, UR6, UR16, 0xa ;  /* 0x00000010064a7291 */ /* 0x000fe2000f8e50ff */
[----:B------:R-:W-:Y:S01]  /*1eb0*/  R2UR UR8, R2 ;  /* 0x00000000020872ca */ /* 0x000fe200000e0000 */
[----:B------:R-:W-:Y:S01]  /*1ec0*/  UIADD3 UR70, UPT, UPT, UR18, 0x2, URZ ;  /* 0x0000000212467890 */ /* 0x000fe2000fffe0ff */
        /* <DEDUP_REMOVED lines=9> */
[----:B------:R-:W-:-:S02]  /*1f60*/  UIADD3 UR64, UPT, UPT, UR74, 0x6, URZ ;  /* 0x000000064a407890 */ /* 0x000fc4000fffe0ff */
[----:B------:R-:W-:Y:S02]  /*1f70*/  UIADD3 UR58, UPT, UPT, UR18, 0x400, URZ ;  /* 0x00000400123a7890 */ /* 0x000fe4000fffe0ff */
[----:B------:R-:W-:Y:S02]  /*1f80*/  UIADD3 UR60, UPT, UPT, UR74, 0x200, URZ ;  /* 0x000002004a3c7890 */ /* 0x000fe4000fffe0ff */
[----:B------:R-:W-:Y:S02]  /*1f90*/  UIADD3 UR54, UPT, UPT, UR18, 0x402, URZ ;  /* 0x0000040212367890 */ /* 0x000fe4000fffe0ff */
[----:B------:R-:W-:Y:S02]  /*1fa0*/  UIADD3 UR56, UPT, UPT, UR74, 0x202, URZ ;  /* 0x000002024a387890 */ /* 0x000fe4000fffe0ff */
[----:B------:R-:W-:Y:S02]  /*1fb0*/  UIADD3 UR50, UPT, UPT, UR18, 0x404, URZ ;  /* 0x0000040412327890 */ /* 0x000fe4000fffe0ff */
[----:B------:R-:W-:Y:S01]  /*1fc0*/  UIADD3 UR52, UPT, UPT, UR74, 0x204, URZ ;  /* 0x000002044a347890 */ /* 0x000fe2000fffe0ff */
[----:B------:R-:W-:Y:S01]  /*1fd0*/  UMOV UR42, 0x0 ;  /* 0x00000000002a7882 */ /* 0x000fe20000000000 */
[----:B------:R-:W-:Y:S01]  /*1fe0*/  UMOV UR43, 0x8100490 ;  /* 0x08100490002b7882 */ /* 0x000fe20000000000 */
[----:B------:R-:W-:Y:S01]  /*1ff0*/  UMOV UR44, UR18 ;  /* 0x00000012002c7c82 */ /* 0x000fe20008000000 */
[----:B------:R-:W-:Y:S01]  /*2000*/  UMOV UR45, 0x40004040 ;  /* 0x40004040002d7882 */ /* 0x000fe20000000000 */
[----:B------:R-:W-:Y:S01]  /*2010*/  UIADD3 UR46, UPT, UPT, UR18, 0x406, URZ ;  /* 0x00000406122e7890 */ /* 0x000fe2000fffe0ff */
[----:B------:R-:W-:Y:S01]  /*2020*/  UMOV UR75, 0x40004040 ;  /* 0x40004040004b7882 */ /* 0x000fe20000000000 */
[----:B------:R-:W-:Y:S01]  /*2030*/  UIADD3 UR48, UPT, UPT, UR74, 0x206, URZ ;  /* 0x000002064a307890 */ /* 0x000fe2000fffe0ff */
[----:B------:R1:W-:Y:S01]  /*2040*/  UTCHMMA gdesc[UR44], gdesc[UR74], tmem[UR10], tmem[UR42], idesc[UR43], !UPT ;  /* 0x00ff2a4a2c0075ea */ /* 0x0003e2000f80000a */
[----:B------:R-:W-:Y:S01]  /*2050*/  UMOV UR40, 0x0 ;  /* 0x0000000000287882 */ /* 0x000fe20000000000 */
        /* <DEDUP_REMOVED lines=11> */
[----:B------:R1:W-:Y:S01]  /*2110*/  UTCHMMA gdesc[UR70], gdesc[UR72], tmem[UR9], tmem[UR40], idesc[UR41], UPT ;  /* 0x00ff2848460075ea */ /* 0x0003e2000b800009 */
        /* <DEDUP_REMOVED lines=20> */
[----:B------:R1:W-:Y:S01]  /*2260*/  UTCHMMA gdesc[UR50], gdesc[UR52], tmem[UR11], tmem[UR30], idesc[UR31], UPT ;  /* 0x00ff1e34320075ea */ /* 0x0003e2000b80000b */
[----:B------:R1:W-:Y:S01]  /*2270*/  UTCHMMA gdesc[UR46], gdesc[UR48], tmem[UR6], tmem[UR28], idesc[UR29], UPT ;  /* 0x00ff1c302e0075ea */ /* 0x0003e2000b800006 */
[----:B------:R-:W-:Y:S05]  /*2280*/  BRA.U UP4, `(.L_x_42) ;  /* 0x0000000104047547 */ /* 0x000fea000b800000 */
[----:B-1----:R-:W-:Y:S05]  /*2290*/  BPT.TRAP 0x1 ;  /* 0x000000040000795c */ /* 0x002fea0000300000 */
.L_x_42:
[----:B-1----:R-:W-:Y:S01]  /*22a0*/  UIADD3 UR6, UPT, UPT, UR12, 0x2c050, URZ ;  /* 0x0002c0500c067890 */ /* 0x002fe2000fffe0ff */
[----:B------:R-:W-:Y:S08]  /*22b0*/  BSSY.RECONVERGENT B0, `(.L_x_43) ;  /* 0x0000004000007945 */ /* 0x000ff00003800200 */
[----:B------:R1:W-:Y:S01]  /*22c0*/  UTCBAR [UR6], URZ ;  /* 0x000000ff060073e9 */ /* 0x0003e200080000ff */
[----:B------:R-:W-:Y:S05]  /*22d0*/  @!P4 BRA `(.L_x_44) ;  /* 0x000000000004c947 */ /* 0x000fea0003800000 */
[----:B-1----:R-:W-:Y:S05]  /*22e0*/  BPT.TRAP 0x1 ;  /* 0x000000040000795c */ /* 0x002fea0000300000 */
.L_x_44:
[----:B-1----:R-:W-:Y:S05]  /*22f0*/  BSYNC.RECONVERGENT B0 ;  /* 0x0000000000007941 */ /* 0x002fea0003800200 */
.L_x_43:
[----:B------:R-:W1:Y:S01]  /*2300*/  SYNCS.PHASECHK.TRANS64.TRYWAIT P0, [UR12+0x2c008], R5 ;  /* 0x02c00805ff0075a7 */ /* 0x000e62000800110c */
[----:B------:R-:W-:Y:S01]  /*2310*/  UISETP.NE.AND UP3, UPT, UR14, URZ, UPT ;  /* 0x000000ff0e00728c */ /* 0x000fe2000bf65270 */
[----:B-1----:R-:W-:Y:S10]  /*2320*/  @!P0 BRA `(.L_x_45) ;  /* 0x0000017400288947 */ /* 0x002ff40003800000 */
.L_x_406:
[----:B------:R-:W-:Y:S05]  /*2330*/  BRA.U UP3, `(.L_x_46) ;  /* 0x0000000103047547 */ /* 0x000fea000b800000 */
[----:B------:R-:W-:Y:S05]  /*2340*/  BPT.TRAP 0x1 ;  /* 0x000000040000795c */ /* 0x000fea0000300000 */
.L_x_46:
[----:B-1----:R-:W-:Y:S02]  /*2350*/  IMAD.U32 R5, RZ, RZ, UR23 ;  /* 0x00000017ff057e24 */ /* 0x002fe4000f8e00ff */
[----:B------:R-:W-:Y:S02]  /*2360*/  HFMA2 R4, -RZ, RZ, 0, 7.62939453125e-06 ;  /* 0x00000080ff047431 */ /* 0x000fe400000001ff */
[----:B------:R-:W-:Y:S01]  /*2370*/  IMAD.MOV.U32 R3, RZ, RZ, 0x80 ;  /* 0x00000080ff037424 */ /* 0x000fe200078e00ff */
[----:B------:R-:W-:-:S04]  /*2380*/  SHF.L.U32 R5, R5, 0x1f, RZ ;  /* 0x0000001f05057819 */ /* 0x000fc800000006ff */
[----:B------:R-:W1:Y:S02]  /*2390*/  SYNCS.PHASECHK.TRANS64.TRYWAIT P0, [UR12+0x2c068], R5 ;  /* 0x02c06805ff0075a7 */ /* 0x000e64000800110c */
[----:B-1----:R-:W-:Y:S05]  /*23a0*/  @!P0 BRA `(.L_x_47) ;  /* 0x0000017400208947 */ /* 0x002fea0003800000 */
.L_x_408:
[----:B------:R-:W-:Y:S01]  /*23b0*/  IMAD.MOV.U32 R2, RZ, RZ, 0x80 ;  /* 0x00000080ff027424 */ /* 0x000fe200078e00ff */
[----:B------:R-:W-:Y:S01]  /*23c0*/  R2UR UR19, R4 ;  /* 0x00000000041372ca */ /* 0x000fe200000e0000 */
[----:B-1----:R-:W-:Y:S01]  /*23d0*/  IMAD.MOV.U32 R0, RZ, RZ, 0x80 ;  /* 0x00000080ff007424 */ /* 0x002fe200078e00ff */
[----:B------:R-:W-:Y:S01]  /*23e0*/  R2UR UR17, R3 ;  /* 0x00000000031172ca */ /* 0x000fe200000e0000 */
[----:B------:R-:W-:Y:S01]  /*23f0*/  IMAD.MOV.U32 R4, RZ, RZ, 0x80 ;  /* 0x00000080ff047424 */ /* 0x000fe200078e00ff */
[----:B------:R-:W-:Y:S01]  /*2400*/  R2UR UR11, R2 ;  /* 0x00000000020b72ca */ /* 0x000fe200000e0000 */
[----:B------:R-:W-:Y:S01]  /*2410*/  IMAD.MOV.U32 R3, RZ, RZ, 0x80 ;  /* 0x00000080ff037424 */ /* 0x000fe200078e00ff */
        /* <DEDUP_REMOVED lines=11> */
[----:B------:R-:W-:Y:S01]  /*24d0*/  UIADD3 UR62, UPT, UPT, UR18, 0xc04, URZ ;  /* 0x00000c04123e7890 */ /* 0x000fe2000fffe0ff */
[----:B------:R-:W-:Y:S01]  /*24e0*/  UMOV UR75, 0x40004040 ;  /* 0x40004040004b7882 */ /* 0x000fe20000000000 */
[----:B------:R-:W-:Y:S01]  /*24f0*/  UMOV UR28, 0x0 ;  /* 0x00000000001c7882 */ /* 0x000fe20000000000 */
[----:B------:R-:W-:Y:S01]  /*2500*/  UMOV UR29, 0x8100490 ;  /* 0x08100490001d7882 */ /* 0x000fe20000000000 */
[----:B------:R-:W-:Y:S01]  /*2510*/  UIADD3 UR70, UPT, UPT, UR18, 0xc06, URZ ;  /* 0x00000c0612467890 */ /* 0x000fe2000fffe0ff */
        /* <DEDUP_REMOVED lines=9> */
[----:B------:R1:W-:Y:S01]  /*25b0*/  UTCHMMA gdesc[UR30], gdesc[UR74], tmem[UR19], tmem[UR28], idesc[UR29], !UPT ;  /* 0x00ff1c4a1e0075ea */ /* 0x0003e2000f800013 */
        /* <DEDUP_REMOVED lines=13> */
[----:B------:R-:W-:Y:S01]  /*2690*/  UMOV UR58, UR52 ;  /* 0x00000034003a7c82 */ /* 0x000fe20008000000 */
        /* <DEDUP_REMOVED lines=16> */
.L_x_48:
[----:B-1----:R-:W-:-:S09]  /*27a0*/  UIADD3 UR6, UPT, UPT, UR12, 0x2c060, URZ ;  /* 0x0002c0600c067890 */ /* 0x002fd2000fffe0ff */
[----:B------:R1:W-:Y:S01]  /*27b0*/  UTCBAR [UR6], URZ ;  /* 0x000000ff060073e9 */ /* 0x0003e200080000ff */
[----:B------:R-:W-:Y:S05]  /*27c0*/  BRA.U !UP1, `(.L_x_49) ;  /* 0x0000000109047547 */ /* 0x000fea000b800000 */
[----:B-1----:R-:W-:Y:S05]  /*27d0*/  BPT.TRAP 0x1 ;  /* 0x000000040000795c */ /* 0x002fea0000300000 */
.L_x_49:
[----:B------:R-:W-:-:S09]  /*27e0*/  UIADD3 UR5, UPT, UPT, UR5, 0x2c038, URZ ;  /* 0x0002c03805057890 */ /* 0x000fd2000fffe0ff */
[----:B------:R2:W-:Y:S01]  /*27f0*/  UTCBAR [UR5], URZ ;  /* 0x000000ff050073e9 */ /* 0x0005e200080000ff */
[----:B------:R-:W-:Y:S05]  /*2800*/  BRA.U !UP1, `(.L_x_50) ;  /* 0x0000000109047547 */ /* 0x000fea000b800000 */
[----:B-12---:R-:W-:Y:S05]  /*2810*/  BPT.TRAP 0x1 ;  /* 0x000000040000795c */ /* 0x006fea0000300000 */
.L_x_50:
[----:B--2---:R-:W-:Y:S01]  /*2820*/  ULEA UR5, UR21, UR12, 0x3 ;  /* 0x0000000c15057291 */ /* 0x004fe2000f8e18ff */
[----:B------:R-:W-:-:S04]  /*2830*/  MOV R3, UR13 ;  /* 0x0000000d00037c02 */ /* 0x000fc80008000f00 */
[----:B------:R-:W-:-:S04]  /*2840*/  SHF.L.U32 R3, R3, 0x1f, RZ ;  /* 0x0000001f03037819 */ /* 0x000fc800000006ff */
[----:B------:R-:W2:Y:S02]  /*2850*/  SYNCS.PHASECHK.TRANS64.TRYWAIT P0, [UR5+0x2c020], R3 ;  /* 0x02c02003ff0075a7 */ /* 0x000ea40008001105 */
[----:B--2---:R-:W-:Y:S05]  /*2860*/  @!P0 BRA `(.L_x_51) ;  /* 0x0000017000088947 */ /* 0x004fea0003800000 */
.L_x_410:
[----:B-1----:R-:W-:-:S04]  /*2870*/  UIADD3 UR6, UPT, UPT, UR21, 0x1, URZ ;  /* 0x0000000115067890 */ /* 0x002fc8000fffe0ff */
[----:B------:R-:W-:-:S04]  /*2880*/  UISETP.NE.AND UP0, UPT, UR6, 0x3, UPT ;  /* 0x000000030600788c */ /* 0x000fc8000bf05270 */
[----:B------:R-:W-:Y:S02]  /*2890*/  USEL UR5, URZ, 0x1, UP0 ;  /* 0x00000001ff057887 */ /* 0x000fe40008000000 */
[----:B------:R-:W-:Y:S02]  /*28a0*/  USEL UR6, UR6, URZ, UP0 ;  /* 0x000000ff06067287 */ /* 0x000fe40008000000 */
[----:B------:R-:W-:Y:S01]  /*28b0*/  ULOP3.LUT UR13, UR13, UR5, URZ, 0x3c, !UPT ;  /* 0x000000050d0d7292 */ /* 0x000fe2000f8e3cff */
[----:B------:R-:W-:Y:S11]  /*28c0*/  BRA.U UP5, `(.L_x_52) ;  /* 0x0000000105047547 */ /* 0x000ff6000b800000 */
[----:B------:R-:W-:Y:S05]  /*28d0*/  BPT.TRAP 0x1 ;  /* 0x000000040000795c */ /* 0x000fea0000300000 */
.L_x_52:
[----:B--2---:R-:W-:-:S04]  /*28e0*/  MOV R3, UR24 ;  /* 0x0000001800037c02 */ /* 0x004fc80008000f00 */
[----:B------:R-:W-:-:S04]  /*28f0*/  SHF.L.U32 R3, R3, 0x1f, RZ ;  /* 0x0000001f03037819 */ /* 0x000fc800000006ff */
[----:B------:R-:W1:Y:S02]  /*2900*/  SYNCS.PHASECHK.TRANS64.TRYWAIT P0, [UR12+0x2c0a0], R3 ;  /* 0x02c0a003ff0075a7 */ /* 0x000e64000800110c */
[----:B-1----:R-:W-:Y:S05]  /*2910*/  @!P0 BRA `(.L_x_53) ;  /* 0x0000016c00f48947 */ /* 0x002fea0003800000 */
.L_x_412:
[----:B------:R-:W-:Y:S05]  /*2920*/  BRA.U UP4, `(.L_x_54) ;  /* 0x0000000104047547 */ /* 0x000fea000b800000 */
[----:B------:R-:W-:Y:S05]  /*2930*/  BPT.TRAP 0x1 ;  /* 0x000000040000795c */ /* 0x000fea0000300000 */
.L_x_54:
[----:B------:R-:W-:Y:S01]  /*2940*/  ULOP3.LUT UR7, UR22, 0x1, URZ, 0x3c, !UPT ;  /* 0x0000000116077892 */ /* 0x000fe2000f8e3cff */
[----:B------:R-:W-:-:S05]  /*2950*/  MOV R2, 0x20 ;  /* 0x0000002000027802 */ /* 0x000fca0000000f00 */
[----:B-1----:R-:W-:-:S05]  /*2960*/  IMAD.U32 R0, RZ, RZ, UR7 ;  /* 0x00000007ff007e24 */ /* 0x002fca000f8e00ff */
[----:B------:R-:W-:Y:S01]  /*2970*/  SHF.L.U32 R3, R0, 0x1f, RZ ;  /* 0x0000001f00037819 */ /* 0x000fe200000006ff */
[----:B------:R-:W-:-:S03]  /*2980*/  IMAD.MOV.U32 R0, RZ, RZ, 0x100 ;  /* 0x00000100ff007424 */ /* 0x000fc600078e00ff */
[----:B------:R-:W1:Y:S02]  /*2990*/  SYNCS.PHASECHK.TRANS64.TRYWAIT P0, [UR12+0x2c058], R3 ;  /* 0x02c05803ff0075a7 */ /* 0x000e64000800110c */
[----:B-1----:R-:W-:Y:S05]  /*29a0*/  @!P0 BRA `(.L_x_55) ;  /* 0x0000016c00e88947 */ /* 0x002fea0003800000 */
.L_x_414:
[----:B------:R-:W-:Y:S01]  /*29b0*/  UIADD3 UR17, UPT, UPT, UR12, 0x10000, URZ ;  /* 0x000100000c117890 */ /* 0x000fe2000fffe0ff */
[----:B-1----:R-:W-:Y:S01]  /*29c0*/  IMAD.MOV.U32 R3, RZ, RZ, 0x28 ;  /* 0x00000028ff037424 */ /* 0x002fe200078e00ff */
[----:B------:R-:W-:Y:S01]  /*29d0*/  R2UR UR20, R0 ;  /* 0x00000000001472ca */ /* 0x000fe200000e0000 */
[----:B------:R-:W-:Y:S01]  /*29e0*/  IMAD.MOV.U32 R0, RZ, RZ, 0x38 ;  /* 0x00000038ff007424 */ /* 0x000fe200078e00ff */
[----:B------:R-:W-:Y:S01]  /*29f0*/  USHF.R.U32.HI UR17, URZ, 0x4, UR17 ;  /* 0x00000004ff117899 */ /* 0x000fe20008011611 */
[----:B------:R-:W-:Y:S01]  /*2a00*/  R2UR UR19, R2 ;  /* 0x00000000021372ca */ /* 0x000fe200000e0000 */
[----:B------:R-:W-:Y:S01]  /*2a10*/  IMAD.MOV.U32 R2, RZ, RZ, 0x100 ;  /* 0x00000100ff027424 */ /* 0x000fe200078e00ff */
[----:B------:R-:W-:Y:S01]  /*2a20*/  R2UR UR11, R3 ;  /* 0x00000000030b72ca */ /* 0x000fe200000e0000 */
[----:B------:R-:W-:Y:S01]  /*2a30*/  ULOP3.LUT UR17, UR17, 0x3fff, URZ, 0xc0, !UPT ;  /* 0x00003fff11117892 */ /* 0x000fe2000f8ec0ff */
[----:B------:R-:W-:Y:S01]  /*2a40*/  IMAD.MOV.U32 R3, RZ, RZ, 0x30 ;  /* 0x00000030ff037424 */ /* 0x000fe200078e00ff */
[----:B------:R-:W-:Y:S01]  /*2a50*/  R2UR UR5, R0 ;  /* 0x00000000000572ca */ /* 0x000fe200000e0000 */
[----:B------:R-:W-:Y:S01]  /*2a60*/  IMAD.MOV.U32 R0, RZ, RZ, 0x100 ;  /* 0x00000100ff007424 */ /* 0x000fe200078e00ff */
[----:B------:R-:W-:Y:S01]  /*2a70*/  ULOP3.LUT UR17, UR17, 0x2000000, URZ, 0xfc, !UPT ;  /* 0x0200000011117892 */ /* 0x000fe2000f8efcff */
[C---:B------:R-:W-:Y:S01]  /*2a80*/  R2UR UR18, R2.reuse ;  /* 0x00000000021272ca */ /* 0x040fe200000e0000 */
[----:B------:R-:W-:Y:S01]  /*2a90*/  UMOV UR34, 0x0 ;  /* 0x0000000000227882 */ /* 0x000fe20000000000 */
[----:B------:R-:W-:Y:S01]  /*2aa0*/  R2UR UR9, R3 ;  /* 0x00000000030972ca */ /* 0x000fe200000e0000 */
[----:B------:R-:W-:Y:S01]  /*2ab0*/  ULEA UR42, UR21, UR17, 0xa ;  /* 0x00000011152a7291 */ /* 0x000fe2000f8e50ff */
[----:B------:R-:W-:Y:S01]  /*2ac0*/  R2UR UR10, R2 ;  /* 0x00000000020a72ca */ /* 0x000fe200000e0000 */
[----:B------:R-:W-:Y:S01]  /*2ad0*/  UMOV UR35, 0x8210490 ;  /* 0x0821049000237882 */ /* 0x000fe20000000000 */
[----:B------:R-:W-:Y:S01]  /*2ae0*/  R2UR UR8, R0 ;  /* 0x00000000000872ca */ /* 0x000fe200000e0000 */
[----:B------:R-:W-:-:S02]  /*2af0*/  UIADD3 UR40, UPT, UPT, UR42, 0x80, URZ ;  /* 0x000000802a287890 */ /* 0x000fc4000fffe0ff */
[----:B------:R-:W-:Y:S02]  /*2b00*/  UIADD3 UR38, UPT, UPT, UR42, 0x100, URZ ;  /* 0x000001002a267890 */ /* 0x000fe4000fffe0ff */
        /* <DEDUP_REMOVED lines=8> */
[----:B------:R1:W-:Y:S01]  /*2b90*/  UTCHMMA tmem[UR19], gdesc[UR42], tmem[UR20], tmem[UR34], idesc[UR35], !UPT ;  /* 0x00ff222a130079ea */ /* 0x0003e2000f800014 */
[----:B------:R-:W-:Y:S01]  /*2ba0*/  UMOV UR28, 0x0 ;  /* 0x00000000001c7882 */ /* 0x000fe20000000000 */
[----:B------:R-:W-:Y:S01]  /*2bb0*/  UMOV UR29, 0x8210490 ;  /* 0x08210490001d7882 */ /* 0x000fe20000000000 */
[----:B------:R-:W-:Y:S01]  /*2bc0*/  UMOV UR37, 0x40004040 ;  /* 0x4000404000257882 */ /* 0x000fe20000000000 */
[----:B------:R1:W-:Y:S01]  /*2bd0*/  UTCHMMA tmem[UR11], gdesc[UR40], tmem[UR18], tmem[UR32], idesc[UR33], UPT ;  /* 0x00ff20280b0079ea */ /* 0x0003e2000b800012 */
[----:B------:R1:W-:Y:S01]  /*2be0*/  UTCHMMA tmem[UR9], gdesc[UR38], tmem[UR10], tmem[UR30], idesc[UR31], UPT ;  /* 0x00ff1e26090079ea */ /* 0x0003e2000b80000a */
[----:B------:R1:W-:Y:S01]  /*2bf0*/  UTCHMMA tmem[UR5], gdesc[UR36], tmem[UR8], tmem[UR28], idesc[UR29], UPT ;  /* 0x00ff1c24050079ea */ /* 0x0003e2000b800008 */
[----:B------:R-:W-:Y:S05]  /*2c00*/  BRA.U UP5, `(.L_x_56) ;  /* 0x0000000105047547 */ /* 0x000fea000b800000 */
[----:B-1----:R-:W-:Y:S05]  /*2c10*/  BPT.TRAP 0x1 ;  /* 0x000000040000795c */ /* 0x002fea0000300000 */
.L_x_56:
[----:B-1----:R-:W-:Y:S02]  /*2c20*/  UIADD3 UR9, UPT, UPT, UR12, 0x2c090, URZ ;  /* 0x0002c0900c097890 */ /* 0x002fe4000fffe0ff */
[----:B------:R-:W-:Y:S02]  /*2c30*/  UISETP.GE.AND UP0, UPT, UR4, 0x41, UPT ;  /* 0x000000410400788c */ /* 0x000fe4000bf06270 */
[----:B------:R-:W-:Y:S01]  /*2c40*/  ULOP3.LUT UR8, UR23, 0x1, URZ, 0x3c, !UPT ;  /* 0x0000000117087892 */ /* 0x000fe2000f8e3cff */
[----:B------:R-:W-:Y:S01]  /*2c50*/  UMOV UR5, URZ ;  /* 0x000000ff00057c82 */ /* 0x000fe20008000000 */
[----:B------:R-:W-:Y:S01]  /*2c60*/  UMOV UR20, UR25 ;  /* 0x0000001900147c82 */ /* 0x000fe20008000000 */
[----:B------:R-:W-:Y:S02]  /*2c70*/  UMOV UR19, UR21 ;  /* 0x0000001500137c82 */ /* 0x000fe40008000000 */
[----:B------:R1:W-:Y:S02]  /*2c80*/  UTCBAR [UR9], URZ ;  /* 0x000000ff090073e9 */ /* 0x0003e400080000ff */
[----:B------:R-:W-:Y:S05]  /*2c90*/  BRA.U !UP0, `(.L_x_57) ;  /* 0x0000001108e07547 */ /* 0x000fea000b800000 */
[----:B------:R-:W-:Y:S01]  /*2ca0*/  UIADD3 UR5, UPT, UPT, UR4, 0x3f, URZ ;  /* 0x0000003f04057890 */ /* 0x000fe2000fffe0ff */
[----:B------:R-:W-:-:S03]  /*2cb0*/  UMOV UR19, UR21 ;  /* 0x0000001500137c82 */ /* 0x000fc60008000000 */
[----:B------:R-:W-:-:S04]  /*2cc0*/  USHF.R.S32.HI UR4, URZ, 0x1f, UR5 ;  /* 0x0000001fff047899 */ /* 0x000fc80008011405 */
[----:B------:R-:W-:-:S04]  /*2cd0*/  ULEA.HI UR5, UR4, UR5, URZ, 0x6 ;  /* 0x0000000504057291 */ /* 0x000fc8000f8f30ff */
[----:B------:R-:W-:-:S04]  /*2ce0*/  USHF.R.S32.HI UR5, URZ, 0x6, UR5 ;  /* 0x00000006ff057899 */ /* 0x000fc80008011405 */
[----:B------:R-:W-:-:S04]  /*2cf0*/  UISETP.LT.AND UP0, UPT, UR5, 0x2, UPT ;  /* 0x000000020500788c */ /* 0x000fc8000bf01270 */
[----:B------:R-:W-:-:S04]  /*2d00*/  USEL UR4, UR5, 0x2, UP0 ;  /* 0x0000000205047887 */ /* 0x000fc80008000000 */
[----:B------:R-:W-:-:S03]  /*2d10*/  UIADD3 UR4, UPT, UPT, -UR4, UR25, UR5 ;  /* 0x0000001904047290 */ /* 0x000fc6000fffe105 */
[----:B------:R-:W-:Y:S01]  /*2d20*/  UMOV UR5, URZ ;  /* 0x000000ff00057c82 */ /* 0x000fe20008000000 */
[----:B------:R-:W-:-:S03]  /*2d30*/  UIADD3 UR20, UPT, UPT, UR4, 0x1, URZ ;  /* 0x0000000104147890 */ /* 0x000fc6000fffe0ff */
[----:B------:R-:W-:-:S09]  /*2d40*/  UMOV UR4, UR21 ;  /* 0x0000001500047c82 */ /* 0x000fd20008000000 */
.L_x_76:
[----:B------:R-:W-:Y:S01]  /*2d50*/  UIADD3 UR25, UPT, UPT, UR25, 0x1, URZ ;  /* 0x0000000119197890 */ /* 0x000fe2000fffe0ff */
[----:B------:R-:W-:Y:S01]  /*2d60*/  UMOV UR22, UR7 ;  /* 0x0000000700167c82 */ /* 0x000fe20008000000 */
[----:B------:R-:W-:Y:S02]  /*2d70*/  UMOV UR23, UR8 ;  /* 0x0000000800177c82 */ /* 0x000fe40008000000 */
[----:B------:R-:W-:Y:S01]  /*2d80*/  UISETP.NE.AND UP2, UPT, UR25, UR20, UPT ;  /* 0x000000141900728c */ /* 0x000fe2000bf45270 */
[----:B--2---:R-:W-:Y:S10]  /*2d90*/  BRA.U !UP1, `(.L_x_58) ;  /* 0x0000000109047547 */ /* 0x004ff4000b800000 */
[----:B-1----:R-:W-:Y:S05]  /*2da0*/  BPT.TRAP 0x1 ;  /* 0x000000040000795c */ /* 0x002fea0000300000 */
.L_x_58:
[----:B------:R-:W2:Y:S01]  /*2db0*/  S2UR UR12, SR_CgaCtaId ;  /* 0x00000000000c79c3 */ /* 0x000ea20000008800 */
[----:B------:R-:W-:Y:S01]  /*2dc0*/  UMOV UR7, 0x400 ;  /* 0x0000040000077882 */ /* 0x000fe20000000000 */
[----:B------:R-:W-:Y:S02]  /*2dd0*/  IMAD.U32 R0, RZ, RZ, UR13 ;  /* 0x0000000dff007e24 */ /* 0x000fe4000f8e00ff */
[----:B------:R-:W-:Y:S03]  /*2de0*/  HFMA2 R2, -RZ, RZ, 0, 0 ;  /* 0x00000000ff027431 */ /* 0x000fe600000001ff */
[----:B------:R-:W-:Y:S01]  /*2df0*/  SHF.L.U32 R4, R0, 0x1f, RZ ;  /* 0x0000001f00047819 */ /* 0x000fe200000006ff */
[----:B------:R-:W-:Y:S01]  /*2e00*/  IMAD.MOV.U32 R0, RZ, RZ, RZ ;  /* 0x000000ffff007224 */ /* 0x000fe200078e00ff */
[----:B--2---:R-:W-:Y:S04]  /*2e10*/  ULEA UR12, UR12, UR7, 0x18 ;  /* 0x000000070c0c7291 */ /* 0x004fe8000f8ec0ff */
[----:B------:R-:W-:Y:S02]  /*2e20*/  ULEA UR7, UR6, UR12, 0x3 ;  /* 0x0000000c06077291 */ /* 0x000fe4000f8e18ff */
[----:B------:R-:W-:Y:S04]  /*2e30*/  USHF.R.U32.HI UR30, URZ, 0x4, UR12 ;  /* 0x00000004ff1e7899 */ /* 0x000fe8000801160c */
[----:B------:R-:W-:Y:S03]  /*2e40*/  ULOP3.LUT UR30, UR30, 0x3fff, URZ, 0xc0, !UPT ;  /* 0x00003fff1e1e7892 */ /* 0x000fe6000f8ec0ff */
[----:B------:R-:W2:Y:S01]  /*2e50*/  SYNCS.PHASECHK.TRANS64.TRYWAIT P0, [UR7+0x2c020], R4 ;  /* 0x02c02004ff0075a7 */ /* 0x000ea20008001107 */
[----:B------:R-:W-:Y:S01]  /*2e60*/  ULOP3.LUT UR30, UR30, 0x10000, URZ, 0xfc, !UPT ;  /* 0x000100001e1e7892 */ /* 0x000fe2000f8efcff */
[----:B--2---:R-:W-:Y:S11]  /*2e70*/  @!P0 BRA `(.L_x_59) ;  /* 0x0000016800d48947 */ /* 0x004ff60003800000 */
.L_x_416:
[----:B------:R-:W-:Y:S01]  /*2e80*/  ULEA UR74, UR6, UR16, 0xa ;  /* 0x00000010064a7291 */ /* 0x000fe2000f8e50ff */
[----:B------:R-:W-:Y:S01]  /*2e90*/  R2UR UR18, R2 ;  /* 0x00000000021272ca */ /* 0x000fe200000e0000 */
[----:B------:R-:W-:Y:S01]  /*2ea0*/  UIADD3 UR70, UPT, UPT, UR30, 0x2, URZ ;  /* 0x000000021e467890 */ /* 0x000fe2000fffe0ff */
[----:B------:R-:W-:Y:S01]  /*2eb0*/  R2UR UR17, R0 ;  /* 0x00000000001172ca */ /* 0x000fe200000e0000 */
[----:B------:R-:W-:Y:S01]  /*2ec0*/  UIADD3 UR68, UPT, UPT, UR74, 0x2, URZ ;  /* 0x000000024a447890 */ /* 0x000fe2000fffe0ff */
[----:B------:R-:W-:Y:S01]  /*2ed0*/  IMAD.MOV.U32 R2, RZ, RZ, RZ ;  /* 0x000000ffff027224 */ /* 0x000fe200078e00ff */
[----:B------:R-:W-:Y:S01]  /*2ee0*/  UIADD3 UR64, UPT, UPT, UR30, 0x4, URZ ;  /* 0x000000041e407890 */ /* 0x000fe2000fffe0ff */
[----:B------:R-:W-:Y:S01]  /*2ef0*/  IMAD.MOV.U32 R0, RZ, RZ, RZ ;  /* 0x000000ffff007224 */ /* 0x000fe200078e00ff */
[----:B------:R-:W-:Y:S02]  /*2f00*/  UIADD3 UR21, UPT, UPT, UR6, 0x1, URZ ;  /* 0x0000000106157890 */ /* 0x000fe4000fffe0ff */
[----:B------:R-:W-:Y:S01]  /*2f10*/  UIADD3 UR62, UPT, UPT, UR74, 0x4, URZ ;  /* 0x000000044a3e7890 */ /* 0x000fe2000fffe0ff */
[----:B------:R-:W-:Y:S01]  /*2f20*/  R2UR UR11, R2 ;  /* 0x00000000020b72ca */ /* 0x000fe200000e0000 */
[----:B------:R-:W-:Y:S01]  /*2f30*/  UIADD3 UR58, UPT, UPT, UR30, 0x6, URZ ;  /* 0x000000061e3a7890 */ /* 0x000fe2000fffe0ff */
[----:B------:R-:W-:Y:S01]  /*2f40*/  R2UR UR10, R0 ;  /* 0x00000000000a72ca */ /* 0x000fe200000e0000 */
[----:B------:R-:W-:Y:S01]  /*2f50*/  UIADD3 UR56, UPT, UPT, UR74, 0x6, URZ ;  /* 0x000000064a387890 */ /* 0x000fe2000fffe0ff */
[----:B-1----:R-:W-:Y:S01]  /*2f60*/  R2UR UR9, R2 ;  /* 0x00000000020972ca */ /* 0x002fe200000e0000 */
[----:B------:R-:W-:Y:S01]  /*2f70*/  UIADD3 UR52, UPT, UPT, UR30, 0x400, URZ ;  /* 0x000004001e347890 */ /* 0x000fe2000fffe0ff */
[----:B------:R-:W-:Y:S01]  /*2f80*/  R2UR UR8, R0 ;  /* 0x00000000000872ca */ /* 0x000fe200000e0000 */
[----:B------:R-:W-:Y:S01]  /*2f90*/  UIADD3 UR50, UPT, UPT, UR74, 0x200, URZ ;  /* 0x000002004a327890 */ /* 0x000fe2000fffe0ff */
[----:B------:R-:W-:Y:S01]  /*2fa0*/  R2UR UR7, R2 ;  /* 0x00000000020772ca */ /* 0x000fe200000e0000 */
[----:B------:R-:W-:Y:S01]  /*2fb0*/  UIADD3 UR46, UPT, UPT, UR30, 0x402, URZ ;  /* 0x000004021e2e7890 */ /* 0x000fe2000fffe0ff */
[----:B------:R-:W-:Y:S01]  /*2fc0*/  R2UR UR6, R0 ;  /* 0x00000000000672ca */ /* 0x000fe200000e0000 */
[----:B------:R-:W-:Y:S02]  /*2fd0*/  UIADD3 UR44, UPT, UPT, UR74, 0x202, URZ ;  /* 0x000002024a2c7890 */ /* 0x000fe4000fffe0ff */
[----:B------:R-:W-:Y:S02]  /*2fe0*/  UIADD3 UR40, UPT, UPT, UR30, 0x404, URZ ;  /* 0x000004041e287890 */ /* 0x000fe4000fffe0ff */
[----:B------:R-:W-:Y:S02]  /*2ff0*/  UIADD3 UR38, UPT, UPT, UR74, 0x204, URZ ;  /* 0x000002044a267890 */ /* 0x000fe4000fffe0ff */
[----:B------:R-:W-:Y:S02]  /*3000*/  UIADD3 UR34, UPT, UPT, UR30, 0x406, URZ ;  /* 0x000004061e227890 */ /* 0x000fe4000fffe0ff */
[----:B------:R-:W-:Y:S02]  /*3010*/  UIADD3 UR32, UPT, UPT, UR74, 0x206, URZ ;  /* 0x000002064a207890 */ /* 0x000fe4000fffe0ff */
[----:B------:R-:W-:Y:S02]  /*3020*/  UISETP.NE.AND UP4, UPT, UR15, URZ, UPT ;  /* 0x000000ff0f00728c */ /* 0x000fe4000bf85270 */
[----:B------:R-:W-:Y:S01]  /*3030*/  UISETP.NE.AND UP0, UPT, UR21, 0x3, UPT ;  /* 0x000000031500788c */ /* 0x000fe2000bf05270 */
[----:B------:R-:W-:Y:S01]  /*3040*/  UMOV UR72, 0x0 ;  /* 0x0000000000487882 */ /* 0x000fe20000000000 */
[----:B------:R-:W-:Y:S02]  /*3050*/  UMOV UR73, 0x8100490 ;  /* 0x0810049000497882 */ /* 0x000fe40000000000 */
[----:B------:R-:W-:Y:S01]  /*3060*/  USEL UR21, UR21, URZ, UP0 ;  /* 0x000000ff15157287 */ /* 0x000fe20008000000 */
        /* <DEDUP_REMOVED lines=28> */
[----:B-1----:R-:W-:Y:S01]  /*3230*/  USEL UR18, URZ, 0x1, UP0 ;  /* 0x00000001ff127887 */ /* 0x002fe20008000000 */
[----:B------:R3:W-:Y:S01]  /*3240*/  UTCHMMA gdesc[UR46], gdesc[UR44], tmem[UR8], tmem[UR42], idesc[UR43], UPT ;  /* 0x00ff2a2c2e0075ea */ /* 0x0007e2000b800008 */
[----:B------:R-:W-:Y:S01]  /*3250*/  UMOV UR37, 0x8100490 ;  /* 0x0810049000257882 */ /* 0x000fe20000000000 */
[----:B------:R-:W-:Y:S01]  /*3260*/  UMOV UR41, 0x40004040 ;  /* 0x4000404000297882 */ /* 0x000fe20000000000 */
[----:B------:R-:W-:Y:S01]  /*3270*/  ULOP3.LUT UR13, UR13, UR18, URZ, 0x3c, !UPT ;  /* 0x000000120d0d7292 */ /* 0x000fe2000f8e3cff */
[----:B------:R-:W-:Y:S01]  /*3280*/  UMOV UR39, 0x40004040 ;  /* 0x4000404000277882 */ /* 0x000fe20000000000 */
[----:B------:R-:W-:Y:S01]  /*3290*/  UMOV UR28, 0x0 ;  /* 0x00000000001c7882 */ /* 0x000fe20000000000 */
[----:B------:R3:W-:Y:S01]  /*32a0*/  UTCHMMA gdesc[UR40], gdesc[UR38], tmem[UR7], tmem[UR36], idesc[UR37], UPT ;  /* 0x00ff2426280075ea */ /* 0x0007e2000b800007 */
[----:B------:R-:W-:Y:S01]  /*32b0*/  UMOV UR29, 0x8100490 ;  /* 0x08100490001d7882 */ /* 0x000fe20000000000 */
[----:B------:R-:W-:Y:S01]  /*32c0*/  UMOV UR35, 0x40004040 ;  /* 0x4000404000237882 */ /* 0x000fe20000000000 */
[----:B------:R-:W-:Y:S02]  /*32d0*/  UMOV UR33, 0x40004040 ;  /* 0x4000404000217882 */ /* 0x000fe40000000000 */
[----:B------:R3:W-:Y:S01]  /*32e0*/  UTCHMMA gdesc[UR34], gdesc[UR32], tmem[UR6], tmem[UR28], idesc[UR29], UPT ;  /* 0x00ff1c20220075ea */ /* 0x0007e2000b800006 */
[----:B------:R-:W-:Y:S05]  /*32f0*/  BRA.U UP4, `(.L_x_60) ;  /* 0x0000000104047547 */ /* 0x000fea000b800000 */
[----:B---3--:R-:W-:Y:S05]  /*3300*/  BPT.TRAP 0x1 ;  /* 0x000000040000795c */ /* 0x008fea0000300000 */
.L_x_60:
[----:B---3--:R-:W-:Y:S09]  /*3310*/  UIADD3 UR6, UPT, UPT, UR12, 0x2c050, URZ ;  /* 0x0002c0500c067890 */ /* 0x008ff2000fffe0ff */
[----:B------:R1:W-:Y:S01]  /*3320*/  UTCBAR [UR6], URZ ;  /* 0x000000ff060073e9 */ /* 0x0003e200080000ff */
[----:B------:R-:W-:Y:S05]  /*3330*/  BRA.U UP5, `(.L_x_61) ;  /* 0x0000000105047547 */ /* 0x000fea000b800000 */
[----:B-1----:R-:W-:Y:S05]  /*3340*/  BPT.TRAP 0x1 ;  /* 0x000000040000795c */ /* 0x002fea0000300000 */
.L_x_61:
[----:B------:R-:W-:Y:S01]  /*3350*/  MOV R0, UR24 ;  /* 0x0000001800007c02 */ /* 0x000fe20008000f00 */
[----:B------:R-:W-:Y:S03]  /*3360*/  UISETP.NE.AND UP3, UPT, UR14, URZ, UPT ;  /* 0x000000ff0e00728c */ /* 0x000fe6000bf65270 */
[----:B--2---:R-:W-:Y:S04]  /*3370*/  SHF.L.U32 R3, R0, 0x1f, RZ ;  /* 0x0000001f00037819 */ /* 0x004fe800000006ff */
[----:B------:R-:W2:Y:S02]  /*3380*/  SYNCS.PHASECHK.TRANS64.TRYWAIT P0, [UR12+0x2c0a8], R3 ;  /* 0x02c0a803ff0075a7 */ /* 0x000ea4000800110c */
[----:B--2---:R-:W-:Y:S05]  /*3390*/  @!P0 BRA `(.L_x_62) ;  /* 0x0000016400a48947 */ /* 0x004fea0003800000 */
.L_x_418:
[----:B------:R-:W-:Y:S05]  /*33a0*/  BRA.U UP3, `(.L_x_63) ;  /* 0x0000000103047547 */ /* 0x000fea000b800000 */
[----:B-1----:R-:W-:Y:S05]  /*33b0*/  BPT.TRAP 0x1 ;  /* 0x000000040000795c */ /* 0x002fea0000300000 */
.L_x_63:
[----:B--2---:R-:W-:Y:S01]  /*33c0*/  IMAD.U32 R0, RZ, RZ, UR23 ;  /* 0x00000017ff007e24 */ /* 0x004fe2000f8e00ff */
[----:B------:R-:W-:Y:S04]  /*33d0*/  MOV R2, 0xa0 ;  /* 0x000000a000027802 */ /* 0x000fe80000000f00 */
[----:B------:R-:W-:Y:S01]  /*33e0*/  SHF.L.U32 R4, R0, 0x1f, RZ ;  /* 0x0000001f00047819 */ /* 0x000fe200000006ff */
[----:B------:R-:W-:Y:S03]  /*33f0*/  IMAD.MOV.U32 R0, RZ, RZ, 0x180 ;  /* 0x00000180ff007424 */ /* 0x000fe600078e00ff */
[----:B------:R-:W2:Y:S02]  /*3400*/  SYNCS.PHASECHK.TRANS64.TRYWAIT P0, [UR12+0x2c068], R4 ;  /* 0x02c06804ff0075a7 */ /* 0x000ea4000800110c */
[----:B--2---:R-:W-:Y:S05]  /*3410*/  @!P0 BRA `(.L_x_64) ;  /* 0x00000164009c8947 */ /* 0x004fea0003800000 */
.L_x_420:
[----:B------:R-:W-:Y:S01]  /*3420*/  UIADD3 UR17, UPT, UPT, UR12, 0x10000, URZ ;  /* 0x000100000c117890 */ /* 0x000fe2000fffe0ff */
[----:B------:R-:W-:Y:S01]  /*3430*/  R2UR UR18, R0 ;  /* 0x00000000001272ca */ /* 0x000fe200000e0000 */
[----:B------:R-:W-:Y:S01]  /*3440*/  UISETP.NE.U32.AND UP0, UPT, UR5, URZ, UPT ;  /* 0x000000ff0500728c */ /* 0x000fe2000bf05070 */
[----:B------:R-:W-:Y:S01]  /*3450*/  R2UR UR11, R2 ;  /* 0x00000000020b72ca */ /* 0x000fe200000e0000 */
[----:B------:R-:W-:Y:S01]  /*3460*/  USHF.R.U32.HI UR17, URZ, 0x4, UR17 ;  /* 0x00000004ff117899 */ /* 0x000fe20008011611 */
[----:B--2---:R-:W-:Y:S01]  /*3470*/  IMAD.MOV.U32 R3, RZ, RZ, 0xa8 ;  /* 0x000000a8ff037424 */ /* 0x004fe200078e00ff */
[----:B------:R-:W-:Y:S01]  /*3480*/  UMOV UR40, 0x0 ;  /* 0x0000000000287882 */ /* 0x000fe20000000000 */
[----:B------:R-:W-:Y:S01]  /*3490*/  IMAD.MOV.U32 R0, RZ, RZ, 0xb8 ;  /* 0x000000b8ff007424 */ /* 0x000fe200078e00ff */
[----:B------:R-:W-:Y:S01]  /*34a0*/  ULOP3.LUT UR17, UR17, 0x3fff, URZ, 0xc0, !UPT ;  /* 0x00003fff11117892 */ /* 0x000fe2000f8ec0ff */
[----:B------:R-:W-:Y:S01]  /*34b0*/  IMAD.MOV.U32 R2, RZ, RZ, 0x180 ;  /* 0x00000180ff027424 */ /* 0x000fe200078e00ff */
[----:B------:R-:W-:Y:S01]  /*34c0*/  R2UR UR9, R3 ;  /* 0x00000000030972ca */ /* 0x000fe200000e0000 */
[----:B------:R-:W-:Y:S01]  /*34d0*/  UMOV UR41, 0x8210490 ;  /* 0x0821049000297882 */ /* 0x000fe20000000000 */
[----:B------:R-:W-:Y:S01]  /*34e0*/  ULOP3.LUT UR17, UR17, 0x2000000, URZ, 0xfc, !UPT ;  /* 0x0200000011117892 */ /* 0x000fe2000f8efcff */
[----:B-1----:R-:W-:Y:S01]  /*34f0*/  R2UR UR6, R0 ;  /* 0x00000000000672ca */ /* 0x002fe200000e0000 */
[----:B------:R-:W-:Y:S01]  /*3500*/  IMAD.MOV.U32 R3, RZ, RZ, 0xb0 ;  /* 0x000000b0ff037424 */ /* 0x000fe200078e00ff */
[C---:B------:R-:W-:Y:S01]  /*3510*/  R2UR UR10, R2.reuse ;  /* 0x00000000020a72ca */ /* 0x040fe200000e0000 */
[----:B------:R-:W-:Y:S01]  /*3520*/  ULEA UR52, UR4, UR17, 0xa ;  /* 0x0000001104347291 */ /* 0x000fe2000f8e50ff */
[----:B------:R-:W-:Y:S01]  /*3530*/  IMAD.MOV.U32 R0, RZ, RZ, 0x180 ;  /* 0x00000180ff007424 */ /* 0x000fe200078e00ff */
[----:B------:R-:W-:Y:S01]  /*3540*/  R2UR UR8, R2 ;  /* 0x00000000020872ca */ /* 0x000fe200000e0000 */
[----:B------:R-:W-:Y:S01]  /*3550*/  UMOV UR53, 0x40004040 ;  /* 0x4000404000357882 */ /* 0x000fe20000000000 */
[----:B------:R-:W-:Y:S01]  /*3560*/  UIADD3 UR48, UPT, UPT, UR52, 0x80, URZ ;  /* 0x0000008034307890 */ /* 0x000fe2000fffe0ff */
[----:B------:R-:W-:Y:S01]  /*3570*/  R2UR UR7, R3 ;  /* 0x00000000030772ca */ /* 0x000fe200000e0000 */
[----:B------:R-:W-:Y:S01]  /*3580*/  UIADD3 UR46, UPT, UPT, UR52, 0x100, URZ ;  /* 0x00000100342e7890 */ /* 0x000fe2000fffe0ff */
[----:B------:R-:W-:Y:S01]  /*3590*/  R2UR UR4, R0 ;  /* 0x00000000000472ca */ /* 0x000fe200000e0000 */
[----:B------:R-:W-:Y:S01]  /*35a0*/  UIADD3 UR42, UPT, UPT, UR52, 0x180, URZ ;  /* 0x00000180342a7890 */ /* 0x000fe2000fffe0ff */
[----:B------:R1:W-:Y:S01]  /*35b0*/  UTCHMMA tmem[UR11], gdesc[UR52], tmem[UR18], tmem[UR40], idesc[UR41], UP0 ;  /* 0x00ff28340b0079ea */ /* 0x0003e20008000012 */
[----:B------:R-:W-:Y:S01]  /*35c0*/  UMOV UR36, 0x0 ;  /* 0x0000000000247882 */ /* 0x000fe20000000000 */
[----:B------:R-:W-:Y:S01]  /*35d0*/  UMOV UR37, 0x8210490 ;  /* 0x0821049000257882 */ /* 0x000fe20000000000 */
[----:B------:R-:W-:Y:S01]  /*35e0*/  UMOV UR49, 0x40004040 ;  /* 0x4000404000317882 */ /* 0x000fe20000000000 */
[----:B------:R-:W-:Y:S01]  /*35f0*/  UMOV UR34, 0x0 ;  /* 0x0000000000227882 */ /* 0x000fe20000000000 */
[----:B------:R1:W-:Y:S01]  /*3600*/  UTCHMMA tmem[UR9], gdesc[UR48], tmem[UR10], tmem[UR36], idesc[UR37], UPT ;  /* 0x00ff2430090079ea */ /* 0x0003e2000b80000a */
[----:B------:R-:W-:Y:S01]  /*3610*/  UMOV UR35, 0x8210490 ;  /* 0x0821049000237882 */ /* 0x000fe20000000000 */
[----:B------:R-:W-:Y:S01]  /*3620*/  UMOV UR47, 0x40004040 ;  /* 0x40004040002f7882 */ /* 0x000fe20000000000 */
[----:B------:R-:W-:Y:S01]  /*3630*/  UMOV UR28, 0x0 ;  /* 0x00000000001c7882 */ /* 0x000fe20000000000 */
[----:B------:R1:W-:Y:S01]  /*3640*/  UTCHMMA tmem[UR7], gdesc[UR46], tmem[UR8], tmem[UR34], idesc[UR35], UPT ;  /* 0x00ff222e070079ea */ /* 0x0003e2000b800008 */
[----:B------:R-:W-:Y:S01]  /*3650*/  UMOV UR29, 0x8210490 ;  /* 0x08210490001d7882 */ /* 0x000fe20000000000 */
[----:B------:R-:W-:Y:S02]  /*3660*/  UMOV UR43, 0x40004040 ;  /* 0x40004040002b7882 */ /* 0x000fe40000000000 */
[----:B------:R1:W-:Y:S01]  /*3670*/  UTCHMMA tmem[UR6], gdesc[UR42], tmem[UR4], tmem[UR28], idesc[UR29], UPT ;  /* 0x00ff1c2a060079ea */ /* 0x0003e2000b800004 */
[----:B------:R-:W-:Y:S05]  /*3680*/  BRA.U UP5, `(.L_x_65) ;  /* 0x0000000105047547 */ /* 0x000fea000b800000 */
[----:B-1----:R-:W-:Y:S05]  /*3690*/  BPT.TRAP 0x1 ;  /* 0x000000040000795c */ /* 0x002fea0000300000 */
.L_x_65:
[----:B-1----:R-:W-:Y:S02]  /*36a0*/  UIADD3 UR4, UPT, UPT, UR12, 0x2c098, URZ ;  /* 0x0002c0980c047890 */ /* 0x002fe4000fffe0ff */
[----:B------:R-:W-:Y:S07]  /*36b0*/  ULOP3.LUT UR24, UR24, 0x1, URZ, 0x3c, !UPT ;  /* 0x0000000118187892 */ /* 0x000fee000f8e3cff */
[----:B------:R1:W-:Y:S01]  /*36c0*/  UTCBAR [UR4], URZ ;  /* 0x000000ff040073e9 */ /* 0x0003e200080000ff */
[----:B------:R-:W-:Y:S05]  /*36d0*/  BRA.U !UP1, `(.L_x_66) ;  /* 0x0000000109047547 */ /* 0x000fea000b800000 */
[----:B-1----:R-:W-:Y:S05]  /*36e0*/  BPT.TRAP 0x1 ;  /* 0x000000040000795c */ /* 0x002fea0000300000 */
.L_x_66:
[----:B------:R-:W-:Y:S01]  /*36f0*/  ULEA UR18, UR19, UR12, 0x3 ;  /* 0x0000000c13127291 */ /* 0x000fe2000f8e18ff */
[----:B------:R-:W-:Y:S01]  /*3700*/  IMAD.MOV.U32 R4, RZ, RZ, 0x80 ;  /* 0x00000080ff047424 */ /* 0x000fe200078e00ff */
[----:B------:R-:W-:Y:S01]  /*3710*/  UIADD3 UR72, UPT, UPT, UR30, 0x800, URZ ;  /* 0x000008001e487890 */ /* 0x000fe2000fffe0ff */
[----:B------:R-:W-:Y:S01]  /*3720*/  IMAD.MOV.U32 R3, RZ, RZ, 0x80 ;  /* 0x00000080ff037424 */ /* 0x000fe200078e00ff */
[----:B------:R-:W-:Y:S01]  /*3730*/  UIADD3 UR18, UPT, UPT, UR18, 0x2c038, URZ ;  /* 0x0002c03812127890 */ /* 0x000fe2000fffe0ff */
[----:B------:R-:W-:Y:S01]  /*3740*/  IMAD.MOV.U32 R2, RZ, RZ, 0x80 ;  /* 0x00000080ff027424 */ /* 0x000fe200078e00ff */
[----:B------:R-:W-:Y:S01]  /*3750*/  UIADD3 UR66, UPT, UPT, UR30, 0x802, URZ ;  /* 0x000008021e427890 */ /* 0x000fe2000fffe0ff */
[----:B------:R-:W-:Y:S01]  /*3760*/  R2UR UR11, R4 ;  /* 0x00000000040b72ca */ /* 0x000fe200000e0000 */
[----:B------:R-:W-:Y:S01]  /*3770*/  UIADD3 UR60, UPT, UPT, UR30, 0x804, URZ ;  /* 0x000008041e3c7890 */ /* 0x000fe2000fffe0ff */
[----:B------:R-:W-:Y:S01]  /*3780*/  R2UR UR10, R3 ;  /* 0x00000000030a72ca */ /* 0x000fe200000e0000 */
[----:B------:R-:W-:Y:S01]  /*3790*/  UIADD3 UR54, UPT, UPT, UR30, 0x806, URZ ;  /* 0x000008061e367890 */ /* 0x000fe2000fffe0ff */
[C---:B------:R-:W-:Y:S01]  /*37a0*/  R2UR UR9, R2.reuse ;  /* 0x00000000020972ca */ /* 0x040fe200000e0000 */
[----:B------:R-:W-:Y:S01]  /*37b0*/  UIADD3 UR48, UPT, UPT, UR30, 0xc00, URZ ;  /* 0x00000c001e307890 */ /* 0x000fe2000fffe0ff */
[----:B------:R-:W-:Y:S01]  /*37c0*/  IMAD.MOV.U32 R0, RZ, RZ, 0x80 ;  /* 0x00000080ff007424 */ /* 0x000fe200078e00ff */
[----:B------:R-:W-:Y:S01]  /*37d0*/  UIADD3 UR42, UPT, UPT, UR30, 0xc02, URZ ;  /* 0x00000c021e2a7890 */ /* 0x000fe2000fffe0ff */
[----:B------:R2:W-:Y:S01]  /*37e0*/  UTCBAR [UR18], URZ ;  /* 0x000000ff120073e9 */ /* 0x0005e200080000ff */
[----:B------:R-:W-:Y:S01]  /*37f0*/  UIADD3 UR36, UPT, UPT, UR30, 0xc04, URZ ;  /* 0x00000c041e247890 */ /* 0x000fe2000fffe0ff */
[----:B------:R-:W-:Y:S01]  /*3800*/  R2UR UR7, R2 ;  /* 0x00000000020772ca */ /* 0x000fe200000e0000 */
[----:B------:R-:W-:Y:S01]  /*3810*/  UIADD3 UR30, UPT, UPT, UR30, 0xc06, URZ ;  /* 0x00000c061e1e7890 */ /* 0x000fe2000fffe0ff */
[C---:B------:R-:W-:Y:S01]  /*3820*/  R2UR UR8, R0.reuse ;  /* 0x00000000000872ca */ /* 0x040fe200000e0000 */
[----:B------:R-:W-:Y:S01]  /*3830*/  UIADD3 UR19, UPT, UPT, UR19, 0x1, URZ ;  /* 0x0000000113137890 */ /* 0x000fe2000fffe0ff */
[----:B------:R-:W-:Y:S01]  /*3840*/  R2UR UR6, R0 ;  /* 0x00000000000672ca */ /* 0x000fe200000e0000 */
[----:B------:R-:W-:Y:S01]  /*3850*/  UMOV UR75, 0x40004040 ;  /* 0x40004040004b7882 */ /* 0x000fe20000000000 */
[----:B------:R-:W-:Y:S01]  /*3860*/  R2UR UR5, R2 ;  /* 0x00000000020572ca */ /* 0x000fe200000e0000 */
[----:B------:R-:W-:Y:S01]  /*3870*/  UISETP.NE.AND UP0, UPT, UR19, 0x3, UPT ;  /* 0x000000031300788c */ /* 0x000fe2000bf05270 */
[----:B-1----:R-:W-:Y:S01]  /*3880*/  R2UR UR4, R0 ;  /* 0x00000000000472ca */ /* 0x002fe200000e0000 */
        /* <DEDUP_REMOVED lines=13> */
[----:B--2---:R-:W-:Y:S01]  /*3960*/  USEL UR18, UR19, URZ, UP0 ;  /* 0x000000ff13127287 */ /* 0x004fe20008000000 */
[----:B------:R1:W-:Y:S01]  /*3970*/  UTCHMMA gdesc[UR60], gdesc[UR62], tmem[UR9], tmem[UR58], idesc[UR59], UPT ;  /* 0x00ff3a3e3c0075ea */ /* 0x0003e2000b800009 */
        /* <DEDUP_REMOVED lines=26> */
[----:B-1----:R-:W-:Y:S05]  /*3b20*/  BPT.TRAP 0x1 ;  /* 0x000000040000795c */ /* 0x002fea0000300000 */
.L_x_67:
[----:B-1----:R-:W-:Y:S09]  /*3b30*/  UIADD3 UR4, UPT, UPT, UR12, 0x2c060, URZ ;  /* 0x0002c0600c047890 */ /* 0x002ff2000fffe0ff */
[----:B------:R1:W-:Y:S01]  /*3b40*/  UTCBAR [UR4], URZ ;  /* 0x000000ff040073e9 */ /* 0x0003e200080000ff */
[----:B------:R-:W-:Y:S05]  /*3b50*/  BRA.U !UP1, `(.L_x_68) ;  /* 0x0000000109047547 */ /* 0x000fea000b800000 */
[----:B-1----:R-:W-:Y:S05]  /*3b60*/  BPT.TRAP 0x1 ;  /* 0x000000040000795c */ /* 0x002fea0000300000 */
.L_x_68:
[----:B------:R-:W-:Y:S02]  /*3b70*/  ULEA UR5, UR18, UR12, 0x3 ;  /* 0x0000000c12057291 */ /* 0x000fe4000f8e18ff */
[----:B------:R-:W-:Y:S02]  /*3b80*/  UIADD3 UR18, UPT, UPT, UR18, 0x1, URZ ;  /* 0x0000000112127890 */ /* 0x000fe4000fffe0ff */
[----:B-1----:R-:W-:Y:S02]  /*3b90*/  UIADD3 UR4, UPT, UPT, UR5, 0x2c038, URZ ;  /* 0x0002c03805047890 */ /* 0x002fe4000fffe0ff */
[----:B------:R-:W-:Y:S04]  /*3ba0*/  UISETP.NE.AND UP0, UPT, UR18, 0x3, UPT ;  /* 0x000000031200788c */ /* 0x000fe8000bf05270 */
[----:B------:R-:W-:Y:S03]  /*3bb0*/  USEL UR19, UR18, URZ, UP0 ;  /* 0x000000ff12137287 */ /* 0x000fe60008000000 */
[----:B------:R1:W-:Y:S01]  /*3bc0*/  UTCBAR [UR4], URZ ;  /* 0x000000ff040073e9 */ /* 0x0003e200080000ff */
[----:B------:R-:W-:Y:S08]  /*3bd0*/  BRA.U !UP1, `(.L_x_69) ;  /* 0x0000000109047547 */ /* 0x000ff0000b800000 */
[----:B-1----:R-:W-:Y:S05]  /*3be0*/  BPT.TRAP 0x1 ;  /* 0x000000040000795c */ /* 0x002fea0000300000 */
.L_x_69:
[----:B-1----:R-:W-:Y:S01]  /*3bf0*/  ULEA UR4, UR21, UR12, 0x3 ;  /* 0x0000000c15047291 */ /* 0x002fe2000f8e18ff */
[----:B------:R-:W-:Y:S04]  /*3c00*/  MOV R0, UR13 ;  /* 0x0000000d00007c02 */ /* 0x000fe80008000f00 */
[----:B------:R-:W-:Y:S04]  /*3c10*/  SHF.L.U32 R3, R0, 0x1f, RZ ;  /* 0x0000001f00037819 */ /* 0x000fe800000006ff */
[----:B------:R-:W1:Y:S02]  /*3c20*/  SYNCS.PHASECHK.TRANS64.TRYWAIT P0, [UR4+0x2c020], R3 ;  /* 0x02c02003ff0075a7 */ /* 0x000e640008001104 */
[----:B-1----:R-:W-:Y:S05]  /*3c30*/  @!P0 BRA `(.L_x_70) ;  /* 0x0000015c00ac8947 */ /* 0x002fea0003800000 */
.L_x_422:
[----:B------:R-:W-:Y:S04]  /*3c40*/  UIADD3 UR6, UPT, UPT, UR21, 0x1, URZ ;  /* 0x0000000115067890 */ /* 0x000fe8000fffe0ff */
[----:B------:R-:W-:Y:S04]  /*3c50*/  UISETP.NE.AND UP0, UPT, UR6, 0x3, UPT ;  /* 0x000000030600788c */ /* 0x000fe8000bf05270 */
[----:B------:R-:W-:Y:S02]  /*3c60*/  USEL UR4, URZ, 0x1, UP0 ;  /* 0x00000001ff047887 */ /* 0x000fe40008000000 */
[----:B------:R-:W-:Y:S02]  /*3c70*/  USEL UR6, UR6, URZ, UP0 ;  /* 0x000000ff06067287 */ /* 0x000fe40008000000 */
[----:B------:R-:W-:Y:S01]  /*3c80*/  ULOP3.LUT UR13, UR13, UR4, URZ, 0x3c, !UPT ;  /* 0x000000040d0d7292 */ /* 0x000fe2000f8e3cff */
[----:B------:R-:W-:Y:S11]  /*3c90*/  BRA.U UP5, `(.L_x_71) ;  /* 0x0000000105047547 */ /* 0x000ff6000b800000 */
[----:B------:R-:W-:Y:S05]  /*3ca0*/  BPT.TRAP 0x1 ;  /* 0x000000040000795c */ /* 0x000fea0000300000 */
.L_x_71:
[----:B-1----:R-:W-:Y:S04]  /*3cb0*/  MOV R0, UR24 ;  /* 0x0000001800007c02 */ /* 0x002fe80008000f00 */
[----:B------:R-:W-:Y:S04]  /*3cc0*/  SHF.L.U32 R3, R0, 0x1f, RZ ;  /* 0x0000001f00037819 */ /* 0x000fe800000006ff */
[----:B------:R-:W1:Y:S02]  /*3cd0*/  SYNCS.PHASECHK.TRANS64.TRYWAIT P0, [UR12+0x2c0a0], R3 ;  /* 0x02c0a003ff0075a7 */ /* 0x000e64000800110c */
[----:B-1----:R-:W-:Y:S05]  /*3ce0*/  @!P0 BRA `(.L_x_72) ;  /* 0x0000015c00988947 */ /* 0x002fea0003800000 */
.L_x_424:
[----:B------:R-:W-:Y:S05]  /*3cf0*/  BRA.U UP4, `(.L_x_73) ;  /* 0x0000000104047547 */ /* 0x000fea000b800000 */
[----:B------:R-:W-:Y:S05]  /*3d00*/  BPT.TRAP 0x1 ;  /* 0x000000040000795c */ /* 0x000fea0000300000 */
.L_x_73:
[----:B------:R-:W-:Y:S01]  /*3d10*/  ULOP3.LUT UR7, UR22, 0x1, URZ, 0x3c, !UPT ;  /* 0x0000000116077892 */ /* 0x000fe2000f8e3cff */
[----:B------:R-:W-:Y:S02]  /*3d20*/  HFMA2 R2, -RZ, RZ, 0, 1.52587890625e-05 ;  /* 0x00000100ff027431 */ /* 0x000fe400000001ff */
[----:B-1----:R-:W-:Y:S03]  /*3d30*/  IMAD.MOV.U32 R3, RZ, RZ, 0x20 ;  /* 0x00000020ff037424 */ /* 0x002fe600078e00ff */
[----:B------:R-:W-:Y:S05]  /*3d40*/  IMAD.U32 R0, RZ, RZ, UR7 ;  /* 0x00000007ff007e24 */ /* 0x000fea000f8e00ff */
[----:B------:R-:W-:Y:S02]  /*3d50*/  SHF.L.U32 R4, R0, 0x1f, RZ ;  /* 0x0000001f00047819 */ /* 0x000fe400000006ff */
[----:B------:R-:W-:Y:S02]  /*3d60*/  MOV R0, 0x28 ;  /* 0x0000002800007802 */ /* 0x000fe40000000f00 */
[----:B------:R-:W1:Y:S02]  /*3d70*/  SYNCS.PHASECHK.TRANS64.TRYWAIT P0, [UR12+0x2c058], R4 ;  /* 0x02c05804ff0075a7 */ /* 0x000e64000800110c */
[----:B-1----:R-:W-:Y:S05]  /*3d80*/  @!P0 BRA `(.L_x_74) ;  /* 0x0000015c00888947 */ /* 0x002fea0003800000 */
.L_x_426:
[----:B------:R-:W-:Y:S01]  /*3d90*/  ULEA UR42, UR21, UR17, 0xa ;  /* 0x00000011152a7291 */ /* 0x000fe2000f8e50ff */
[----:B------:R-:W-:Y:S01]  /*3da0*/  R2UR UR10, R0 ;  /* 0x00000000000a72ca */ /* 0x000fe200000e0000 */
[----:B------:R-:W-:Y:S01]  /*3db0*/  IMAD.MOV.U32 R0, RZ, RZ, 0x38 ;  /* 0x00000038ff007424 */ /* 0x000fe200078e00ff */
[----:B------:R-:W-:Y:S01]  /*3dc0*/  R2UR UR18, R3 ;  /* 0x00000000031272ca */ /* 0x000fe200000e0000 */
[----:B------:R-:W-:Y:S01]  /*3dd0*/  UIADD3 UR40, UPT, UPT, UR42, 0x80, URZ ;  /* 0x000000802a287890 */ /* 0x000fe2000fffe0ff */
[----:B------:R-:W-:Y:S01]  /*3de0*/  R2UR UR27, R2 ;  /* 0x00000000021b72ca */ /* 0x000fe200000e0000 */
[----:B------:R-:W-:Y:S01]  /*3df0*/  UIADD3 UR38, UPT, UPT, UR42, 0x100, URZ ;  /* 0x000001002a267890 */ /* 0x000fe2000fffe0ff */
[----:B-1----:R-:W-:Y:S01]  /*3e00*/  IMAD.MOV.U32 R4, RZ, RZ, 0x100 ;  /* 0x00000100ff047424 */ /* 0x002fe200078e00ff */
[----:B------:R-:W-:Y:S01]  /*3e10*/  UIADD3 UR36, UPT, UPT, UR42, 0x180, URZ ;  /* 0x000001802a247890 */ /* 0x000fe2000fffe0ff */
[----:B------:R-:W-:Y:S01]  /*3e20*/  R2UR UR4, R0 ;  /* 0x00000000000472ca */ /* 0x000fe200000e0000 */
[----:B------:R-:W-:Y:S01]  /*3e30*/  IMAD.MOV.U32 R3, RZ, RZ, 0x30 ;  /* 0x00000030ff037424 */ /* 0x000fe200078e00ff */
[----:B------:R-:W-:Y:S01]  /*3e40*/  UMOV UR34, 0x0 ;  /* 0x0000000000227882 */ /* 0x000fe20000000000 */
[----:B------:R-:W-:Y:S01]  /*3e50*/  IMAD.MOV.U32 R2, RZ, RZ, 0x100 ;  /* 0x00000100ff027424 */ /* 0x000fe200078e00ff */
[----:B------:R-:W-:Y:S01]  /*3e60*/  R2UR UR11, R4 ;  /* 0x00000000040b72ca */ /* 0x000fe200000e0000 */
[----:B------:R-:W-:Y:S01]  /*3e70*/  IMAD.MOV.U32 R0, RZ, RZ, 0x100 ;  /* 0x00000100ff007424 */ /* 0x000fe200078e00ff */
[----:B------:R-:W-:Y:S01]  /*3e80*/  R2UR UR8, R3 ;  /* 0x00000000030872ca */ /* 0x000fe200000e0000 */
[----:B------:R-:W-:Y:S01]  /*3e90*/  UMOV UR35, 0x8210490 ;  /* 0x0821049000237882 */ /* 0x000fe20000000000 */
[----:B------:R-:W-:Y:S01]  /*3ea0*/  R2UR UR9, R2 ;  /* 0x00000000020972ca */ /* 0x000fe200000e0000 */
[----:B------:R-:W-:Y:S01]  /*3eb0*/  UMOV UR43, 0x40004040 ;  /* 0x40004040002b7882 */ /* 0x000fe20000000000 */
[----:B------:R-:W-:Y:S01]  /*3ec0*/  R2UR UR5, R0 ;  /* 0x00000000000572ca */ /* 0x000fe200000e0000 */
[----:B------:R1:W-:Y:S01]  /*3ed0*/  UTCHMMA tmem[UR18], gdesc[UR42], tmem[UR27], tmem[UR34], idesc[UR35], UPT ;  /* 0x00ff222a120079ea */ /* 0x0003e2000b80001b */
[----:B------:R-:W-:Y:S01]  /*3ee0*/  UMOV UR32, 0x0 ;  /* 0x0000000000207882 */ /* 0x000fe20000000000 */
        /* <DEDUP_REMOVED lines=8> */
[----:B------:R-:W-:Y:S01]  /*3f70*/  UMOV UR37, 0x40004040 ;  /* 0x4000404000257882 */ /* 0x000fe20000000000 */
[----:B------:R1:W-:Y:S01]  /*3f80*/  UTCHMMA tmem[UR8], gdesc[UR38], tmem[UR9], tmem[UR30], idesc[UR31], UPT ;  /* 0x00ff1e26080079ea */ /* 0x0003e2000b800009 */
[----:B------:R1:W-:Y:S01]  /*3f90*/  UTCHMMA tmem[UR4], gdesc[UR36], tmem[UR5], tmem[UR28], idesc[UR29], UPT ;  /* 0x00ff1c24040079ea */ /* 0x0003e2000b800005 */
[----:B------:R-:W-:Y:S05]  /*3fa0*/  BRA.U UP5, `(.L_x_75) ;  /* 0x0000000105047547 */ /* 0x000fea000b800000 */
[----:B-1----:R-:W-:Y:S05]  /*3fb0*/  BPT.TRAP 0x1 ;  /* 0x000000040000795c */ /* 0x002fea0000300000 */
.L_x_75:
[----:B-1----:R-:W-:Y:S02]  /*3fc0*/  UIADD3 UR9, UPT, UPT, UR12, 0x2c090, URZ ;  /* 0x0002c0900c097890 */ /* 0x002fe4000fffe0ff */
[----:B------:R-:W-:Y:S01]  /*3fd0*/  ULOP3.LUT UR8, UR23, 0x1, URZ, 0x3c, !UPT ;  /* 0x0000000117087892 */ /* 0x000fe2000f8e3cff */
[----:B------:R-:W-:Y:S01]  /*3fe0*/  UMOV UR5, 0x1 ;  /* 0x0000000100057882 */ /* 0x000fe20000000000 */
[----:B------:R-:W-:Y:S05]  /*3ff0*/  UMOV UR4, UR21 ;  /* 0x0000001500047c82 */ /* 0x000fea0008000000 */
[----:B------:R2:W-:Y:S01]  /*4000*/  UTCBAR [UR9], URZ ;  /* 0x000000ff090073e9 */ /* 0x0005e200080000ff */
[----:B------:R-:W-:Y:S05]  /*4010*/  BRA.U UP2, `(.L_x_76) ;  /* 0xffffffed024c7547 */ /* 0x000fea000b83ffff */
.L_x_57:
[----:B------:R-:W-:Y:S04]  /*4020*/  BSSY.RECONVERGENT B0, `(.L_x_77) ;  /* 0x0000003000007945 */ /* 0x000fe80003800200 */
[----:B------:R-:W-:Y:S05]  /*4030*/  @!P4 BRA `(.L_x_78) ;  /* 0x000000000004c947 */ /* 0x000fea0003800000 */
[----:B-12---:R-:W-:Y:S05]  /*4040*/  BPT.TRAP 0x1 ;  /* 0x000000040000795c */ /* 0x006fea0000300000 */
.L_x_78:
[----:B-12---:R-:W-:Y:S05]  /*4050*/  BSYNC.RECONVERGENT B0 ;  /* 0x0000000000007941 */ /* 0x006fea0003800200 */
.L_x_77:
[----:B------:R-:W-:Y:S01]  /*4060*/  UIADD3 UR4, UPT, UPT, UR12, 0x2c010, URZ ;  /* 0x0002c0100c047890 */ /* 0x000fe2000fffe0ff */
[----:B------:R-:W-:Y:S08]  /*4070*/  BSSY.RECONVERGENT B0, `(.L_x_79) ;  /* 0x0000004000007945 */ /* 0x000ff00003800200 */
[----:B------:R1:W-:Y:S01]  /*4080*/  UTCBAR [UR4], URZ ;  /* 0x000000ff040073e9 */ /* 0x0003e200080000ff */
[----:B------:R-:W-:Y:S05]  /*4090*/  @!P4 BRA `(.L_x_80) ;  /* 0x000000000004c947 */ /* 0x000fea0003800000 */
[----:B-1----:R-:W-:Y:S05]  /*40a0*/  BPT.TRAP 0x1 ;  /* 0x000000040000795c */ /* 0x002fea0000300000 */
.L_x_80:
[----:B-1----:R-:W-:Y:S05]  /*40b0*/  BSYNC.RECONVERGENT B0 ;  /* 0x0000000000007941 */ /* 0x002fea0003800200 */
.L_x_79:
[----:B------:R-:W-:-:S09]  /*40c0*/  UIADD3 UR4, UPT, UPT, UR12, 0x2c018, URZ ;  /* 0x0002c0180c047890 */ /* 0x000fd2000fffe0ff */
[----:B------:R1:W-:Y:S01]  /*40d0*/  UTCBAR [UR4], URZ ;  /* 0x000000ff040073e9 */ /* 0x0003e200080000ff */
[----:B------:R-:W-:Y:S05]  /*40e0*/  BRA.U UP5, `(.L_x_81) ;  /* 0x0000000105047547 */ /* 0x000fea000b800000 */
[----:B-1----:R-:W-:Y:S05]  /*40f0*/  BPT.TRAP 0x1 ;  /* 0x000000040000795c */ /* 0x002fea0000300000 */
.L_x_81:
[----:B------:R-:W-:-:S04]  /*4100*/  MOV R3, UR24 ;  /* 0x0000001800037c02 */ /* 0x000fc80008000f00 */
[----:B------:R-:W-:-:S04]  /*4110*/  SHF.L.U32 R3, R3, 0x1f, RZ ;  /* 0x0000001f03037819 */ /* 0x000fc800000006ff */
[----:B------:R-:W2:Y:S02]  /*4120*/  SYNCS.PHASECHK.TRANS64.TRYWAIT P0, [UR12+0x2c0a8], R3 ;  /* 0x02c0a803ff0075a7 */ /* 0x000ea4000800110c */
[----:B--2---:R-:W-:Y:S05]  /*4130*/  @!P0 BRA `(.L_x_82) ;  /* 0x0000015800bc8947 */ /* 0x004fea0003800000 */
.L_x_428:
[----:B------:R-:W-:Y:S05]  /*4140*/  BRA.U UP3, `(.L_x_83) ;  /* 0x0000000103047547 */ /* 0x000fea000b800000 */
[----:B-1----:R-:W-:Y:S05]  /*4150*/  BPT.TRAP 0x1 ;  /* 0x000000040000795c */ /* 0x002fea0000300000 */
.L_x_83:
[----:B------:R-:W-:Y:S02]  /*4160*/  IMAD.U32 R5, RZ, RZ, UR8 ;  /* 0x00000008ff057e24 */ /* 0x000fe4000f8e00ff */
[----:B------:R-:W-:Y:S02]  /*4170*/  HFMA2 R2, -RZ, RZ, 0, 2.288818359375e-05 ;  /* 0x00000180ff027431 */ /* 0x000fe400000001ff */
[----:B--2---:R-:W-:Y:S01]  /*4180*/  IMAD.MOV.U32 R3, RZ, RZ, 0xa0 ;  /* 0x000000a0ff037424 */ /* 0x004fe200078e00ff */
[----:B------:R-:W-:Y:S02]  /*4190*/  MOV R0, 0xa8 ;  /* 0x000000a800007802 */ /* 0x000fe40000000f00 */
[----:B------:R-:W-:-:S04]  /*41a0*/  SHF.L.U32 R5, R5, 0x1f, RZ ;  /* 0x0000001f05057819 */ /* 0x000fc800000006ff */
[----:B------:R-:W2:Y:S02]  /*41b0*/  SYNCS.PHASECHK.TRANS64.TRYWAIT P0, [UR12+0x2c068], R5 ;  /* 0x02c06805ff0075a7 */ /* 0x000ea4000800110c */
[----:B--2---:R-:W-:Y:S05]  /*41c0*/  @!P0 BRA `(.L_x_84) ;  /* 0x0000015800b08947 */ /* 0x004fea0003800000 */
.L_x_430:
[----:B------:R-:W-:Y:S01]  /*41d0*/  R2UR UR9, R0 ;  /* 0x00000000000972ca */ /* 0x000fe200000e0000 */
[----:B------:R-:W-:Y:S01]  /*41e0*/  IMAD.MOV.U32 R0, RZ, RZ, 0xb8 ;  /* 0x000000b8ff007424 */ /* 0x000fe200078e00ff */
[----:B------:R-:W-:Y:S01]  /*41f0*/  R2UR UR11, R3 ;  /* 0x00000000030b72ca */ /* 0x000fe200000e0000 */
[----:B--2---:R-:W-:Y:S01]  /*4200*/  IMAD.MOV.U32 R4, RZ, RZ, 0x180 ;  /* 0x00000180ff047424 */ /* 0x004fe200078e00ff */
[----:B------:R-:W-:Y:S01]  /*4210*/  R2UR UR18, R2 ;  /* 0x00000000021272ca */ /* 0x000fe200000e0000 */
[----:B------:R-:W-:Y:S01]  /*4220*/  IMAD.MOV.U32 R3, RZ, RZ, 0xb0 ;  /* 0x000000b0ff037424 */ /* 0x000fe200078e00ff */
[----:B-1----:R-:W-:Y:S01]  /*4230*/  R2UR UR4, R0 ;  /* 0x00000000000472ca */ /* 0x002fe200000e0000 */
[----:B------:R-:W-:Y:S01]  /*4240*/  IMAD.MOV.U32 R2, RZ, RZ, 0x180 ;  /* 0x00000180ff027424 */ /* 0x000fe200078e00ff */
[----:B------:R-:W-:Y:S01]  /*4250*/  R2UR UR10, R4 ;  /* 0x00000000040a72ca */ /* 0x000fe200000e0000 */
[----:B------:R-:W-:Y:S01]  /*4260*/  IMAD.MOV.U32 R0, RZ, RZ, 0x180 ;  /* 0x00000180ff007424 */ /* 0x000fe200078e00ff */
[----:B------:R-:W-:Y:S01]  /*4270*/  ULEA UR28, UR21, UR17, 0xa ;  /* 0x00000011151c7291 */ /* 0x000fe2000f8e50ff */
[----:B------:R-:W-:Y:S01]  /*4280*/  R2UR UR7, R3 ;  /* 0x00000000030772ca */ /* 0x000fe200000e0000 */
[----:B------:R-:W-:Y:S01]  /*4290*/  UISETP.NE.U32.AND UP0, UPT, UR5, URZ, UPT ;  /* 0x000000ff0500728c */ /* 0x000fe2000bf05070 */
[----:B------:R-:W-:Y:S01]  /*42a0*/  R2UR UR8, R2 ;  /* 0x00000000020872ca */ /* 0x000fe200000e0000 */
[----:B------:R-:W-:Y:S01]  /*42b0*/  UIADD3 UR42, UPT, UPT, UR28, 0x80, URZ ;  /* 0x000000801c2a7890 */ /* 0x000fe2000fffe0ff */
[----:B------:R-:W-:Y:S01]  /*42c0*/  R2UR UR5, R0 ;  /* 0x00000000000572ca */ /* 0x000fe200000e0000 */
[----:B------:R-:W-:-:S02]  /*42d0*/  UIADD3 UR40, UPT, UPT, UR28, 0x100, URZ ;  /* 0x000001001c287890 */ /* 0x000fc4000fffe0ff */
        /* <DEDUP_REMOVED lines=10> */
[----:B------:R1:W-:Y:S01]  /*4380*/  UTCHMMA tmem[UR11], gdesc[UR28], tmem[UR18], tmem[UR36], idesc[UR37], UP0 ;  /* 0x00ff241c0b0079ea */ /* 0x0003e20008000012 */
        /* <DEDUP_REMOVED lines=8> */
.L_x_85:
[----:B-1----:R-:W-:-:S09]  /*4410*/  UIADD3 UR4, UPT, UPT, UR12, 0x2c098, URZ ;  /* 0x0002c0980c047890 */ /* 0x002fd2000fffe0ff */
[----:B------:R1:W-:Y:S01]  /*4420*/  UTCBAR [UR4], URZ ;  /* 0x000000ff040073e9 */ /* 0x0003e200080000ff */
[----:B------:R-:W-:Y:S05]  /*4430*/  BRA.U !UP1, `(.L_x_86) ;  /* 0x0000000109047547 */ /* 0x000fea000b800000 */
[----:B-1----:R-:W-:Y:S05]  /*4440*/  BPT.TRAP 0x1 ;  /* 0x000000040000795c */ /* 0x002fea0000300000 */
.L_x_86:
[----:B-1----:R-:W-:-:S04]  /*4450*/  ULEA UR4, UR19, UR12, 0x3 ;  /* 0x0000000c13047291 */ /* 0x002fc8000f8e18ff */
[----:B------:R-:W-:-:S09]  /*4460*/  UIADD3 UR4, UPT, UPT, UR4, 0x2c038, URZ ;  /* 0x0002c03804047890 */ /* 0x000fd2000fffe0ff */
[----:B------:R1:W-:Y:S01]  /*4470*/  UTCBAR [UR4], URZ ;  /* 0x000000ff040073e9 */ /* 0x0003e200080000ff */
[----:B------:R-:W-:Y:S05]  /*4480*/  BRA.U UP4, `(.L_x_87) ;  /* 0x0000000104047547 */ /* 0x000fea000b800000 */
[----:B-1----:R-:W-:Y:S05]  /*4490*/  BPT.TRAP 0x1 ;  /* 0x000000040000795c */ /* 0x002fea0000300000 */
.L_x_87:
[----:B-1----:R-:W-:-:S09]  /*44a0*/  UIADD3 UR4, UPT, UPT, UR12, 0x2c050, URZ ;  /* 0x0002c0500c047890 */ /* 0x002fd2000fffe0ff */
[----:B------:R1:W-:Y:S01]  /*44b0*/  UTCBAR [UR4], URZ ;  /* 0x000000ff040073e9 */ /* 0x0003e200080000ff */
[----:B------:R-:W-:Y:S05]  /*44c0*/  BRA.U UP3, `(.L_x_88) ;  /* 0x0000000103047547 */ /* 0x000fea000b800000 */
[----:B-1----:R-:W-:Y:S05]  /*44d0*/  BPT.TRAP 0x1 ;  /* 0x000000040000795c */ /* 0x002fea0000300000 */
.L_x_88:
[----:B------:R-:W-:Y:S01]  /*44e0*/  UIADD3 UR12, UPT, UPT, UR12, 0x2c060, URZ ;  /* 0x0002c0600c0c7890 */ /* 0x000fe2000fffe0ff */
[----:B------:R-:W-:Y:S01]  /*44f0*/  LOP3.LUT R6, R6, 0x1, RZ, 0x3c, !PT ;  /* 0x0000000106067812 */ /* 0x000fe200078e3cff */
[----:B------:R-:W-:Y:S02]  /*4500*/  UIADD3 UR25, UPT, UPT, UR20, 0x2, URZ ;  /* 0x0000000214197890 */ /* 0x000fe4000fffe0ff */
[----:B------:R-:W-:-:S05]  /*4510*/  ULOP3.LUT UR24, UR24, 0x1, URZ, 0x3c, !UPT ;  /* 0x0000000118187892 */ /* 0x000fca000f8e3cff */
[----:B------:R2:W-:Y:S01]  /*4520*/  UTCBAR [UR12], URZ ;  /* 0x000000ff0c0073e9 */ /* 0x0005e200080000ff */
[----:B------:R-:W-:Y:S02]  /*4530*/  NOP ;  /* 0x0000000000007918 */ /* 0x000fe40000000000 */
.L_x_29:
[----:B------:R-:W3:Y:S01]  /*4540*/  LDCU UR5, c[0x0][0x370] ;  /* 0x00006e00ff0577ac */ /* 0x000ee20008000800 */
[----:B-1----:R-:W1:Y:S01]  /*4550*/  LDCU UR4, c[0x0][0x900] ;  /* 0x00012000ff0477ac */ /* 0x002e620008000800 */
[----:B---3--:R-:W-:-:S04]  /*4560*/  UIADD3 UR26, UPT, UPT, UR5, UR26, URZ ;  /* 0x0000001a051a7290 */ /* 0x008fc8000fffe0ff */
[----:B-1----:R-:W-:-:S09]  /*4570*/  UISETP.GE.AND UP0, UPT, UR26, UR4, UPT ;  /* 0x000000041a00728c */ /* 0x002fd2000bf06270 */
[----:B------:R-:W-:Y:S05]  /*4580*/  BRA.U !UP0, `(.L_x_89) ;  /* 0xffffffd108d07547 */ /* 0x000fea000b83ffff */
[----:B--2---:R-:W-:Y:S05]  /*4590*/  EXIT ;  /* 0x000000000000794d */ /* 0x004fea0003800000 */
.L_x_28:
[----:B------:R-:W-:-:S08]  /*45a0*/  NOP ;  /* 0x0000000000007918 */ /* 0x000fd00000000000 */
[----:B------:R-:W1:-:S00]  /*45b0*/  USETMAXREG.DEALLOC.CTAPOOL 0x60 ;  /* 0x00000060000079c8 */ /* 0x000e4000080e0500 */
[----:B-1----:R-:W1:Y:S01]  /*45c0*/  LDC R0, c[0x0][0x900] ;  /* 0x00024000ff007b82 */ /* 0x002e620000000800 */
[----:B------:R-:W-:Y:S02]  /*45d0*/  MOV R57, UR26 ;  /* 0x0000001a00397c02 */ /* 0x000fe40008000f00 */
[----:B-1----:R-:W-:-:S13]  /*45e0*/  ISETP.LE.AND P0, PT, R0, UR26, PT ;  /* 0x0000001a00007c0c */ /* 0x002fda000bf03270 */
[----:B------:R-:W-:Y:S05]  /*45f0*/  @P0 EXIT ;  /* 0x000000000000094d */ /* 0x000fea0003800000 */
[----:B------:R-:W1:Y:S01]  /*4600*/  S2UR UR6, SR_CTAID.Z ;  /* 0x00000000000679c3 */ /* 0x000e620000002700 */
[----:B------:R-:W-:Y:S01]  /*4610*/  LOP3.LUT P0, RZ, R3, 0x7f, RZ, 0xc0, !PT ;  /* 0x0000007f03ff7812 */ /* 0x000fe2000780c0ff */
[----:B------:R-:W-:Y:S01]  /*4620*/  HFMA2 R23, -RZ, RZ, 0, 0 ;  /* 0x00000000ff177431 */ /* 0x000fe200000001ff */
[----:B------:R-:W-:Y:S01]  /*4630*/  BSSY B8, `(.L_x_90) ;  /* 0x0000ca9000087945 */ /* 0x000fe20003800000 */
[----:B------:R-:W-:Y:S01]  /*4640*/  IMAD.MOV.U32 R56, RZ, RZ, 0x1 ;  /* 0x00000001ff387424 */ /* 0x000fe200078e00ff */
[----:B------:R-:W-:Y:S01]  /*4650*/  MOV R62, RZ ;  /* 0x000000ff003e7202 */ /* 0x000fe20000000f00 */
[----:B------:R-:W2:Y:S02]  /*4660*/  LDCU.64 UR44, c[0x0][0x358] ;  /* 0x00006b00ff2c77ac */ /* 0x000ea40008000a00 */
[----:B------:R-:W1:Y:S01]  /*4670*/  LDC R2, c[0x0][0x370] ;  /* 0x0000dc00ff027b82 */ /* 0x000e620000000800 */
[----:B------:R-:W3:Y:S01]  /*4680*/  LDCU UR4, c[0x0][0x374] ;  /* 0x00006e80ff0477ac */ /* 0x000ee20008000800 */
[----:B------:R-:W-:Y:S01]  /*4690*/  UMOV UR42, URZ ;  /* 0x000000ff002a7c82 */ /* 0x000fe20008000000 */
[----:B------:R-:W-:-:S05]  /*46a0*/  UMOV UR38, URZ ;  /* 0x000000ff00267c82 */ /* 0x000fca0008000000 */
[----:B------:R-:W4:Y:S01]  /*46b0*/  S2UR UR5, SR_CTAID.Y ;  /* 0x00000000000579c3 */ /* 0x000f220000002600 */
[----:B-1----:R-:W-:-:S04]  /*46c0*/  IMAD R0, R2, UR6, RZ ;  /* 0x0000000602007c24 */ /* 0x002fc8000f8e02ff */
[----:B------:R-:W-:Y:S02]  /*46d0*/  IMAD.MOV R0, RZ, RZ, -R0 ;  /* 0x000000ffff007224 */ /* 0x000fe400078e0a00 */
[----:B----4-:R-:W-:Y:S02]  /*46e0*/  IMAD R2, R2, UR5, R57 ;  /* 0x0000000502027c24 */ /* 0x010fe4000f8e0239 */
[----:B---3--:R-:W-:-:S05]  /*46f0*/  IMAD R5, R0, UR4, RZ ;  /* 0x0000000400057c24 */ /* 0x008fca000f8e02ff */
[----:B------:R-:W-:-:S04]  /*4700*/  ISETP.NE.OR P0, PT, R2, R5, P0 ;  /* 0x000000050200720c */ /* 0x000fc80000705670 */
[----:B--2---:R-:W-:-:S09]  /*4710*/  P2R R58, PR, RZ, 0x1 ;  /* 0x00000001ff3a7803 */ /* 0x004fd20000000000 */
.L_x_258:
[----:B------:R-:W-:Y:S05]  /*4720*/  YIELD ;  /* 0x0000000000007946 */ /* 0x000fea0003800000 */
[----:B-1----:R-:W1:Y:S01]  /*4730*/  LDC R6, c[0x0][0x904] ;  /* 0x00024100ff067b82 */ /* 0x002e620000000800 */
[----:B------:R-:W2:Y:S01]  /*4740*/  LDCU.64 UR4, c[0x0][0x908] ;  /* 0x00012100ff0477ac */ /* 0x000ea20008000a00 */
[----:B------:R-:W-:Y:S01]  /*4750*/  BSSY B7, `(.L_x_91) ;  /* 0x0000c91000077945 */ /* 0x000fe20003800000 */
[----:B---3--:R-:W3:Y:S05]  /*4760*/  LDCU.64 UR6, c[0x0][0x920] ;  /* 0x00012400ff0677ac */ /* 0x008eea0008000a00 */
[----:B----4-:R-:W4:Y:S08]  /*4770*/  LDC.64 R4, c[0x0][0x918] ;  /* 0x00024600ff047b82 */ /* 0x010f300000000a00 */
[----:B------:R-:W5:Y:S01]  /*4780*/  LDC.64 R2, c[0x0][0x910] ;  /* 0x00024400ff027b82 */ /* 0x000f620000000a00 */
[----:B--2---:R-:W-:Y:S01]  /*4790*/  IMAD.HI.U32 R22, R57, UR4, RZ ;  /* 0x0000000439167c27 */ /* 0x004fe2000f8e00ff */
[----:B------:R-:W2:Y:S04]  /*47a0*/  LDCU UR4, c[0x0][0x380] ;  /* 0x00007000ff0477ac */ /* 0x000ea80008000800 */
[----:B------:R-:W-:-:S02]  /*47b0*/  SHF.R.U32.HI R22, RZ, UR5, R22 ;  /* 0x00000005ff167c19 */ /* 0x000fc40008011616 */
[----:B-1----:R-:W-:-:S04]  /*47c0*/  ISETP.NE.AND P0, PT, R6, 0x1, PT ;  /* 0x000000010600780c */ /* 0x002fc80003f05270 */
[----:B------:R-:W-:Y:S02]  /*47d0*/  SEL R22, R57, R22, !P0 ;  /* 0x0000001639167207 */ /* 0x000fe40004000000 */
[----:B----4-:R-:W-:-:S03]  /*47e0*/  ISETP.NE.AND P0, PT, R5, 0x1, PT ;  /* 0x000000010500780c */ /* 0x010fc60003f05270 */
[----:B---3--:R-:W-:-:S05]  /*47f0*/  IMAD.HI.U32 R7, R22, UR6, RZ ;  /* 0x0000000616077c27 */ /* 0x008fca000f8e00ff */
[----:B------:R-:W-:-:S04]  /*4800*/  SHF.R.U32.HI R7, RZ, UR7, R7 ;  /* 0x00000007ff077c19 */ /* 0x000fc80008011607 */
[----:B------:R-:W-:Y:S01]  /*4810*/  SEL R0, R22, R7, !P0 ;  /* 0x0000000716007207 */ /* 0x000fe20004000000 */
[----:B------:R-:W-:Y:S01]  /*4820*/  IMAD.MOV R7, RZ, RZ, -R22 ;  /* 0x000000ffff077224 */ /* 0x000fe200078e0a16 */
[----:B-----5:R-:W-:-:S03]  /*4830*/  ISETP.NE.AND P0, PT, R2, 0x1, PT ;  /* 0x000000010200780c */ /* 0x020fc60003f05270 */
[----:B------:R-:W-:-:S04]  /*4840*/  IMAD.HI.U32 R3, R0, R3, RZ ;  /* 0x0000000300037227 */ /* 0x000fc800078e00ff */
[----:B------:R-:W-:Y:S01]  /*4850*/  IMAD R7, R6, R7, R57 ;  /* 0x0000000706077224 */ /* 0x000fe200078e0239 */
[----:B------:R-:W-:Y:S01]  /*4860*/  SHF.R.U32.HI R3, RZ, R4, R3 ;  /* 0x00000004ff037219 */ /* 0x000fe20000011603 */
[----:B------:R-:W-:Y:S02]  /*4870*/  IMAD.MOV R4, RZ, RZ, -R0 ;  /* 0x000000ffff047224 */ /* 0x000fe400078e0a00 */
[----:B------:R-:W-:Y:S01]  /*4880*/  IMAD.SHL.U32 R7, R7, 0x100, RZ ;  /* 0x0000010007077824 */ /* 0x000fe200078e00ff */
[----:B------:R-:W-:Y:S01]  /*4890*/  SEL R3, R0, R3, !P0 ;  /* 0x0000000300037207 */ /* 0x000fe20004000000 */
[----:B------:R-:W-:-:S03]  /*48a0*/  IMAD R22, R5, R4, R22 ;  /* 0x0000000405167224 */ /* 0x000fc600078e0216 */
[----:B--2---:R-:W-:Y:S01]  /*48b0*/  ISETP.GE.AND P0, PT, R7, UR4, PT ;  /* 0x0000000407007c0c */ /* 0x004fe2000bf06270 */
[----:B------:R-:W-:-:S04]  /*48c0*/  IMAD.MOV R3, RZ, RZ, -R3 ;  /* 0x000000ffff037224 */ /* 0x000fc800078e0a03 */
[----:B------:R-:W-:-:S08]  /*48d0*/  IMAD R2, R2, R3, R0 ;  /* 0x0000000302027224 */ /* 0x000fd000078e0200 */
[----:B------:R-:W-:Y:S05]  /*48e0*/  @P0 BRA `(.L_x_92) ;  /* 0x000000c400dc0947 */ /* 0x000fea0003800000 */
[----:B------:R-:W1:Y:S02]  /*48f0*/  LDC R4, c[0x0][0x384] ;  /* 0x0000e100ff047b82 */ /* 0x000e640000000800 */
[----:B-1----:R-:W-:-:S13]  /*4900*/  ISETP.NE.AND P0, PT, R4, RZ, PT ;  /* 0x000000ff0400720c */ /* 0x002fda0003f05270 */
[----:B------:R-:W-:Y:S05]  /*4910*/  @P0 BRA `(.L_x_93) ;  /* 0x0000005800480947 */ /* 0x000fea0003800000 */
[----:B------:R-:W-:-:S09]  /*4920*/  UISETP.NE.AND UP0, UPT, UR41, URZ, UPT ;  /* 0x000000ff2900728c */ /* 0x000fd2000bf05270 */
[----:B------:R-:W-:Y:S05]  /*4930*/  BRA.U UP0, `(.L_x_94) ;  /* 0x0000000100047547 */ /* 0x000fea000b800000 */
[----:B------:R-:W-:Y:S05]  /*4940*/  BPT.TRAP 0x1 ;  /* 0x000000040000795c */ /* 0x000fea0000300000 */
.L_x_94:
[----:B------:R-:W1:Y:S01]  /*4950*/  S2R R16, SR_CgaCtaId ;  /* 0x0000000000107919 */ /* 0x000e620000008800 */
[----:B------:R-:W-:Y:S01]  /*4960*/  MOV R5, 0x400 ;  /* 0x0000040000057802 */ /* 0x000fe20000000f00 */
[----:B------:R-:W-:Y:S01]  /*4970*/  BSSY B0, `(.L_x_95) ;  /* 0x0000005000007945 */ /* 0x000fe20003800000 */
[----:B------:R-:W-:Y:S02]  /*4980*/  SHF.L.U32 R3, R56, 0x1f, RZ ;  /* 0x0000001f38037819 */ /* 0x000fe400000006ff */
[----:B-1----:R-:W-:-:S04]  /*4990*/  LEA R16, R16, R5, 0x18 ;  /* 0x0000000510107211 */ /* 0x002fc800078ec0ff */
[----:B------:R-:W1:Y:S02]  /*49a0*/  SYNCS.PHASECHK.TRANS64.TRYWAIT P0, [R16+URZ+0x2c0c0], R3 ;  /* 0x02c0c003100075a7 */ /* 0x000e6400080011ff */
[----:B-1----:R-:W-:Y:S05]  /*49b0*/  @!P0 BRA `(.L_x_96) ;  /* 0x0000015000cc8947 */ /* 0x002fea0003800000 */
.L_x_431:
[----:B------:R-:W-:Y:S05]  /*49c0*/  BSYNC B0 ;  /* 0x0000000000007941 */ /* 0x000fea0003800000 */
.L_x_95:
[----:B------:R-:W-:Y:S01]  /*49d0*/  ISETP.NE.AND P0, PT, R58, RZ, PT ;  /* 0x000000ff3a00720c */ /* 0x000fe20003f05270 */
[----:B------:R-:W-:-:S12]  /*49e0*/  BSSY.RECONVERGENT B6, `(.L_x_97) ;  /* 0x0000233000067945 */ /* 0x000fd80003800200 */
[----:B------:R-:W-:Y:S05]  /*49f0*/  @P0 BRA `(.L_x_98) ;  /* 0x0000002000c40947 */ /* 0x000fea0003800000 */
[----:B------:R-:W2:Y:S01]  /*4a00*/  LDC.64 R10, c[0x4][0xa0] ;  /* 0x01002800ff0a7b82 */ /* 0x000ea20000000a00 */
[----:B------:R-:W-:Y:S01]  /*4a10*/  MOV R17, 0x0 ;  /* 0x0000000000117802 */ /* 0x000fe20000000f00 */
[----:B------:R-:W3:Y:S01]  /*4a20*/  LDCU.64 UR4, c[0x4][0xd0] ;  /* 0x01001a00ff0477ac */ /* 0x000ee20008000a00 */
[----:B------:R-:W-:Y:S02]  /*4a30*/  MOV R6, UR37 ;  /* 0x0000002500067c02 */ /* 0x000fe40008000f00 */
[----:B------:R-:W-:-:S03]  /*4a40*/  MOV R7, UR36 ;  /* 0x0000002400077c02 */ /* 0x000fc60008000f00 */
[----:B------:R4:W1:Y:S01]  /*4a50*/  LDC.64 R8, c[0x4][R17] ;  /* 0x0100000011087b82 */ /* 0x0008620000000a00 */
[----:B---3--:R-:W-:Y:S02]  /*4a60*/  IMAD.U32 R4, RZ, RZ, UR4 ;  /* 0x00000004ff047e24 */ /* 0x008fe4000f8e00ff */
[----:B------:R-:W-:Y:S01]  /*4a70*/  IMAD.U32 R5, RZ, RZ, UR5 ;  /* 0x00000005ff057e24 */ /* 0x000fe2000f8e00ff */
[----:B--2---:R4:W-:Y:S04]  /*4a80*/  STL.64 [R1], R10 ;  /* 0x0000000a01007387 */ /* 0x0049e80000100a00 */
[----:B------:R-:W-:-:S07]  /*4a90*/  LEPC R20, `(.L_x_99) ;  /* 0x000000001014794e */ /* 0x000fce0000000000 */
[----:B-1--4-:R-:W-:Y:S05]  /*4aa0*/  CALL.ABS.NOINC R8 ;  /* 0x0000000008007343 */ /* 0x012fea0003c00000 */
.L_x_99:
[----:B------:R-:W-:Y:S01]  /*4ab0*/  IMAD.MOV.U32 R8, RZ, RZ, 0x3 ;  /* 0x00000003ff087424 */ /* 0x000fe200078e00ff */
[----:B------:R1:W2:Y:S01]  /*4ac0*/  LDC.64 R10, c[0x4][R17] ;  /* 0x01000000110a7b82 */ /* 0x0002a20000000a00 */
[----:B------:R-:W-:Y:S01]  /*4ad0*/  IMAD.MOV.U32 R9, RZ, RZ, 0x4 ;  /* 0x00000004ff097424 */ /* 0x000fe200078e00ff */
[----:B------:R-:W3:Y:S01]  /*4ae0*/  LDCU.64 UR4, c[0x4][0xe8] ;  /* 0x01001d00ff0477ac */ /* 0x000ee20008000a00 */
[----:B------:R-:W-:Y:S01]  /*4af0*/  MOV R6, UR37 ;  /* 0x0000002500067c02 */ /* 0x000fe20008000f00 */
[----:B------:R1:W-:Y:S01]  /*4b00*/  STL [R1+0x8], R8 ;  /* 0x0000080801007387 */ /* 0x0003e20000100800 */
[----:B------:R-:W-:-:S03]  /*4b10*/  MOV R7, UR36 ;  /* 0x0000002400077c02 */ /* 0x000fc60008000f00 */
[----:B------:R1:W-:Y:S01]  /*4b20*/  STL.64 [R1], R8 ;  /* 0x0000000801007387 */ /* 0x0003e20000100a00 */
[----:B---3--:R-:W-:Y:S01]  /*4b30*/  MOV R4, UR4 ;  /* 0x0000000400047c02 */ /* 0x008fe20008000f00 */
[----:B------:R-:W-:Y:S02]  /*4b40*/  IMAD.U32 R5, RZ, RZ, UR5 ;  /* 0x00000005ff057e24 */ /* 0x000fe4000f8e00ff */
[----:B------:R-:W-:-:S07]  /*4b50*/  LEPC R20, `(.L_x_100) ;  /* 0x000000001014794e */ /* 0x000fce0000000000 */
[----:B-12---:R-:W-:Y:S05]  /*4b60*/  CALL.ABS.NOINC R10 ;  /* 0x000000000a007343 */ /* 0x006fea0003c00000 */
.L_x_100:
[----:B------:R1:W2:Y:S01]  /*4b70*/  LDC.64 R8, c[0x4][R17] ;  /* 0x0100000011087b82 */ /* 0x0002a20000000a00 */
[----:B------:R-:W3:Y:S01]  /*4b80*/  LDCU.64 UR4, c[0x4][0xe0] ;  /* 0x01001c00ff0477ac */ /* 0x000ee20008000a00 */
[----:B------:R-:W-:Y:S01]  /*4b90*/  CS2R R6, SRZ ;  /* 0x0000000000067805 */ /* 0x000fe2000001ff00 */
[----:B---3--:R-:W-:Y:S01]  /*4ba0*/  IMAD.U32 R4, RZ, RZ, UR4 ;  /* 0x00000004ff047e24 */ /* 0x008fe2000f8e00ff */
[----:B------:R-:W-:-:S04]  /*4bb0*/  MOV R5, UR5 ;  /* 0x0000000500057c02 */ /* 0x000fc80008000f00 */
[----:B------:R-:W-:-:S07]  /*4bc0*/  LEPC R20, `(.L_x_101) ;  /* 0x000000001014794e */ /* 0x000fce0000000000 */
[----:B-12---:R-:W-:Y:S05]  /*4bd0*/  CALL.ABS.NOINC R8 ;  /* 0x0000000008007343 */ /* 0x006fea0003c00000 */
.L_x_101:
[----:B------:R1:W2:Y:S01]  /*4be0*/  LDC.64 R8, c[0x4][R17] ;  /* 0x0100000011087b82 */ /* 0x0002a20000000a00 */
[----:B------:R-:W3:Y:S01]  /*4bf0*/  LDCU.64 UR4, c[0x4][0xf0] ;  /* 0x01001e00ff0477ac */ /* 0x000ee20008000a00 */
[----:B------:R-:W-:Y:S01]  /*4c00*/  CS2R R6, SRZ ;  /* 0x0000000000067805 */ /* 0x000fe2000001ff00 */
[----:B---3--:R-:W-:Y:S01]  /*4c10*/  IMAD.U32 R4, RZ, RZ, UR4 ;  /* 0x00000004ff047e24 */ /* 0x008fe2000f8e00ff */
[----:B------:R-:W-:-:S04]  /*4c20*/  MOV R5, UR5 ;  /* 0x0000000500057c02 */ /* 0x000fc80008000f00 */
[----:B------:R-:W-:-:S07]  /*4c30*/  LEPC R20, `(.L_x_102) ;  /* 0x000000001014794e */ /* 0x000fce0000000000 */
[----:B-12---:R-:W-:Y:S05]  /*4c40*/  CALL.ABS.NOINC R8 ;  /* 0x0000000008007343 */ /* 0x006fea0003c00000 */
.L_x_102:
[----:B------:R1:W2:Y:S01]  /*4c50*/  LDC.64 R8, c[0x4][R17] ;  /* 0x0100000011087b82 */ /* 0x0002a20000000a00 */
[----:B------:R-:W3:Y:S01]  /*4c60*/  LDCU.64 UR4, c[0x4][0xf8] ;  /* 0x01001f00ff0477ac */ /* 0x000ee20008000a00 */
[----:B------:R-:W-:Y:S01]  /*4c70*/  CS2R R6, SRZ ;  /* 0x0000000000067805 */ /* 0x000fe2000001ff00 */
[----:B---3--:R-:W-:Y:S01]  /*4c80*/  IMAD.U32 R4, RZ, RZ, UR4 ;  /* 0x00000004ff047e24 */ /* 0x008fe2000f8e00ff */
[----:B------:R-:W-:-:S04]  /*4c90*/  MOV R5, UR5 ;  /* 0x0000000500057c02 */ /* 0x000fc80008000f00 */
[----:B------:R-:W-:-:S07]  /*4ca0*/  LEPC R20, `(.L_x_103) ;  /* 0x000000001014794e */ /* 0x000fce0000000000 */
[----:B-12---:R-:W-:Y:S05]  /*4cb0*/  CALL.ABS.NOINC R8 ;  /* 0x0000000008007343 */ /* 0x006fea0003c00000 */
.L_x_103:
[----:B------:R-:W-:Y:S01]  /*4cc0*/  HFMA2 R0, -RZ, RZ, 0, 9.5367431640625e-07 ;  /* 0x00000010ff007431 */ /* 0x000fe200000001ff */
[----:B------:R1:W2:Y:S01]  /*4cd0*/  LDC.64 R8, c[0x4][R17] ;  /* 0x0100000011087b82 */ /* 0x0002a20000000a00 */
[----:B------:R-:W3:Y:S01]  /*4ce0*/  LDCU.64 UR4, c[0x4][0xc8] ;  /* 0x01001900ff0477ac */ /* 0x000ee20008000a00 */
[----:B------:R-:W-:Y:S01]  /*4cf0*/  MOV R6, UR37 ;  /* 0x0000002500067c02 */ /* 0x000fe20008000f00 */
[----:B------:R-:W-:Y:S01]  /*4d00*/  IMAD.U32 R7, RZ, RZ, UR36 ;  /* 0x00000024ff077e24 */ /* 0x000fe2000f8e00ff */
[----:B------:R1:W-:Y:S01]  /*4d10*/  STL [R1], R0 ;  /* 0x0000000001007387 */ /* 0x0003e20000100800 */
[----:B---3--:R-:W-:Y:S01]  /*4d20*/  MOV R4, UR4 ;  /* 0x0000000400047c02 */ /* 0x008fe20008000f00 */
[----:B------:R-:W-:-:S04]  /*4d30*/  IMAD.U32 R5, RZ, RZ, UR5 ;  /* 0x00000005ff057e24 */ /* 0x000fc8000f8e00ff */
[----:B------:R-:W-:-:S07]  /*4d40*/  LEPC R20, `(.L_x_104) ;  /* 0x000000001014794e */ /* 0x000fce0000000000 */
[----:B-12---:R-:W-:Y:S05]  /*4d50*/  CALL.ABS.NOINC R8 ;  /* 0x0000000008007343 */ /* 0x006fea0003c00000 */
.L_x_104:
[----:B------:R-:W1:Y:S01]  /*4d60*/  S2R R3, SR_SWINHI ;  /* 0x0000000000037919 */ /* 0x000e620000002f00 */
[----:B------:R2:W3:Y:S01]  /*4d70*/  LDC.64 R8, c[0x4][R17] ;  /* 0x0100000011087b82 */ /* 0x0004e20000000a00 */
[----:B------:R-:W4:Y:S01]  /*4d80*/  LDCU.64 UR4, c[0x4][0x100] ;  /* 0x01002000ff0477ac */ /* 0x000f220008000a00 */
[----:B------:R-:W-:Y:S01]  /*4d90*/  MOV R6, UR37 ;  /* 0x0000002500067c02 */ /* 0x000fe20008000f00 */
[----:B------:R-:W-:Y:S01]  /*4da0*/  IMAD.U32 R7, RZ, RZ, UR36 ;  /* 0x00000024ff077e24 */ /* 0x000fe2000f8e00ff */
[----:B------:R-:W-:Y:S02]  /*4db0*/  MOV R4, R16 ;  /* 0x0000001000047202 */ /* 0x000fe40000000f00 */
[----:B-1----:R-:W-:Y:S02]  /*4dc0*/  MOV R5, R3 ;  /* 0x0000000300057202 */ /* 0x002fe40000000f00 */
[----:B------:R-:W-:Y:S02]  /*4dd0*/  IADD3 R10, P0, PT, R4, 0x1c000, RZ ;  /* 0x0001c000040a7810 */ /* 0x000fe40007f1e0ff */
[----:B----4-:R-:W-:-:S03]  /*4de0*/  MOV R4, UR4 ;  /* 0x0000000400047c02 */ /* 0x010fc60008000f00 */
[----:B------:R-:W-:Y:S02]  /*4df0*/  IMAD.X R11, RZ, RZ, R5, P0 ;  /* 0x000000ffff0b7224 */ /* 0x000fe400000e0605 */
[----:B------:R-:W-:-:S03]  /*4e00*/  IMAD.U32 R5, RZ, RZ, UR5 ;  /* 0x00000005ff057e24 */ /* 0x000fc6000f8e00ff */
[----:B------:R2:W-:Y:S04]  /*4e10*/  STL.64 [R1], R10 ;  /* 0x0000000a01007387 */ /* 0x0005e80000100a00 */
[----:B------:R-:W-:-:S07]  /*4e20*/  LEPC R20, `(.L_x_105) ;  /* 0x000000001014794e */ /* 0x000fce0000000000 */
[----:B--23--:R-:W-:Y:S05]  /*4e30*/  CALL.ABS.NOINC R8 ;  /* 0x0000000008007343 */ /* 0x00cfea0003c00000 */
.L_x_105:
[----:B------:R-:W1:Y:S01]  /*4e40*/  LDC.64 R10, c[0x4][0xd8] ;  /* 0x01003600ff0a7b82 */ /* 0x000e620000000a00 */
[----:B------:R-:W2:Y:S01]  /*4e50*/  LDCU.64 UR4, c[0x4][0xd0] ;  /* 0x01001a00ff0477ac */ /* 0x000ea20008000a00 */
[----:B------:R-:W-:Y:S02]  /*4e60*/  MOV R6, UR37 ;  /* 0x0000002500067c02 */ /* 0x000fe40008000f00 */
[----:B------:R-:W-:-:S04]  /*4e70*/  MOV R7, UR36 ;  /* 0x0000002400077c02 */ /* 0x000fc80008000f00 */
[----:B------:R3:W4:Y:S01]  /*4e80*/  LDC.64 R8, c[0x4][R17] ;  /* 0x0100000011087b82 */ /* 0x0007220000000a00 */
[----:B--2---:R-:W-:Y:S02]  /*4e90*/  IMAD.U32 R4, RZ, RZ, UR4 ;  /* 0x00000004ff047e24 */ /* 0x004fe4000f8e00ff */
[----:B------:R-:W-:Y:S01]  /*4ea0*/  IMAD.U32 R5, RZ, RZ, UR5 ;  /* 0x00000005ff057e24 */ /* 0x000fe2000f8e00ff */
[----:B-1----:R3:W-:Y:S04]  /*4eb0*/  STL.64 [R1], R10 ;  /* 0x0000000a01007387 */ /* 0x0027e80000100a00 */
[----:B------:R-:W-:-:S07]  /*4ec0*/  LEPC R20, `(.L_x_106) ;  /* 0x000000001014794e */ /* 0x000fce0000000000 */
[----:B---34-:R-:W-:Y:S05]  /*4ed0*/  CALL.ABS.NOINC R8 ;  /* 0x0000000008007343 */ /* 0x018fea0003c00000 */
.L_x_106:
[----:B------:R-:W-:Y:S01]  /*4ee0*/  HFMA2 R0, -RZ, RZ, 0, 2.384185791015625e-06 ;  /* 0x00000028ff007431 */ /* 0x000fe200000001ff */
        /* <DEDUP_REMOVED lines=9> */
.L_x_107:
        /* <DEDUP_REMOVED lines=10> */
.L_x_108:
[----:B------:R1:W2:Y:S01]  /*5020*/  LDC.64 R8, c[0x4][R17] ;  /* 0x0100000011087b82 */ /* 0x0002a20000000a00 */
[----:B------:R-:W3:Y:S01]  /*5030*/  LDCU.64 UR4, c[0x4][0xe0] ;  /* 0x01001c00ff0477ac */ /* 0x000ee20008000a00 */
[----:B------:R-:W-:Y:S01]  /*5040*/  CS2R R6, SRZ ;  /* 0x0000000000067805 */ /* 0x000fe2000001ff00 */
[----:B---3--:R-:W-:Y:S01]  /*5050*/  IMAD.U32 R4, RZ, RZ, UR4 ;  /* 0x00000004ff047e24 */ /* 0x008fe2000f8e00ff */
[----:B------:R-:W-:-:S04]  /*5060*/  MOV R5, UR5 ;  /* 0x0000000500057c02 */ /* 0x000fc80008000f00 */
[----:B------:R-:W-:-:S07]  /*5070*/  LEPC R20, `(.L_x_109) ;  /* 0x000000001014794e */ /* 0x000fce0000000000 */
[----:B-12---:R-:W-:Y:S05]  /*5080*/  CALL.ABS.NOINC R8 ;  /* 0x0000000008007343 */ /* 0x006fea0003c00000 */
.L_x_109:
[----:B------:R-:W-:Y:S01]  /*5090*/  HFMA2 R0, -RZ, RZ, 0, 4.76837158203125e-07 ;  /* 0x00000008ff007431 */ /* 0x000fe200000001ff */
        /* <DEDUP_REMOVED lines=9> */
.L_x_110:
[----:B------:R-:W-:Y:S01]  /*5130*/  HFMA2 R0, -RZ, RZ, 0, 2.6226043701171875e-06 ;  /* 0x0000002cff007431 */ /* 0x000fe200000001ff */
        /* <DEDUP_REMOVED lines=9> */
.L_x_111:
[----:B------:R1:W2:Y:S01]  /*51d0*/  LDC.64 R8, c[0x4][R17] ;  /* 0x0100000011087b82 */ /* 0x0002a20000000a00 */
[----:B------:R-:W3:Y:S01]  /*51e0*/  LDCU.64 UR4, c[0x4][0xe0] ;  /* 0x01001c00ff0477ac */ /* 0x000ee20008000a00 */
[----:B------:R-:W-:Y:S01]  /*51f0*/  CS2R R6, SRZ ;  /* 0x0000000000067805 */ /* 0x000fe2000001ff00 */
[----:B---3--:R-:W-:Y:S01]  /*5200*/  IMAD.U32 R4, RZ, RZ, UR4 ;  /* 0x00000004ff047e24 */ /* 0x008fe2000f8e00ff */
[----:B------:R-:W-:-:S04]  /*5210*/  MOV R5, UR5 ;  /* 0x0000000500057c02 */ /* 0x000fc80008000f00 */
[----:B------:R-:W-:-:S07]  /*5220*/  LEPC R20, `(.L_x_112) ;  /* 0x000000001014794e */ /* 0x000fce0000000000 */
[----:B-12---:R-:W-:Y:S05]  /*5230*/  CALL.ABS.NOINC R8 ;  /* 0x0000000008007343 */ /* 0x006fea0003c00000 */
.L_x_112:
        /* <DEDUP_REMOVED lines=10> */
.L_x_113:
[----:B------:R-:W-:Y:S01]  /*52e0*/  HFMA2 R0, -RZ, RZ, 0, 2.443790435791015625e-06 ;  /* 0x00000029ff007431 */ /* 0x000fe200000001ff */
        /* <DEDUP_REMOVED lines=9> */
.L_x_114:
        /* <DEDUP_REMOVED lines=10> */
.L_x_115:
        /* <DEDUP_REMOVED lines=10> */
.L_x_116:
[----:B------:R1:W2:Y:S01]  /*54c0*/  LDC.64 R8, c[0x4][R17] ;  /* 0x0100000011087b82 */ /* 0x0002a20000000a00 */
[----:B------:R-:W3:Y:S01]  /*54d0*/  LDCU.64 UR4, c[0x4][0xe0] ;  /* 0x01001c00ff0477ac */ /* 0x000ee20008000a00 */
[----:B------:R-:W-:Y:S01]  /*54e0*/  CS2R R6, SRZ ;  /* 0x0000000000067805 */ /* 0x000fe2000001ff00 */
[----:B---3--:R-:W-:Y:S01]  /*54f0*/  IMAD.U32 R4, RZ, RZ, UR4 ;  /* 0x00000004ff047e24 */ /* 0x008fe2000f8e00ff */
[----:B------:R-:W-:-:S04]  /*5500*/  MOV R5, UR5 ;  /* 0x0000000500057c02 */ /* 0x000fc80008000f00 */
[----:B------:R-:W-:-:S07]  /*5510*/  LEPC R20, `(.L_x_117) ;  /* 0x000000001014794e */ /* 0x000fce0000000000 */
[----:B-12---:R-:W-:Y:S05]  /*5520*/  CALL.ABS.NOINC R8 ;  /* 0x0000000008007343 */ /* 0x006fea0003c00000 */
.L_x_117:
[----:B------:R-:W-:Y:S01]  /*5530*/  HFMA2 R0, -RZ, RZ, 0, 3.814697265625e-06 ;  /* 0x00000040ff007431 */ /* 0x000fe200000001ff */
        /* <DEDUP_REMOVED lines=9> */
.L_x_118:
        /* <DEDUP_REMOVED lines=10> */
.L_x_119:
[----:B------:R1:W2:Y:S01]  /*5670*/  LDC.64 R8, c[0x4][R17] ;  /* 0x0100000011087b82 */ /* 0x0002a20000000a00 */
[----:B------:R-:W3:Y:S01]  /*5680*/  LDCU.64 UR4, c[0x4][0xe0] ;  /* 0x01001c00ff0477ac */ /* 0x000ee20008000a00 */
[----:B------:R-:W-:Y:S01]  /*5690*/  CS2R R6, SRZ ;  /* 0x0000000000067805 */ /* 0x000fe2000001ff00 */
[----:B---3--:R-:W-:Y:S01]  /*56a0*/  IMAD.U32 R4, RZ, RZ, UR4 ;  /* 0x00000004ff047e24 */ /* 0x008fe2000f8e00ff */
[----:B------:R-:W-:-:S04]  /*56b0*/  MOV R5, UR5 ;  /* 0x0000000500057c02 */ /* 0x000fc80008000f00 */
[----:B------:R-:W-:-:S07]  /*56c0*/  LEPC R20, `(.L_x_120) ;  /* 0x000000001014794e */ /* 0x000fce0000000000 */
[----:B-12---:R-:W-:Y:S05]  /*56d0*/  CALL.ABS.NOINC R8 ;  /* 0x0000000008007343 */ /* 0x006fea0003c00000 */
.L_x_120:
[----:B------:R-:W-:Y:S01]  /*56e0*/  HFMA2 R0, -RZ, RZ, 0, 1.1920928955078125e-07 ;  /* 0x00000002ff007431 */ /* 0x000fe200000001ff */
        /* <DEDUP_REMOVED lines=9> */
.L_x_121:
        /* <DEDUP_REMOVED lines=10> */
.L_x_122:
        /* <DEDUP_REMOVED lines=10> */
.L_x_123:
        /* <DEDUP_REMOVED lines=10> */
.L_x_124:
[----:B------:R1:W2:Y:S01]  /*5960*/  LDC.64 R8, c[0x4][R17] ;  /* 0x0100000011087b82 */ /* 0x0002a20000000a00 */
[----:B------:R-:W3:Y:S01]  /*5970*/  LDCU.64 UR4, c[0x4][0xe0] ;  /* 0x01001c00ff0477ac */ /* 0x000ee20008000a00 */
[----:B------:R-:W-:Y:S01]  /*5980*/  CS2R R6, SRZ ;  /* 0x0000000000067805 */ /* 0x000fe2000001ff00 */
[----:B---3--:R-:W-:Y:S01]  /*5990*/  IMAD.U32 R4, RZ, RZ, UR4 ;  /* 0x00000004ff047e24 */ /* 0x008fe2000f8e00ff */
[----:B------:R-:W-:-:S04]  /*59a0*/  MOV R5, UR5 ;  /* 0x0000000500057c02 */ /* 0x000fc80008000f00 */
[----:B------:R-:W-:-:S07]  /*59b0*/  LEPC R20, `(.L_x_125) ;  /* 0x000000001014794e */ /* 0x000fce0000000000 */
[----:B-12---:R-:W-:Y:S05]  /*59c0*/  CALL.ABS.NOINC R8 ;  /* 0x0000000008007343 */ /* 0x006fea0003c00000 */
.L_x_125:
[----:B------:R-:W-:Y:S01]  /*59d0*/  HFMA2 R0, -RZ, RZ, 0, 5.9604644775390625e-08 ;  /* 0x00000001ff007431 */ /* 0x000fe200000001ff */
        /* <DEDUP_REMOVED lines=9> */
.L_x_126:
        /* <DEDUP_REMOVED lines=10> */
.L_x_127:
[----:B------:R1:W2:Y:S01]  /*5b10*/  LDC.64 R8, c[0x4][R17] ;  /* 0x0100000011087b82 */ /* 0x0002a20000000a00 */
[----:B------:R-:W3:Y:S01]  /*5b20*/  LDCU.64 UR4, c[0x4][0xe0] ;  /* 0x01001c00ff0477ac */ /* 0x000ee20008000a00 */
[----:B------:R-:W-:Y:S01]  /*5b30*/  CS2R R6, SRZ ;  /* 0x0000000000067805 */ /* 0x000fe2000001ff00 */
[----:B---3--:R-:W-:Y:S01]  /*5b40*/  IMAD.U32 R4, RZ, RZ, UR4 ;  /* 0x00000004ff047e24 */ /* 0x008fe2000f8e00ff */
[----:B------:R-:W-:-:S04]  /*5b50*/  MOV R5, UR5 ;  /* 0x0000000500057c02 */ /* 0x000fc80008000f00 */
[----:B------:R-:W-:-:S07]  /*5b60*/  LEPC R20, `(.L_x_128) ;  /* 0x000000001014794e */ /* 0x000fce0000000000 */
[----:B-12---:R-:W-:Y:S05]  /*5b70*/  CALL.ABS.NOINC R8 ;  /* 0x0000000008007343 */ /* 0x006fea0003c00000 */
.L_x_128:
        /* <DEDUP_REMOVED lines=10> */
.L_x_129:
        /* <DEDUP_REMOVED lines=10> */
.L_x_130:
        /* <DEDUP_REMOVED lines=10> */
.L_x_131:
        /* <DEDUP_REMOVED lines=10> */
.L_x_132:
        /* <DEDUP_REMOVED lines=10> */
.L_x_133:
        /* <DEDUP_REMOVED lines=10> */
.L_x_134:
[----:B------:R1:W2:Y:S01]  /*5f40*/  LDC.64 R8, c[0x4][R17] ;  /* 0x0100000011087b82 */ /* 0x0002a20000000a00 */
[----:B------:R-:W3:Y:S01]  /*5f50*/  LDCU.64 UR4, c[0x4][0xe0] ;  /* 0x01001c00ff0477ac */ /* 0x000ee20008000a00 */
[----:B------:R-:W-:Y:S01]  /*5f60*/  CS2R R6, SRZ ;  /* 0x0000000000067805 */ /* 0x000fe2000001ff00 */
[----:B---3--:R-:W-:Y:S01]  /*5f70*/  IMAD.U32 R4, RZ, RZ, UR4 ;  /* 0x00000004ff047e24 */ /* 0x008fe2000f8e00ff */
[----:B------:R-:W-:-:S04]  /*5f80*/  MOV R5, UR5 ;  /* 0x0000000500057c02 */ /* 0x000fc80008000f00 */
[----:B------:R-:W-:-:S07]  /*5f90*/  LEPC R20, `(.L_x_135) ;  /* 0x000000001014794e */ /* 0x000fce0000000000 */
[----:B-12---:R-:W-:Y:S05]  /*5fa0*/  CALL.ABS.NOINC R8 ;  /* 0x0000000008007343 */ /* 0x006fea0003c00000 */
.L_x_135:
        /* <DEDUP_REMOVED lines=10> */
.L_x_136:
        /* <DEDUP_REMOVED lines=10> */
.L_x_137:
[----:B------:R1:W2:Y:S01]  /*60f0*/  LDC.64 R8, c[0x4][R17] ;  /* 0x0100000011087b82 */ /* 0x0002a20000000a00 */
[----:B------:R-:W3:Y:S01]  /*6100*/  LDCU.64 UR4, c[0x4][0xe0] ;  /* 0x01001c00ff0477ac */ /* 0x000ee20008000a00 */
[----:B------:R-:W-:Y:S01]  /*6110*/  CS2R R6, SRZ ;  /* 0x0000000000067805 */ /* 0x000fe2000001ff00 */
[----:B---3--:R-:W-:Y:S01]  /*6120*/  IMAD.U32 R4, RZ, RZ, UR4 ;  /* 0x00000004ff047e24 */ /* 0x008fe2000f8e00ff */
[----:B------:R-:W-:-:S04]  /*6130*/  MOV R5, UR5 ;  /* 0x0000000500057c02 */ /* 0x000fc80008000f00 */
[----:B------:R-:W-:-:S07]  /*6140*/  LEPC R20, `(.L_x_138) ;  /* 0x000000001014794e */ /* 0x000fce0000000000 */
[----:B-12---:R-:W-:Y:S05]  /*6150*/  CALL.ABS.NOINC R8 ;  /* 0x0000000008007343 */ /* 0x006fea0003c00000 */
.L_x_138:
[----:B------:R-:W-:Y:S01]  /*6160*/  HFMA2 R0, -RZ, RZ, 0, 6.103515625e-05 ;  /* 0x00000400ff007431 */ /* 0x000fe200000001ff */
        /* <DEDUP_REMOVED lines=9> */
.L_x_139:
        /* <DEDUP_REMOVED lines=10> */
.L_x_140:
        /* <DEDUP_REMOVED lines=10> */
.L_x_141:
        /* <DEDUP_REMOVED lines=10> */
.L_x_142:
[----:B------:R1:W2:Y:S01]  /*63e0*/  LDC.64 R8, c[0x4][R17] ;  /* 0x0100000011087b82 */ /* 0x0002a20000000a00 */
[----:B------:R-:W3:Y:S01]  /*63f0*/  LDCU.64 UR4, c[0x4][0xe0] ;  /* 0x01001c00ff0477ac */ /* 0x000ee20008000a00 */
[----:B------:R-:W-:Y:S01]  /*6400*/  CS2R R6, SRZ ;  /* 0x0000000000067805 */ /* 0x000fe2000001ff00 */
[----:B---3--:R-:W-:Y:S01]  /*6410*/  IMAD.U32 R4, RZ, RZ, UR4 ;  /* 0x00000004ff047e24 */ /* 0x008fe2000f8e00ff */
[----:B------:R-:W-:-:S04]  /*6420*/  MOV R5, UR5 ;  /* 0x0000000500057c02 */ /* 0x000fc80008000f00 */
[----:B------:R-:W-:-:S07]  /*6430*/  LEPC R20, `(.L_x_143) ;  /* 0x000000001014794e */ /* 0x000fce0000000000 */
[----:B-12---:R-:W-:Y:S05]  /*6440*/  CALL.ABS.NOINC R8 ;  /* 0x0000000008007343 */ /* 0x006fea0003c00000 */
.L_x_143:
        /* <DEDUP_REMOVED lines=10> */
.L_x_144:
        /* <DEDUP_REMOVED lines=10> */
.L_x_145:
[----:B------:R1:W2:Y:S01]  /*6590*/  LDC.64 R8, c[0x4][R17] ;  /* 0x0100000011087b82 */ /* 0x0002a20000000a00 */
[----:B------:R-:W3:Y:S01]  /*65a0*/  LDCU.64 UR4, c[0x4][0xe0] ;  /* 0x01001c00ff0477ac */ /* 0x000ee20008000a00 */
[----:B------:R-:W-:Y:S01]  /*65b0*/  CS2R R6, SRZ ;  /* 0x0000000000067805 */ /* 0x000fe2000001ff00 */
[----:B---3--:R-:W-:Y:S01]  /*65c0*/  IMAD.U32 R4, RZ, RZ, UR4 ;  /* 0x00000004ff047e24 */ /* 0x008fe2000f8e00ff */
[----:B------:R-:W-:-:S04]  /*65d0*/  MOV R5, UR5 ;  /* 0x0000000500057c02 */ /* 0x000fc80008000f00 */
[----:B------:R-:W-:-:S07]  /*65e0*/  LEPC R20, `(.L_x_146) ;  /* 0x000000001014794e */ /* 0x000fce0000000000 */
[----:B-12---:R-:W-:Y:S05]  /*65f0*/  CALL.ABS.NOINC R8 ;  /* 0x0000000008007343 */ /* 0x006fea0003c00000 */
.L_x_146:
[----:B------:R-:W-:Y:S01]  /*6600*/  HFMA2 R0, -RZ, RZ, 0, 3.0517578125e-05 ;  /* 0x00000200ff007431 */ /* 0x000fe200000001ff */
        /* <DEDUP_REMOVED lines=9> */
.L_x_147:
        /* <DEDUP_REMOVED lines=10> */
.L_x_148:
        /* <DEDUP_REMOVED lines=10> */
.L_x_149:
        /* <DEDUP_REMOVED lines=10> */
.L_x_150:
[----:B------:R1:W2:Y:S01]  /*6880*/  LDC.64 R8, c[0x4][R17] ;  /* 0x0100000011087b82 */ /* 0x0002a20000000a00 */
[----:B------:R-:W3:Y:S01]  /*6890*/  LDCU.64 UR4, c[0x4][0xe0] ;  /* 0x01001c00ff0477ac */ /* 0x000ee20008000a00 */
[----:B------:R-:W-:Y:S01]  /*68a0*/  CS2R R6, SRZ ;  /* 0x0000000000067805 */ /* 0x000fe2000001ff00 */
[----:B---3--:R-:W-:Y:S01]  /*68b0*/  IMAD.U32 R4, RZ, RZ, UR4 ;  /* 0x00000004ff047e24 */ /* 0x008fe2000f8e00ff */
[----:B------:R-:W-:-:S04]  /*68c0*/  MOV R5, UR5 ;  /* 0x0000000500057c02 */ /* 0x000fc80008000f00 */
[----:B------:R-:W-:-:S07]  /*68d0*/  LEPC R20, `(.L_x_151) ;  /* 0x000000001014794e */ /* 0x000fce0000000000 */
[----:B-12---:R-:W-:Y:S05]  /*68e0*/  CALL.ABS.NOINC R8 ;  /* 0x0000000008007343 */ /* 0x006fea0003c00000 */
.L_x_151:
[----:B------:R1:W-:Y:S01]  /*68f0*/  STL [R1], RZ ;  /* 0x000000ff01007387 */ /* 0x0003e20000100800 */
[----:B------:R1:W2:Y:S01]  /*6900*/  LDC.64 R8, c[0x4][R17] ;  /* 0x0100000011087b82 */ /* 0x0002a20000000a00 */
[----:B------:R-:W3:Y:S01]  /*6910*/  LDCU.64 UR4, c[0x4][0xc8] ;  /* 0x01001900ff0477ac */ /* 0x000ee20008000a00 */
[----:B------:R-:W-:Y:S02]  /*6920*/  MOV R6, UR37 ;  /* 0x0000002500067c02 */ /* 0x000fe40008000f00 */
[----:B------:R-:W-:Y:S01]  /*6930*/  MOV R7, UR36 ;  /* 0x0000002400077c02 */ /* 0x000fe20008000f00 */
[----:B---3--:R-:W-:Y:S02]  /*6940*/  IMAD.U32 R4, RZ, RZ, UR4 ;  /* 0x00000004ff047e24 */ /* 0x008fe4000f8e00ff */
[----:B------:R-:W-:Y:S02]  /*6950*/  IMAD.U32 R5, RZ, RZ, UR5 ;  /* 0x00000005ff057e24 */ /* 0x000fe4000f8e00ff */
[----:B------:R-:W-:-:S07]  /*6960*/  LEPC R20, `(.L_x_152) ;  /* 0x000000001014794e */ /* 0x000fce0000000000 */
[----:B-12---:R-:W-:Y:S05]  /*6970*/  CALL.ABS.NOINC R8 ;  /* 0x0000000008007343 */ /* 0x006fea0003c00000 */
.L_x_152:
        /* <DEDUP_REMOVED lines=10> */
.L_x_153:
[----:B------:R1:W2:Y:S01]  /*6a20*/  LDC.64 R8, c[0x4][R17] ;  /* 0x0100000011087b82 */ /* 0x0002a20000000a00 */
[----:B------:R-:W3:Y:S01]  /*6a30*/  LDCU.64 UR4, c[0x4][0xe0] ;  /* 0x01001c00ff0477ac */ /* 0x000ee20008000a00 */
[----:B------:R-:W-:Y:S01]  /*6a40*/  CS2R R6, SRZ ;  /* 0x0000000000067805 */ /* 0x000fe2000001ff00 */
[----:B---3--:R-:W-:Y:S01]  /*6a50*/  IMAD.U32 R4, RZ, RZ, UR4 ;  /* 0x00000004ff047e24 */ /* 0x008fe2000f8e00ff */
[----:B------:R-:W-:-:S04]  /*6a60*/  MOV R5, UR5 ;  /* 0x0000000500057c02 */ /* 0x000fc80008000f00 */
[----:B------:R-:W-:-:S07]  /*6a70*/  LEPC R20, `(.L_x_154) ;  /* 0x000000001014794e */ /* 0x000fce0000000000 */
[----:B-12---:R-:W-:Y:S05]  /*6a80*/  CALL.ABS.NOINC R8 ;  /* 0x0000000008007343 */ /* 0x006fea0003c00000 */
.L_x_154:
[----:B------:R-:W-:Y:S01]  /*6a90*/  HFMA2 R0, -RZ, RZ, 0, 2 ;  /* 0x00004000ff007431 */ /* 0x000fe200000001ff */
        /* <DEDUP_REMOVED lines=9> */
.L_x_155:
        /* <DEDUP_REMOVED lines=10> */
.L_x_156:
        /* <DEDUP_REMOVED lines=10> */
.L_x_157:
        /* <DEDUP_REMOVED lines=10> */
.L_x_98:
[----:B------:R-:W-:Y:S05]  /*6d10*/  BSYNC.RECONVERGENT B6 ;  /* 0x0000000000067941 */ /* 0x000fea0003800200 */
.L_x_97:
[----:B------:R-:W2:Y:S01]  /*6d20*/  S2R R5, SR_TID.X ;  /* 0x0000000000057919 */ /* 0x000ea20000002100 */
[----:B------:R-:W-:Y:S01]  /*6d30*/  MOV R4, 0x400 ;  /* 0x0000040000047802 */ /* 0x000fe20000000f00 */
[----:B------:R-:W3:Y:S01]  /*6d40*/  LDCU.64 UR4, c[0x0][0x880] ;  /* 0x00011000ff0477ac */ /* 0x000ee20008000a00 */
[----:B-1----:R-:W1:Y:S01]  /*6d50*/  S2R R3, SR_CgaCtaId ;  /* 0x0000000000037919 */ /* 0x002e620000008800 */
[----:B------:R-:W4:Y:S01]  /*6d60*/  S2R R0, SR_SWINHI ;  /* 0x0000000000007919 */ /* 0x000f220000002f00 */
[----:B---3--:R-:W-:-:S04]  /*6d70*/  ISETP.NE.U32.AND P5, PT, RZ, UR4, PT ;  /* 0x00000004ff007c0c */ /* 0x008fc8000bfa5070 */
[----:B------:R-:W-:Y:S01]  /*6d80*/  ISETP.NE.AND.EX P5, PT, RZ, UR5, PT, P5 ;  /* 0x00000005ff007c0c */ /* 0x000fe2000bfa5350 */
[----:B--2---:R-:W-:Y:S01]  /*6d90*/  IMAD.SHL.U32 R5, R5, 0x2, RZ ;  /* 0x0000000205057824 */ /* 0x004fe200078e00ff */
[----:B-1----:R-:W-:-:S04]  /*6da0*/  LEA R3, R3, R4, 0x18 ;  /* 0x0000000403037211 */ /* 0x002fc800078ec0ff */
[----:B------:R-:W-:Y:S02]  /*6db0*/  LOP3.LUT R5, R5, 0xfe, RZ, 0xc0, !PT ;  /* 0x000000fe05057812 */ /* 0x000fe400078ec0ff */
[----:B------:R-:W-:Y:S02]  /*6dc0*/  MOV R42, R3 ;  /* 0x00000003002a7202 */ /* 0x000fe40000000f00 */
[----:B----4-:R-:W-:-:S03]  /*6dd0*/  MOV R43, R0 ;  /* 0x00000000002b7202 */ /* 0x010fc60000000f00 */
[----:B------:R-:W-:-:S03]  /*6de0*/  IMAD.WIDE.U32 R42, R5, 0x2, R42 ;  /* 0x00000002052a7825 */ /* 0x000fc600078e002a */
[C---:B------:R-:W-:Y:S02]  /*6df0*/  IADD3 R3, P1, PT, R42.reuse, 0x1c000, RZ ;  /* 0x0001c0002a037810 */ /* 0x040fe40007f3e0ff */
[----:B------:R-:W-:-:S03]  /*6e00*/  IADD3 R5, P0, PT, R42, 0x1c200, RZ ;  /* 0x0001c2002a057810 */ /* 0x000fc60007f1e0ff */
[--C-:B------:R-:W-:Y:S02]  /*6e10*/  IMAD.X R79, RZ, RZ, R43.reuse, P1 ;  /* 0x000000ffff4f7224 */ /* 0x100fe400008e062b */
[----:B------:R-:W-:Y:S01]  /*6e20*/  IMAD.X R69, RZ, RZ, R43, P0 ;  /* 0x000000ffff457224 */ /* 0x000fe200000e062b */
[C---:B------:R-:W-:Y:S02]  /*6e30*/  IADD3 R9, P0, PT, R42.reuse, 0x1c800, RZ ;  /* 0x0001c8002a097810 */ /* 0x040fe40007f1e0ff */
[----:B------:R-:W-:Y:S02]  /*6e40*/  SHF.R.U64 R4, R3, 0x3, R79 ;  /* 0x0000000303047819 */ /* 0x000fe4000000124f */
[----:B------:R-:W-:Y:S01]  /*6e50*/  SHF.R.U64 R0, R5, 0x3, R69 ;  /* 0x0000000305007819 */ /* 0x000fe20000001245 */
[----:B------:R-:W-:Y:S01]  /*6e60*/  IMAD.X R67, RZ, RZ, R43, P0 ;  /* 0x000000ffff437224 */ /* 0x000fe200000e062b */
[----:B------:R-:W-:Y:S02]  /*6e70*/  LOP3.LUT R78, R3, 0x70, R4, 0x78, !PT ;  /* 0x00000070034e7812 */ /* 0x000fe400078e7804 */
[----:B------:R-:W-:-:S02]  /*6e80*/  IADD3 R3, P2, PT, R42, 0x1d200, RZ ;  /* 0x0001d2002a037810 */ /* 0x000fc40007f5e0ff */
[----:B------:R-:W-:Y:S01]  /*6e90*/  LOP3.LUT R68, R5, 0x70, R0, 0x78, !PT ;  /* 0x0000007005447812 */ /* 0x000fe200078e7800 */
[----:B------:R-:W-:Y:S01]  /*6ea0*/  ST.E desc[UR44][R78.64], RZ ;  /* 0x000000ff4e007985 */ /* 0x000fe2000c10192c */
[C---:B------:R-:W-:Y:S01]  /*6eb0*/  IADD3 R7, P0, PT, R42.reuse, 0x1ca00, RZ ;  /* 0x0001ca002a077810 */ /* 0x040fe20007f1e0ff */
[----:B------:R-:W-:Y:S01]  /*6ec0*/  IMAD.X R55, RZ, RZ, R43, P2 ;  /* 0x000000ffff377224 */ /* 0x000fe200010e062b */
[C---:B------:R-:W-:Y:S01]  /*6ed0*/  SHF.R.U64 R0, R9.reuse, 0x3, R67 ;  /* 0x0000000309007819 */ /* 0x040fe20000001243 */
[----:B------:R1:W-:Y:S01]  /*6ee0*/  ST.E desc[UR44][R68.64], RZ ;  /* 0x000000ff44007985 */ /* 0x0003e2000c10192c */
[C---:B------:R-:W-:Y:S01]  /*6ef0*/  IADD3 R5, P1, PT, R42.reuse, 0x1d000, RZ ;  /* 0x0001d0002a057810 */ /* 0x040fe20007f3e0ff */
[----:B------:R-:W-:Y:S01]  /*6f00*/  IMAD.X R65, RZ, RZ, R43, P0 ;  /* 0x000000ffff417224 */ /* 0x000fe200000e062b */
[----:B------:R-:W-:Y:S02]  /*6f10*/  LOP3.LUT R66, R9, 0x70, R0, 0x78, !PT ;  /* 0x0000007009427812 */ /* 0x000fe400078e7800 */
[----:B------:R-:W-:Y:S01]  /*6f20*/  SHF.R.U64 R0, R3, 0x3, R55 ;  /* 0x0000000303007819 */ /* 0x000fe20000001237 */
[----:B------:R-:W-:Y:S01]  /*6f30*/  IMAD.X R61, RZ, RZ, R43, P1 ;  /* 0x000000ffff3d7224 */ /* 0x000fe200008e062b */
[----:B------:R-:W-:Y:S01]  /*6f40*/  IADD3 R9, P0, PT, R42, 0x1d800, RZ ;  /* 0x0001d8002a097810 */ /* 0x000fe20007f1e0ff */
[----:B------:R-:W-:Y:S01]  /*6f50*/  ST.E desc[UR44][R66.64], RZ ;  /* 0x000000ff42007985 */ /* 0x000fe2000c10192c */
[----:B------:R-:W-:-:S02]  /*6f60*/  SHF.R.U64 R6, R7, 0x3, R65 ;  /* 0x0000000307067819 */ /* 0x000fc40000001241 */
[----:B------:R-:W-:Y:S01]  /*6f70*/  LOP3.LUT R54, R3, 0x70, R0, 0x78, !PT ;  /* 0x0000007003367812 */ /* 0x000fe200078e7800 */
[----:B------:R-:W-:Y:S01]  /*6f80*/  IMAD.X R53, RZ, RZ, R43, P0 ;  /* 0x000000ffff357224 */ /* 0x000fe200000e062b */
[C---:B------:R-:W-:Y:S02]  /*6f90*/  IADD3 R3, P2, PT, R42.reuse, 0x1e200, RZ ;  /* 0x0001e2002a037810 */ /* 0x040fe40007f5e0ff */
        /* <DEDUP_REMOVED lines=9> */
[----:B------:R-:W-:Y:S01]  /*7030*/  LOP3.LUT R52, R9, 0x70, R0, 0x78, !PT ;  /* 0x0000007009347812 */ /* 0x000fe200078e7800 */
[----:B------:R2:W-:Y:S01]  /*7040*/  ST.E desc[UR44][R60.64], RZ ;  /* 0x000000ff3c007985 */ /* 0x0005e2000c10192c */
[----:B------:R-:W-:Y:S01]  /*7050*/  SHF.R.U64 R0, R3, 0x3, R47 ;  /* 0x0000000303007819 */ /* 0x000fe2000000122f */
[----:B------:R-:W-:Y:S01]  /*7060*/  IMAD.X R49, RZ, RZ, R43, P1 ;  /* 0x000000ffff317224 */ /* 0x000fe200008e062b */
[----:B------:R-:W-:Y:S01]  /*7070*/  IADD3 R9, P0, PT, R42, 0x1e800, RZ ;  /* 0x0001e8002a097810 */ /* 0x000fe20007f1e0ff */
[----:B------:R-:W-:Y:S01]  /*7080*/  ST.E desc[UR44][R54.64], RZ ;  /* 0x000000ff36007985 */ /* 0x000fe2000c10192c */
[----:B------:R-:W-:-:S02]  /*7090*/  SHF.R.U64 R6, R7, 0x3, R51 ;  /* 0x0000000307067819 */ /* 0x000fc40000001233 */
[----:B------:R-:W-:Y:S01]  /*70a0*/  LOP3.LUT R46, R3, 0x70, R0, 0x78, !PT ;  /* 0x00000070032e7812 */ /* 0x000fe200078e7800 */
[----:B------:R-:W-:Y:S01]  /*70b0*/  IMAD.X R45, RZ, RZ, R43, P0 ;  /* 0x000000ffff2d7224 */ /* 0x000fe200000e062b */
[C---:B------:R-:W-:Y:S01]  /*70c0*/  IADD3 R3, P2, PT, R42.reuse, 0x1f200, RZ ;  /* 0x0001f2002a037810 */ /* 0x040fe20007f5e0ff */
[----:B------:R-:W-:Y:S01]  /*70d0*/  ST.E desc[UR44][R52.64], RZ ;  /* 0x000000ff34007985 */ /* 0x000fe2000c10192c */
[----:B------:R-:W-:Y:S02]  /*70e0*/  LOP3.LUT R50, R7, 0x70, R6, 0x78, !PT ;  /* 0x0000007007327812 */ /* 0x000fe400078e7806 */
[----:B------:R-:W-:Y:S01]  /*70f0*/  SHF.R.U64 R4, R5, 0x3, R49 ;  /* 0x0000000305047819 */ /* 0x000fe20000001231 */
[----:B------:R-:W-:Y:S01]  /*7100*/  IMAD.X R37, RZ, RZ, R43, P2 ;  /* 0x000000ffff257224 */ /* 0x000fe200010e062b */
[----:B------:R-:W-:Y:S01]  /*7110*/  IADD3 R7, P0, PT, R42, 0x1ea00, RZ ;  /* 0x0001ea002a077810 */ /* 0x000fe20007f1e0ff */
[----:B------:R3:W-:Y:S01]  /*7120*/  ST.E desc[UR44][R50.64], RZ ;  /* 0x000000ff32007985 */ /* 0x0007e2000c10192c */
[----:B------:R-:W-:-:S02]  /*7130*/  SHF.R.U64 R0, R9, 0x3, R45 ;  /* 0x0000000309007819 */ /* 0x000fc4000000122d */
[----:B------:R-:W-:Y:S01]  /*7140*/  LOP3.LUT R48, R5, 0x70, R4, 0x78, !PT ;  /* 0x0000007005307812 */ /* 0x000fe200078e7804 */
[----:B------:R-:W-:Y:S01]  /*7150*/  IMAD.X R41, RZ, RZ, R43, P0 ;  /* 0x000000ffff297224 */ /* 0x000fe200000e062b */
[C---:B------:R-:W-:Y:S02]  /*7160*/  IADD3 R5, P1, PT, R42.reuse, 0x1f000, RZ ;  /* 0x0001f0002a057810 */ /* 0x040fe40007f3e0ff */
[----:B------:R-:W-:Y:S01]  /*7170*/  LOP3.LUT R44, R9, 0x70, R0, 0x78, !PT ;  /* 0x00000070092c7812 */ /* 0x000fe200078e7800 */
[----:B------:R-:W-:Y:S01]  /*7180*/  ST.E desc[UR44][R48.64], RZ ;  /* 0x000000ff30007985 */ /* 0x000fe2000c10192c */
        /* <DEDUP_REMOVED lines=8> */
[----:B------:R4:W-:Y:S01]  /*7210*/  ST.E desc[UR44][R44.64], RZ ;  /* 0x000000ff2c007985 */ /* 0x0009e2000c10192c */
        /* <DEDUP_REMOVED lines=14> */
[----:B------:R5:W-:Y:S01]  /*7300*/  ST.E desc[UR44][R36.64], RZ ;  /* 0x000000ff24007985 */ /* 0x000be2000c10192c */
        /* <DEDUP_REMOVED lines=53> */
[----:B------:R-:W-:Y:S02]  /*7660*/  IADD3 R5, P1, PT, R42, 0x23000, RZ ;  /* 0x000230002a057810 */ /* 0x000fe40007f3e0ff */
[----:B------:R-:W-:Y:S01]  /*7670*/  LOP3.LUT R76, R0, 0x70, R9, 0x78, !PT ;  /* 0x00000070004c7812 */ /* 0x000fe200078e7809 */
[----:B------:R-:W-:Y:S01]  /*7680*/  ST.E desc[UR44][R12.64], RZ ;  /* 0x000000ff0c007985 */ /* 0x000fe2000c10192c */
[C---:B------:R-:W-:Y:S01]  /*7690*/  SHF.R.U64 R4, R3.reuse, 0x3, R71 ;  /* 0x0000000303047819 */ /* 0x040fe20000001247 */
[----:B------:R-:W-:Y:S01]  /*76a0*/  IMAD.X R73, RZ, RZ, R43, P1 ;  /* 0x000000ffff497224 */ /* 0x000fe200008e062b */
[----:B------:R-:W-:Y:S01]  /*76b0*/  IADD3 R0, P0, PT, R42, 0x23800, RZ ;  /* 0x000238002a007810 */ /* 0x000fe20007f1e0ff */
[----:B------:R5:W-:Y:S01]  /*76c0*/  ST.E desc[UR44][R10.64], RZ ;  /* 0x000000ff0a007985 */ /* 0x000be2000c10192c */
[----:B------:R-:W-:-:S02]  /*76d0*/  LOP3.LUT R70, R3, 0x70, R4, 0x78, !PT ;  /* 0x0000007003467812 */ /* 0x000fc400078e7804 */
[----:B------:R-:W-:Y:S01]  /*76e0*/  SHF.R.U64 R8, R7, 0x3, R75 ;  /* 0x0000000307087819 */ /* 0x000fe2000000124b */
[----:B------:R-:W-:Y:S01]  /*76f0*/  IMAD.X R85, RZ, RZ, R43, P0 ;  /* 0x000000ffff557224 */ /* 0x000fe200000e062b */
[C---:B------:R-:W-:Y:S01]  /*7700*/  IADD3 R3, P2, PT, R42.reuse, 0x1c600, RZ ;  /* 0x0001c6002a037810 */ /* 0x040fe20007f5e0ff */
[----:B------:R1:W-:Y:S01]  /*7710*/  ST.E desc[UR44][R76.64], RZ ;  /* 0x000000ff4c007985 */ /* 0x0003e2000c10192c */
[----:B------:R-:W-:Y:S02]  /*7720*/  SHF.R.U64 R6, R5, 0x3, R73 ;  /* 0x0000000305067819 */ /* 0x000fe40000001249 */
[----:B------:R-:W-:Y:S01]  /*7730*/  LOP3.LUT R74, R7, 0x70, R8, 0x78, !PT ;  /* 0x00000070074a7812 */ /* 0x000fe200078e7808 */
[----:B------:R-:W-:Y:S01]  /*7740*/  IMAD.X R9, RZ, RZ, R43, P2 ;  /* 0x000000ffff097224 */ /* 0x000fe200010e062b */
[----:B------:R-:W-:Y:S02]  /*7750*/  IADD3 R4, P1, PT, R42, 0x1c400, RZ ;  /* 0x0001c4002a047810 */ /* 0x000fe40007f3e0ff */
[----:B------:R-:W-:Y:S01]  /*7760*/  SHF.R.U64 R7, R0, 0x3, R85 ;  /* 0x0000000300077819 */ /* 0x000fe20000001255 */
[----:B------:R1:W-:Y:S01]  /*7770*/  ST.E desc[UR44][R74.64], RZ ;  /* 0x000000ff4a007985 */ /* 0x0003e2000c10192c */
[----:B------:R-:W-:Y:S01]  /*7780*/  LOP3.LUT R72, R5, 0x70, R6, 0x78, !PT ;  /* 0x0000007005487812 */ /* 0x000fe200078e7806 */
[----:B------:R-:W-:Y:S01]  /*7790*/  IMAD.X R81, RZ, RZ, R43, P1 ;  /* 0x000000ffff517224 */ /* 0x000fe200008e062b */
[----:B------:R-:W-:-:S02]  /*77a0*/  IADD3 R5, P0, PT, R42, 0x23a00, RZ ;  /* 0x00023a002a057810 */ /* 0x000fc40007f1e0ff */
[----:B------:R-:W-:Y:S01]  /*77b0*/  LOP3.LUT R84, R0, 0x70, R7, 0x78, !PT ;  /* 0x0000007000547812 */ /* 0x000fe200078e7807 */
[----:B------:R1:W-:Y:S01]  /*77c0*/  ST.E desc[UR44][R72.64], RZ ;  /* 0x000000ff48007985 */ /* 0x0003e2000c10192c */
[C---:B------:R-:W-:Y:S01]  /*77d0*/  SHF.R.U64 R0, R3.reuse, 0x3, R9 ;  /* 0x0000000303007819 */ /* 0x040fe20000001209 */
[----:B------:R-:W-:Y:S01]  /*77e0*/  IMAD.X R83, RZ, RZ, R43, P0 ;  /* 0x000000ffff537224 */ /* 0x000fe200000e062b */
[----:B------:R-:W-:Y:S01]  /*77f0*/  SHF.R.U64 R7, R4, 0x3, R81 ;  /* 0x0000000304077819 */ /* 0x000fe20000001251 */
[----:B------:R1:W-:Y:S01]  /*7800*/  ST.E desc[UR44][R70.64], RZ ;  /* 0x000000ff46007985 */ /* 0x0003e2000c10192c */
[----:B------:R-:W-:Y:S02]  /*7810*/  LOP3.LUT R8, R3, 0x70, R0, 0x78, !PT ;  /* 0x0000007003087812 */ /* 0x000fe400078e7800 */
[----:B------:R-:W-:Y:S01]  /*7820*/  IADD3 R3, P0, PT, R42, 0x1cc00, RZ ;  /* 0x0001cc002a037810 */ /* 0x000fe20007f1e0ff */
[----:B------:R1:W-:Y:S01]  /*7830*/  ST.E desc[UR44][R84.64], RZ ;  /* 0x000000ff54007985 */ /* 0x0003e2000c10192c */
[----:B------:R-:W-:-:S02]  /*7840*/  LOP3.LUT R80, R4, 0x70, R7, 0x78, !PT ;  /* 0x0000007004507812 */ /* 0x000fc400078e7807 */
[C---:B------:R-:W-:Y:S01]  /*7850*/  SHF.R.U64 R6, R5.reuse, 0x3, R83 ;  /* 0x0000000305067819 */ /* 0x040fe20000001253 */
[----:B------:R-:W-:Y:S01]  /*7860*/  IMAD.X R7, RZ, RZ, R43, P0 ;  /* 0x000000ffff077224 */ /* 0x000fe200000e062b */
[C---:B------:R-:W-:Y:S02]  /*7870*/  IADD3 R0, P0, PT, R42.reuse, 0x1d400, RZ ;  /* 0x0001d4002a007810 */ /* 0x040fe40007f1e0ff */
[----:B------:R-:W-:Y:S02]  /*7880*/  LOP3.LUT R82, R5, 0x70, R6, 0x78, !PT ;  /* 0x0000007005527812 */ /* 0x000fe400078e7806 */
[C---:B------:R-:W-:Y:S01]  /*7890*/  SHF.R.U64 R6, R3.reuse, 0x3, R7 ;  /* 0x0000000303067819 */ /* 0x040fe20000001207 */
[----:B------:R-:W-:Y:S01]  /*78a0*/  IMAD.X R87, RZ, RZ, R43, P0 ;  /* 0x000000ffff577224 */ /* 0x000fe200000e062b */
[----:B------:R-:W-:Y:S01]  /*78b0*/  IADD3 R4, P1, PT, R42, 0x1ce00, RZ ;  /* 0x0001ce002a047810 */ /* 0x000fe20007f3e0ff */
[----:B------:R2:W-:Y:S01]  /*78c0*/  ST.E desc[UR44][R82.64], RZ ;  /* 0x000000ff52007985 */ /* 0x0005e2000c10192c */
[----:B------:R-:W-:-:S02]  /*78d0*/  LOP3.LUT R6, R3, 0x70, R6, 0x78, !PT ;  /* 0x0000007003067812 */ /* 0x000fc400078e7806 */
[C---:B------:R-:W-:Y:S01]  /*78e0*/  SHF.R.U64 R3, R0.reuse, 0x3, R87 ;  /* 0x0000000300037819 */ /* 0x040fe20000001257 */
[----:B------:R-:W-:Y:S01]  /*78f0*/  IMAD.X R89, RZ, RZ, R43, P1 ;  /* 0x000000ffff597224 */ /* 0x000fe200008e062b */
[----:B------:R2:W-:Y:S02]  /*7900*/  ST.E desc[UR44][R80.64], RZ ;  /* 0x000000ff50007985 */ /* 0x0005e4000c10192c */
[----:B------:R-:W-:Y:S02]  /*7910*/  LOP3.LUT R86, R0, 0x70, R3, 0x78, !PT ;  /* 0x0000007000567812 */ /* 0x000fe400078e7803 */
[----:B------:R-:W-:Y:S01]  /*7920*/  IADD3 R0, P0, PT, R42, 0x1d600, RZ ;  /* 0x0001d6002a007810 */ /* 0x000fe20007f1e0ff */
[----:B------:R2:W-:Y:S01]  /*7930*/  ST.E desc[UR44][R8.64], RZ ;  /* 0x000000ff08007985 */ /* 0x0005e2000c10192c */
[----:B------:R-:W-:-:S03]  /*7940*/  SHF.R.U64 R5, R4, 0x3, R89 ;  /* 0x0000000304057819 */ /* 0x000fc60000001259 */
[----:B-1----:R-:W-:Y:S01]  /*7950*/  IMAD.X R69, RZ, RZ, R43, P0 ;  /* 0x000000ffff457224 */ /* 0x002fe200000e062b */
[----:B------:R-:W-:Y:S01]  /*7960*/  IADD3 R3, P0, PT, R42, 0x1de00, RZ ;  /* 0x0001de002a037810 */ /* 0x000fe20007f1e0ff */
[----:B------:R1:W-:Y:S01]  /*7970*/  ST.E desc[UR44][R6.64], RZ ;  /* 0x000000ff06007985 */ /* 0x0003e2000c10192c */
[----:B------:R-:W-:Y:S02]  /*7980*/  LOP3.LUT R88, R4, 0x70, R5, 0x78, !PT ;  /* 0x0000007004587812 */ /* 0x000fe400078e7805 */
[----:B------:R-:W-:Y:S01]  /*7990*/  SHF.R.U64 R5, R0, 0x3, R69 ;  /* 0x0000000300057819 */ /* 0x000fe20000001245 */
[----:B------:R-:W-:Y:S01]  /*79a0*/  IMAD.X R79, RZ, RZ, R43, P0 ;  /* 0x000000ffff4f7224 */ /* 0x000fe200000e062b */
[----:B------:R-:W-:Y:S01]  /*79b0*/  IADD3 R4, P1, PT, R42, 0x1dc00, RZ ;  /* 0x0001dc002a047810 */ /* 0x000fe20007f3e0ff */
[----:B------:R1:W-:Y:S01]  /*79c0*/  ST.E desc[UR44][R88.64], RZ ;  /* 0x000000ff58007985 */ /* 0x0003e2000c10192c */
[----:B------:R-:W-:Y:S02]  /*79d0*/  LOP3.LUT R68, R0, 0x70, R5, 0x78, !PT ;  /* 0x0000007000447812 */ /* 0x000fe400078e7805 */
[C---:B------:R-:W-:Y:S01]  /*79e0*/  SHF.R.U64 R0, R3.reuse, 0x3, R79 ;  /* 0x0000000303007819 */ /* 0x040fe2000000124f */
[----:B------:R-:W-:Y:S01]  /*79f0*/  IMAD.X R91, RZ, RZ, R43, P1 ;  /* 0x000000ffff5b7224 */ /* 0x000fe200008e062b */
[----:B------:R1:W-:Y:S02]  /*7a00*/  ST.E desc[UR44][R86.64], RZ ;  /* 0x000000ff56007985 */ /* 0x0003e4000c10192c */
[----:B------:R-:W-:-:S02]  /*7a10*/  LOP3.LUT R78, R3, 0x70, R0, 0x78, !PT ;  /* 0x00000070034e7812 */ /* 0x000fc400078e7800 */
[----:B------:R-:W-:Y:S01]  /*7a20*/  IADD3 R0, P0, PT, R42, 0x1e400, RZ ;  /* 0x0001e4002a007810 */ /* 0x000fe20007f1e0ff */
[----:B------:R1:W-:Y:S01]  /*7a30*/  ST.E desc[UR44][R68.64], RZ ;  /* 0x000000ff44007985 */ /* 0x0003e2000c10192c */
[----:B------:R-:W-:-:S03]  /*7a40*/  SHF.R.U64 R5, R4, 0x3, R91 ;  /* 0x0000000304057819 */ /* 0x000fc6000000125b */
[----:B--2---:R-:W-:Y:S01]  /*7a50*/  IMAD.X R61, RZ, RZ, R43, P0 ;  /* 0x000000ffff3d7224 */ /* 0x004fe200000e062b */
[----:B------:R-:W-:Y:S02]  /*7a60*/  IADD3 R3, P0, PT, R42, 0x1ec00, RZ ;  /* 0x0001ec002a037810 */ /* 0x000fe40007f1e0ff */
        /* <DEDUP_REMOVED lines=13> */
[----:B---3--:R-:W-:Y:S01]  /*7b40*/  IMAD.X R51, RZ, RZ, R43, P0 ;  /* 0x000000ffff337224 */ /* 0x008fe200000e062b */
        /* <DEDUP_REMOVED lines=14> */
[----:B----4-:R-:W-:Y:S01]  /*7c30*/  IMAD.X R45, RZ, RZ, R43, P0 ;  /* 0x000000ffff2d7224 */ /* 0x010fe200000e062b */
        /* <DEDUP_REMOVED lines=14> */
[----:B-----5:R-:W-:Y:S01]  /*7d20*/  IMAD.X R37, RZ, RZ, R43, P0 ;  /* 0x000000ffff257224 */ /* 0x020fe200000e062b */
        /* <DEDUP_REMOVED lines=14> */
[----:B------:R-:W-:Y:S01]  /*7e10*/  IMAD.X R31, RZ, RZ, R43, P0 ;  /* 0x000000ffff1f7224 */ /* 0x000fe200000e062b */
        /* <DEDUP_REMOVED lines=43> */
[----:B------:R-:W-:Y:S02]  /*80d0*/  SHF.R.U64 R5, R4, 0x3, R21 ;  /* 0x0000000304057819 */ /* 0x000fe40000001215 */
[----:B------:R-:W-:Y:S01]  /*80e0*/  IADD3 R3, P0, PT, R42, 0x23c00, RZ ;  /* 0x00023c002a037810 */ /* 0x000fe20007f1e0ff */
[----:B------:R-:W-:Y:S01]  /*80f0*/  IMAD.X R11, RZ, RZ, R43, P1 ;  /* 0x000000ffff0b7224 */ /* 0x000fe200008e062b */
[----:B------:R-:W-:Y:S02]  /*8100*/  LOP3.LUT R20, R4, 0x70, R5, 0x78, !PT ;  /* 0x0000007004147812 */ /* 0x000fe400078e7805 */
[----:B------:R-:W-:Y:S01]  /*8110*/  IADD3 R4, P1, PT, R42, 0x23e00, RZ ;  /* 0x00023e002a047810 */ /* 0x000fe20007f3e0ff */
[----:B------:R-:W-:Y:S01]  /*8120*/  IMAD.X R15, RZ, RZ, R43, P0 ;  /* 0x000000ffff0f7224 */ /* 0x000fe200000e062b */
[C---:B------:R-:W-:Y:S01]  /*8130*/  SHF.R.U64 R5, R0.reuse, 0x3, R11 ;  /* 0x0000000300057819 */ /* 0x040fe2000000120b */
[----:B------:R1:W-:Y:S02]  /*8140*/  ST.E desc[UR44][R20.64], RZ ;  /* 0x000000ff14007985 */ /* 0x0003e4000c10192c */
[----:B------:R-:W-:Y:S01]  /*8150*/  IMAD.X R13, RZ, RZ, R43, P1 ;  /* 0x000000ffff0d7224 */ /* 0x000fe200008e062b */
[----:B------:R-:W-:Y:S01]  /*8160*/  LOP3.LUT R10, R0, 0x70, R5, 0x78, !PT ;  /* 0x00000070000a7812 */ /* 0x000fe200078e7805 */
[----:B------:R1:W-:Y:S01]  /*8170*/  ST.E desc[UR44][R18.64], RZ ;  /* 0x000000ff12007985 */ /* 0x0003e2000c10192c */
[----:B------:R-:W-:-:S02]  /*8180*/  SHF.R.U64 R0, R3, 0x3, R15 ;  /* 0x0000000303007819 */ /* 0x000fc4000000120f */
[C---:B------:R-:W-:Y:S01]  /*8190*/  SHF.R.U64 R5, R4.reuse, 0x3, R13 ;  /* 0x0000000304057819 */ /* 0x040fe2000000120d */
[----:B------:R1:W-:Y:S01]  /*81a0*/  ST.E desc[UR44][R10.64], RZ ;  /* 0x000000ff0a007985 */ /* 0x0003e2000c10192c */
[----:B------:R-:W-:Y:S02]  /*81b0*/  LOP3.LUT R14, R3, 0x70, R0, 0x78, !PT ;  /* 0x00000070030e7812 */ /* 0x000fe400078e7800 */
[----:B------:R-:W-:-:S03]  /*81c0*/  LOP3.LUT R12, R4, 0x70, R5, 0x78, !PT ;  /* 0x00000070040c7812 */ /* 0x000fc600078e7805 */
[----:B------:R1:W-:Y:S04]  /*81d0*/  ST.E desc[UR44][R14.64], RZ ;  /* 0x000000ff0e007985 */ /* 0x0003e8000c10192c */
[----:B------:R1:W-:Y:S01]  /*81e0*/  ST.E desc[UR44][R12.64], RZ ;  /* 0x000000ff0c007985 */ /* 0x0003e2000c10192c */
[----:B------:R-:W-:Y:S05]  /*81f0*/  @!P5 BRA `(.L_x_158) ;  /* 0x0000000000ccd947 */ /* 0x000fea0003800000 */
[----:B------:R-:W2:Y:S01]  /*8200*/  LDC R3, c[0x0][0x904] ;  /* 0x00024100ff037b82 */ /* 0x000ea20000000800 */
[----:B------:R-:W3:Y:S01]  /*8210*/  LDCU.64 UR4, c[0x0][0x908] ;  /* 0x00012100ff0477ac */ /* 0x000ee20008000a00 */
[----:B------:R-:W4:Y:S01]  /*8220*/  S2R R0, SR_TID.X ;  /* 0x0000000000007919 */ /* 0x000f220000002100 */
[----:B------:R-:W-:Y:S01]  /*8230*/  BSSY.RECONVERGENT B0, `(.L_x_158) ;  /* 0x000002f000007945 */ /* 0x000fe20003800200 */
[----:B---3--:R-:W-:Y:S01]  /*8240*/  IMAD.HI.U32 R4, R57, UR4, RZ ;  /* 0x0000000439047c27 */ /* 0x008fe2000f8e00ff */
[----:B------:R-:W3:Y:S01]  /*8250*/  LDCU UR4, c[0x0][0x380] ;  /* 0x00007000ff0477ac */ /* 0x000ee20008000800 */
[----:B--2---:R-:W-:-:S03]  /*8260*/  ISETP.NE.AND P0, PT, R3, 0x1, PT ;  /* 0x000000010300780c */ /* 0x004fc60003f05270 */
[----:B------:R-:W-:-:S04]  /*8270*/  SHF.R.U32.HI R4, RZ, UR5, R4 ;  /* 0x00000005ff047c19 */ /* 0x000fc80008011604 */
[----:B------:R-:W-:Y:S02]  /*8280*/  SEL R4, R57, R4, !P0 ;  /* 0x0000000439047207 */ /* 0x000fe40004000000 */
[----:B----4-:R-:W-:-:S03]  /*8290*/  LOP3.LUT R0, R0, 0x7f, RZ, 0xc0, !PT ;  /* 0x0000007f00007812 */ /* 0x010fc600078ec0ff */
[----:B------:R-:W-:-:S04]  /*82a0*/  IMAD.MOV R4, RZ, RZ, -R4 ;  /* 0x000000ffff047224 */ /* 0x000fc800078e0a04 */
[----:B------:R-:W-:-:S04]  /*82b0*/  IMAD R3, R3, R4, R57 ;  /* 0x0000000403037224 */ /* 0x000fc800078e0239 */
[----:B------:R-:W-:-:S05]  /*82c0*/  IMAD R3, R3, 0x100, R0 ;  /* 0x0000010003037824 */ /* 0x000fca00078e0200 */
[----:B---3--:R-:W-:-:S13]  /*82d0*/  ISETP.GE.AND P0, PT, R3, UR4, PT ;  /* 0x0000000403007c0c */ /* 0x008fda000bf06270 */
[----:B------:R-:W-:Y:S05]  /*82e0*/  @P0 BRA `(.L_x_159) ;  /* 0x00000000008c0947 */ /* 0x000fea0003800000 */
[----:B------:R-:W1:Y:S01]  /*82f0*/  LDC R5, c[0x0][0x38c] ;  /* 0x0000e300ff057b82 */ /* 0x000e620000000800 */
[----:B------:R-:W2:Y:S01]  /*8300*/  LDCU UR6, c[0x0][0x890] ;  /* 0x00011200ff0677ac */ /* 0x000ea20008000800 */
[----:B------:R-:W3:Y:S01]  /*8310*/  LDCU.64 UR4, c[0x0][0x888] ;  /* 0x00011100ff0477ac */ /* 0x000ee20008000a00 */
[----:B--2---:R-:W-:Y:S01]  /*8320*/  IMAD R3, R22, UR6, R3 ;  /* 0x0000000616037c24 */ /* 0x004fe2000f8e0203 */
[----:B-1----:R-:W-:-:S04]  /*8330*/  IABS R6, R5 ;  /* 0x0000000500067213 */ /* 0x002fc80000000000 */
[----:B------:R-:W1:Y:S08]  /*8340*/  I2F.RP R7, R6 ;  /* 0x0000000600077306 */ /* 0x000e700000209400 */
[----:B-1----:R-:W1:Y:S02]  /*8350*/  MUFU.RCP R8, R7 ;  /* 0x0000000700087308 */ /* 0x002e640000001000 */
[----:B-1----:R-:W-:-:S06]  /*8360*/  IADD3 R8, PT, PT, R8, 0xffffffe, RZ ;  /* 0x0ffffffe08087810 */ /* 0x002fcc0007ffe0ff */
[----:B------:R1:W2:Y:S02]  /*8370*/  F2I.FTZ.U32.TRUNC.NTZ R9, R8 ;  /* 0x0000000800097305 */ /* 0x0002a4000021f000 */
[----:B-1----:R-:W-:Y:S02]  /*8380*/  HFMA2 R8, -RZ, RZ, 0, 0 ;  /* 0x00000000ff087431 */ /* 0x002fe400000001ff */
[----:B--2---:R-:W-:-:S04]  /*8390*/  IMAD.MOV R0, RZ, RZ, -R9 ;  /* 0x000000ffff007224 */ /* 0x004fc800078e0a09 */
[----:B------:R-:W-:Y:S01]  /*83a0*/  IMAD R4, R0, R6, RZ ;  /* 0x0000000600047224 */ /* 0x000fe200078e02ff */
[----:B------:R-:W-:-:S03]  /*83b0*/  IABS R0, R2 ;  /* 0x0000000200007213 */ /* 0x000fc60000000000 */
[----:B------:R-:W-:-:S06]  /*83c0*/  IMAD.HI.U32 R9, R9, R4, R8 ;  /* 0x0000000409097227 */ /* 0x000fcc00078e0008 */
[----:B------:R-:W-:-:S04]  /*83d0*/  IMAD.HI.U32 R4, R9, R0, RZ ;  /* 0x0000000009047227 */ /* 0x000fc800078e00ff */
[----:B------:R-:W-:-:S04]  /*83e0*/  IMAD.MOV R7, RZ, RZ, -R4 ;  /* 0x000000ffff077224 */ /* 0x000fc800078e0a04 */
[----:B------:R-:W-:Y:S01]  /*83f0*/  IMAD R7, R6, R7, R0 ;  /* 0x0000000706077224 */ /* 0x000fe200078e0200 */
[----:B------:R-:W-:-:S04]  /*8400*/  LOP3.LUT R0, R2, R5, RZ, 0x3c, !PT ;  /* 0x0000000502007212 */ /* 0x000fc800078e3cff */
[----:B------:R-:W-:Y:S02]  /*8410*/  ISETP.GT.U32.AND P1, PT, R6, R7, PT ;  /* 0x000000070600720c */ /* 0x000fe40003f24070 */
[----:B------:R-:W-:-:S11]  /*8420*/  ISETP.GE.AND P0, PT, R0, RZ, PT ;  /* 0x000000ff0000720c */ /* 0x000fd60003f06270 */
[-C--:B------:R-:W-:Y:S01]  /*8430*/  @!P1 IADD3 R7, PT, PT, R7, -R6.reuse, RZ ;  /* 0x8000000607079210 */ /* 0x080fe20007ffe0ff */
[----:B------:R-:W-:Y:S01]  /*8440*/  @!P1 VIADD R4, R4, 0x1 ;  /* 0x0000000104049836 */ /* 0x000fe20000000000 */
[----:B------:R-:W-:Y:S02]  /*8450*/  ISETP.NE.AND P1, PT, R5, RZ, PT ;  /* 0x000000ff0500720c */ /* 0x000fe40003f25270 */
[----:B------:R-:W-:Y:S02]  /*8460*/  ISETP.GE.U32.AND P2, PT, R7, R6, PT ;  /* 0x000000060700720c */ /* 0x000fe40003f46070 */
[----:B------:R-:W1:Y:S11]  /*8470*/  LDC.64 R6, c[0x0][0x880] ;  /* 0x00022000ff067b82 */ /* 0x000e760000000a00 */
[----:B------:R-:W-:-:S05]  /*8480*/  @P2 IADD3 R4, PT, PT, R4, 0x1, RZ ;  /* 0x0000000104042810 */ /* 0x000fca0007ffe0ff */
[----:B------:R-:W-:Y:S01]  /*8490*/  @!P0 IMAD.MOV R4, RZ, RZ, -R4 ;  /* 0x000000ffff048224 */ /* 0x000fe200078e0a04 */
[----:B------:R-:W-:-:S04]  /*84a0*/  @!P1 LOP3.LUT R4, RZ, R5, RZ, 0x33, !PT ;  /* 0x00000005ff049212 */ /* 0x000fc800078e33ff */
[C---:B------:R-:W-:Y:S01]  /*84b0*/  IADD3 R0, PT, PT, -R4.reuse, RZ, RZ ;  /* 0x000000ff04007210 */ /* 0x040fe20007ffe1ff */
[----:B---3--:R-:W-:-:S04]  /*84c0*/  IMAD R3, R4, UR5, R3 ;  /* 0x0000000504037c24 */ /* 0x008fc8000f8e0203 */
[----:B------:R-:W-:-:S04]  /*84d0*/  IMAD R0, R5, R0, R2 ;  /* 0x0000000005007224 */ /* 0x000fc800078e0202 */
[----:B------:R-:W-:Y:S01]  /*84e0*/  IMAD R3, R0, UR4, R3 ;  /* 0x0000000400037c24 */ /* 0x000fe2000f8e0203 */
[----:B------:R-:W-:-:S03]  /*84f0*/  MOV R0, 0xff800000 ;  /* 0xff80000000007802 */ /* 0x000fc60000000f00 */
[----:B-1----:R-:W-:-:S05]  /*8500*/  IMAD.WIDE R6, R3, 0x4, R6 ;  /* 0x0000000403067825 */ /* 0x002fca00078e0206 */
[----:B------:R2:W-:Y:S02]  /*8510*/  STG.E desc[UR44][R6.64], R0 ;  /* 0x0000000006007986 */ /* 0x0005e4000c10192c */
.L_x_159:
[----:B------:R-:W-:Y:S05]  /*8520*/  BSYNC.RECONVERGENT B0 ;  /* 0x0000000000007941 */ /* 0x000fea0003800200 */
.L_x_158:
[----:B------:R-:W-:-:S09]  /*8530*/  UISETP.NE.AND UP0, UPT, UR41, URZ, UPT ;  /* 0x000000ff2900728c */ /* 0x000fd2000bf05270 */
[----:B------:R-:W-:Y:S05]  /*8540*/  BRA.U UP0, `(.L_x_160) ;  /* 0x0000000100047547 */ /* 0x000fea000b800000 */
[----:B------:R-:W-:Y:S05]  /*8550*/  BPT.TRAP 0x1 ;  /* 0x000000040000795c */ /* 0x000fea0000300000 */
.L_x_160:
[C---:B------:R-:W-:Y:S01]  /*8560*/  IADD3 R3, P0, PT, R42.reuse, 0x24000, RZ ;  /* 0x000240002a037810 */ /* 0x040fe20007f1e0ff */
[----:B------:R-:W3:Y:S01]  /*8570*/  S2UR UR4, SR_CgaCtaId ;  /* 0x00000000000479c3 */ /* 0x000ee20000008800 */
[C---:B------:R-:W-:Y:S01]  /*8580*/  IADD3 R9, P1, PT, R42.reuse, 0x24200, RZ ;  /* 0x000242002a097810 */ /* 0x040fe20007f3e0ff */
[----:B------:R-:W-:Y:S01]  /*8590*/  UMOV UR5, 0x400 ;  /* 0x0000040000057882 */ /* 0x000fe20000000000 */
[----:B------:R-:W-:Y:S01]  /*85a0*/  STL.64 [R1+0x60], R56 ;  /* 0x0000603801007387 */ /* 0x000fe20000100a00 */
[--C-:B-1----:R-:W-:Y:S01]  /*85b0*/  IMAD.X R47, RZ, RZ, R43.reuse, P0 ;  /* 0x000000ffff2f7224 */ /* 0x102fe200000e062b */
[C---:B--2---:R-:W-:Y:S01]  /*85c0*/  IADD3 R7, P0, PT, R42.reuse, 0x24800, RZ ;  /* 0x000248002a077810 */ /* 0x044fe20007f1e0ff */
[----:B------:R-:W-:Y:S01]  /*85d0*/  IMAD.X R45, RZ, RZ, R43, P1 ;  /* 0x000000ffff2d7224 */ /* 0x000fe200008e062b */
[C---:B------:R-:W-:Y:S01]  /*85e0*/  IADD3 R5, P1, PT, R42.reuse, 0x24a00, RZ ;  /* 0x00024a002a057810 */ /* 0x040fe20007f3e0ff */
[----:B------:R-:W-:Y:S01]  /*85f0*/  STL.64 [R1+0x58], R22 ;  /* 0x0000581601007387 */ /* 0x000fe20000100a00 */
[C---:B------:R-:W-:Y:S01]  /*8600*/  SHF.R.U64 R0, R3.reuse, 0x3, R47 ;  /* 0x0000000303007819 */ /* 0x040fe2000000122f */
[--C-:B------:R-:W-:Y:S01]  /*8610*/  IMAD.X R41, RZ, RZ, R43.reuse, P0 ;  /* 0x000000ffff297224 */ /* 0x100fe200000e062b */
[----:B------:R-:W-:Y:S01]  /*8620*/  UISETP.NE.AND UP0, UPT, UR41, URZ, UPT ;  /* 0x000000ff2900728c */ /* 0x000fe2000bf05270 */
[----:B------:R-:W-:Y:S01]  /*8630*/  IMAD.X R39, RZ, RZ, R43, P1 ;  /* 0x000000ffff277224 */ /* 0x000fe200008e062b */
[----:B------:R-:W-:Y:S01]  /*8640*/  LOP3.LUT R46, R3, 0x70, R0, 0x78, !PT ;  /* 0x00000070032e7812 */ /* 0x000fe200078e7800 */
[----:B------:R-:W-:Y:S01]  /*8650*/  STL [R1+0x6c], R62 ;  /* 0x00006c3e01007387 */ /* 0x000fe20000100800 */
[----:B------:R-:W-:-:S02]  /*8660*/  IADD3 R3, P2, PT, R42, 0x25000, RZ ;  /* 0x000250002a037810 */ /* 0x000fc40007f5e0ff */
[----:B------:R-:W-:Y:S01]  /*8670*/  SHF.R.U64 R0, R9, 0x3, R45 ;  /* 0x0000000309007819 */ /* 0x000fe2000000122d */
[----:B------:R-:W-:Y:S01]  /*8680*/  STL [R1+0x68], R58 ;  /* 0x0000683a01007387 */ /* 0x000fe20000100800 */
[----:B------:R-:W-:Y:S01]  /*8690*/  SHF.R.U64 R6, R7, 0x3, R41 ;  /* 0x0000000307067819 */ /* 0x000fe20000001229 */
[----:B------:R-:W-:Y:S01]  /*86a0*/  IMAD.X R37, RZ, RZ, R43, P2 ;  /* 0x000000ffff257224 */ /* 0x000fe200010e062b */
[----:B------:R-:W-:Y:S02]  /*86b0*/  LOP3.LUT R44, R9, 0x70, R0, 0x78, !PT ;  /* 0x00000070092c7812 */ /* 0x000fe400078e7800 */
[----:B------:R-:W-:Y:S01]  /*86c0*/  IADD3 R9, P1, PT, R42, 0x25200, RZ ;  /* 0x000252002a097810 */ /* 0x000fe20007f3e0ff */
[----:B---3--:R-:W-:Y:S01]  /*86d0*/  ULEA UR4, UR4, UR5, 0x18 ;  /* 0x0000000504047291 */ /* 0x008fe2000f8ec0ff */
[----:B------:R-:W-:Y:S02]  /*86e0*/  SHF.R.U64 R0, R3, 0x3, R37 ;  /* 0x0000000303007819 */ /* 0x000fe40000001225 */
[----:B------:R-:W-:Y:S01]  /*86f0*/  SHF.R.U64 R4, R5, 0x3, R39 ;  /* 0x0000000305047819 */ /* 0x000fe20000001227 */
[----:B------:R-:W-:Y:S01]  /*8700*/  IMAD.X R35, RZ, RZ, R43, P1 ;  /* 0x000000ffff237224 */ /* 0x000fe200008e062b */
[----:B------:R-:W-:-:S02]  /*8710*/  LOP3.LUT R36, R3, 0x70, R0, 0x78, !PT ;  /* 0x0000007003247812 */ /* 0x000fc400078e7800 */
[C---:B------:R-:W-:Y:S02]  /*8720*/  IADD3 R3, P2, PT, R42.reuse, 0x26000, RZ ;  /* 0x000260002a037810 */ /* 0x040fe40007f5e0ff */
[----:B------:R-:W-:Y:S01]  /*8730*/  LOP3.LUT R40, R7, 0x70, R6, 0x78, !PT ;  /* 0x0000007007287812 */ /* 0x000fe200078e7806 */
[----:B------:R-:W-:Y:S01]  /*8740*/  SYNCS.ARRIVE.TRANS64.A1T0 RZ, [UR4+0x2c0b0], RZ ;  /* 0x02c0b0ffffff79a7 */ /* 0x000fe20008100004 */
[C---:B------:R-:W-:Y:S01]  /*8750*/  IADD3 R7, P0, PT, R42.reuse, 0x25800, RZ ;  /* 0x000258002a077810 */ /* 0x040fe20007f1e0ff */
[--C-:B------:R-:W-:Y:S01]  /*8760*/  IMAD.X R29, RZ, RZ, R43.reuse, P2 ;  /* 0x000000ffff1d7224 */ /* 0x100fe200010e062b */
[----:B------:R-:W-:Y:S01]  /*8770*/  LOP3.LUT R38, R5, 0x70, R4, 0x78, !PT ;  /* 0x0000007005267812 */ /* 0x000fe200078e7804 */
[----:B------:R-:W-:Y:S01]  /*8780*/  ST.E desc[UR44][R46.64], RZ ;  /* 0x000000ff2e007985 */ /* 0x000fe2000c10192c */
[----:B------:R-:W-:Y:S01]  /*8790*/  IADD3 R5, P1, PT, R42, 0x25a00, RZ ;  /* 0x00025a002a057810 */ /* 0x000fe20007f3e0ff */
[----:B------:R-:W-:Y:S01]  /*87a0*/  IMAD.X R33, RZ, RZ, R43, P0 ;  /* 0x000000ffff217224 */ /* 0x000fe200000e062b */
[C---:B------:R-:W-:Y:S01]  /*87b0*/  SHF.R.U64 R0, R9.reuse, 0x3, R35 ;  /* 0x0000000309007819 */ /* 0x040fe20000001223 */
[----:B------:R-:W-:Y:S02]  /*87c0*/  ST.E desc[UR44][R44.64], RZ ;  /* 0x000000ff2c007985 */ /* 0x000fe4000c10192c */
[----:B------:R-:W-:Y:S01]  /*87d0*/  IMAD.X R31, RZ, RZ, R43, P1 ;  /* 0x000000ffff1f7224 */ /* 0x000fe200008e062b */
[----:B------:R-:W-:Y:S01]  /*87e0*/  LOP3.LUT R34, R9, 0x70, R0, 0x78, !PT ;  /* 0x0000007009227812 */ /* 0x000fe200078e7800 */
[----:B------:R-:W-:Y:S01]  /*87f0*/  ST.E desc[UR44][R40.64], RZ ;  /* 0x000000ff28007985 */ /* 0x000fe2000c10192c */
[----:B------:R-:W-:-:S02]  /*8800*/  SHF.R.U64 R0, R3, 0x3, R29 ;  /* 0x0000000303007819 */ /* 0x000fc4000000121d */
[C---:B------:R-:W-:Y:S01]  /*8810*/  IADD3 R9, P1, PT, R42.reuse, 0x26200, RZ ;  /* 0x000262002a097810 */ /* 0x040fe20007f3e0ff */
[----:B------:R-:W-:Y:S01]  /*8820*/  ST.E desc[UR44][R38.64], RZ ;  /* 0x000000ff26007985 */ /* 0x000fe2000c10192c */
[----:B------:R-:W-:Y:S02]  /*8830*/  SHF.R.U64 R6, R7, 0x3, R33 ;  /* 0x0000000307067819 */ /* 0x000fe40000001221 */
[----:B------:R-:W-:Y:S01]  /*8840*/  SHF.R.U64 R4, R5, 0x3, R31 ;  /* 0x0000000305047819 */ /* 0x000fe2000000121f */
[--C-:B------:R-:W-:Y:S01]  /*8850*/  IMAD.X R27, RZ, RZ, R43.reuse, P1 ;  /* 0x000000ffff1b7224 */ /* 0x100fe200008e062b */
[----:B------:R-:W-:Y:S01]  /*8860*/  LOP3.LUT R28, R3, 0x70, R0, 0x78, !PT ;  /* 0x00000070031c7812 */ /* 0x000fe200078e7800 */
[----:B------:R-:W-:Y:S01]  /*8870*/  ST.E desc[UR44][R36.64], RZ ;  /* 0x000000ff24007985 */ /* 0x000fe2000c10192c */
[C---:B------:R-:W-:Y:S02]  /*8880*/  IADD3 R3, P2, PT, R42.reuse, 0x27000, RZ ;  /* 0x000270002a037810 */ /* 0x040fe40007f5e0ff */
[----:B------:R-:W-:Y:S01]  /*8890*/  LOP3.LUT R32, R7, 0x70, R6, 0x78, !PT ;  /* 0x0000007007207812 */ /* 0x000fe200078e7806 */
[----:B------:R1:W-:Y:S01]  /*88a0*/  ST.E desc[UR44][R34.64], RZ ;  /* 0x000000ff22007985 */ /* 0x0003e2000c10192c */
        /* <DEDUP_REMOVED lines=15> */
[----:B------:R-:W-:Y:S01]  /*89a0*/  LOP3.LUT R18, R3, 0x70, R0, 0x78, !PT ;  /* 0x0000007003127812 */ /* 0x000fe200078e7800 */
[--C-:B------:R-:W-:Y:S01]  /*89b0*/  IMAD.X R17, RZ, RZ, R43.reuse, P1 ;  /* 0x000000ffff117224 */ /* 0x100fe200008e062b */
[C---:B------:R-:W-:Y:S02]  /*89c0*/  IADD3 R3, P2, PT, R42.reuse, 0x28000, RZ ;  /* 0x000280002a037810 */ /* 0x040fe40007f5e0ff */
[----:B------:R-:W-:Y:S02]  /*89d0*/  LOP3.LUT R24, R7, 0x70, R6, 0x78, !PT ;  /* 0x0000007007187812 */ /* 0x000fe400078e7806 */
[C---:B------:R-:W-:Y:S01]  /*89e0*/  IADD3 R7, P0, PT, R42.reuse, 0x27800, RZ ;  /* 0x000278002a077810 */ /* 0x040fe20007f1e0ff */
[----:B------:R-:W-:Y:S01]  /*89f0*/  IMAD.X R11, RZ, RZ, R43, P2 ;  /* 0x000000ffff0b7224 */ /* 0x000fe200010e062b */
[----:B------:R-:W-:Y:S01]  /*8a00*/  SHF.R.U64 R0, R9, 0x3, R17 ;  /* 0x0000000309007819 */ /* 0x000fe20000001211 */
[----:B------:R-:W-:Y:S01]  /*8a10*/  ST.E desc[UR44][R24.64], RZ ;  /* 0x000000ff18007985 */ /* 0x000fe2000c10192c */
[C---:B-1----:R-:W-:Y:S01]  /*8a20*/  IADD3 R35, P4, PT, R42.reuse, 0x2b200, RZ ;  /* 0x0002b2002a237810 */ /* 0x042fe20007f9e0ff */
[----:B------:R-:W-:Y:S01]  /*8a30*/  IMAD.X R15, RZ, RZ, R43, P0 ;  /* 0x000000ffff0f7224 */ /* 0x000fe200000e062b */
[----:B------:R-:W-:-:S02]  /*8a40*/  IADD3 R8, P0, PT, R42, 0x28200, RZ ;  /* 0x000282002a087810 */ /* 0x000fc40007f1e0ff */
[----:B------:R-:W-:Y:S02]  /*8a50*/  LOP3.LUT R16, R9, 0x70, R0, 0x78, !PT ;  /* 0x0000007009107812 */ /* 0x000fe400078e7800 */
[----:B------:R-:W-:Y:S01]  /*8a60*/  SHF.R.U64 R0, R3, 0x3, R11 ;  /* 0x0000000303007819 */ /* 0x000fe2000000120b */
[----:B------:R-:W-:Y:S01]  /*8a70*/  IMAD.X R55, RZ, RZ, R43, P0 ;  /* 0x000000ffff377224 */ /* 0x000fe200000e062b */
[----:B------:R-:W-:Y:S02]  /*8a80*/  SHF.R.U64 R4, R5, 0x3, R21 ;  /* 0x0000000305047819 */ /* 0x000fe40000001215 */
[----:B------:R-:W-:Y:S02]  /*8a90*/  LOP3.LUT R10, R3, 0x70, R0, 0x78, !PT ;  /* 0x00000070030a7812 */ /* 0x000fe400078e7800 */
[----:B------:R-:W-:Y:S02]  /*8aa0*/  IADD3 R0, P3, PT, R42, 0x29000, RZ ;  /* 0x000290002a007810 */ /* 0x000fe40007f7e0ff */
[----:B------:R-:W-:-:S02]  /*8ab0*/  SHF.R.U64 R9, R8, 0x3, R55 ;  /* 0x0000000308097819 */ /* 0x000fc40000001237 */
[----:B------:R-:W-:Y:S01]  /*8ac0*/  LOP3.LUT R20, R5, 0x70, R4, 0x78, !PT ;  /* 0x0000007005147812 */ /* 0x000fe200078e7804 */
[----:B------:R-:W-:Y:S01]  /*8ad0*/  IMAD.X R49, RZ, RZ, R43, P3 ;  /* 0x000000ffff317224 */ /* 0x000fe200018e062b */
[----:B------:R-:W-:Y:S02]  /*8ae0*/  LOP3.LUT R54, R8, 0x70, R9, 0x78, !PT ;  /* 0x0000007008367812 */ /* 0x000fe400078e7809 */
[----:B------:R-:W-:Y:S01]  /*8af0*/  IADD3 R8, P0, PT, R42, 0x29200, RZ ;  /* 0x000292002a087810 */ /* 0x000fe20007f1e0ff */
[----:B------:R-:W-:Y:S01]  /*8b00*/  ST.E desc[UR44][R20.64], RZ ;  /* 0x000000ff14007985 */ /* 0x000fe2000c10192c */
[----:B------:R-:W-:Y:S02]  /*8b10*/  SHF.R.U64 R3, R0, 0x3, R49 ;  /* 0x0000000300037819 */ /* 0x000fe40000001231 */
[----:B------:R-:W-:Y:S01]  /*8b20*/  IADD3 R5, P1, PT, R42, 0x27a00, RZ ;  /* 0x00027a002a057810 */ /* 0x000fe20007f3e0ff */
[----:B------:R-:W-:Y:S01]  /*8b30*/  IMAD.X R69, RZ, RZ, R43, P0 ;  /* 0x000000ffff457224 */ /* 0x000fe200000e062b */
[----:B------:R-:W-:Y:S01]  /*8b40*/  LOP3.LUT R48, R0, 0x70, R3, 0x78, !PT ;  /* 0x0000007000307812 */ /* 0x000fe200078e7803 */
[----:B------:R-:W-:Y:S01]  /*8b50*/  ST.E desc[UR44][R18.64], RZ ;  /* 0x000000ff12007985 */ /* 0x000fe2000c10192c */
[C---:B------:R-:W-:Y:S01]  /*8b60*/  IADD3 R40, P0, PT, R42.reuse, 0x2a200, RZ ;  /* 0x0002a2002a287810 */ /* 0x040fe20007f1e0ff */
[----:B------:R-:W-:Y:S01]  /*8b70*/  IMAD.X R13, RZ, RZ, R43, P1 ;  /* 0x000000ffff0d7224 */ /* 0x000fe200008e062b */
[C---:B------:R-:W-:Y:S01]  /*8b80*/  IADD3 R0, P3, PT, R42.reuse, 0x2a000, RZ ;  /* 0x0002a0002a007810 */ /* 0x040fe20007f7e0ff */
[----:B------:R-:W-:Y:S01]  /*8b90*/  ST.E desc[UR44][R16.64], RZ ;  /* 0x000000ff10007985 */ /* 0x000fe2000c10192c */
[----:B------:R-:W-:Y:S01]  /*8ba0*/  SHF.R.U64 R6, R7, 0x3, R15 ;  /* 0x0000000307067819 */ /* 0x000fe2000000120f */
[--C-:B------:R-:W-:Y:S01]  /*8bb0*/  IMAD.X R41, RZ, RZ, R43.reuse, P0 ;  /* 0x000000ffff297224 */ /* 0x100fe200000e062b */
[C---:B------:R-:W-:Y:S01]  /*8bc0*/  IADD3 R34, P0, PT, R42.reuse, 0x2b800, RZ ;  /* 0x0002b8002a227810 */ /* 0x040fe20007f1e0ff */
[----:B------:R-:W-:Y:S01]  /*8bd0*/  IMAD.X R61, RZ, RZ, R43, P3 ;  /* 0x000000ffff3d7224 */ /* 0x000fe200018e062b */
[----:B------:R-:W-:Y:S01]  /*8be0*/  IADD3 R36, P3, PT, R42, 0x2b000, RZ ;  /* 0x0002b0002a247810 */ /* 0x000fe20007f7e0ff */
[----:B------:R1:W-:Y:S01]  /*8bf0*/  STL [R1+0xa0], R40 ;  /* 0x0000a02801007387 */ /* 0x0003e20000100800 */
[----:B------:R-:W-:-:S02]  /*8c00*/  SHF.R.U64 R4, R5, 0x3, R13 ;  /* 0x0000000305047819 */ /* 0x000fc4000000120d */
[----:B------:R-:W-:Y:S01]  /*8c10*/  SHF.R.U64 R3, R0, 0x3, R61 ;  /* 0x0000000300037819 */ /* 0x000fe2000000123d */
[----:B------:R2:W-:Y:S01]  /*8c20*/  STL.64 [R1+0x80], R34 ;  /* 0x0000802201007387 */ /* 0x0005e20000100a00 */
[----:B------:R-:W-:Y:S02]  /*8c30*/  LOP3.LUT R12, R5, 0x70, R4, 0x78, !PT ;  /* 0x00000070050c7812 */ /* 0x000fe400078e7804 */
[----:B------:R-:W-:Y:S01]  /*8c40*/  LOP3.LUT R14, R7, 0x70, R6, 0x78, !PT ;  /* 0x00000070070e7812 */ /* 0x000fe200078e7806 */
[----:B------:R-:W-:Y:S01]  /*8c50*/  STL [R1+0x54], R41 ;  /* 0x0000542901007387 */ /* 0x000fe20000100800 */
[----:B------:R-:W-:Y:S02]  /*8c60*/  IADD3 R4, P2, PT, R42, 0x28a00, RZ ;  /* 0x00028a002a047810 */ /* 0x000fe40007f5e0ff */
[----:B------:R-:W-:Y:S01]  /*8c70*/  LOP3.LUT R60, R0, 0x70, R3, 0x78, !PT ;  /* 0x00000070003c7812 */ /* 0x000fe200078e7803 */
[----:B------:R-:W-:Y:S01]  /*8c80*/  ST.E desc[UR44][R14.64], RZ ;  /* 0x000000ff0e007985 */ /* 0x000fe2000c10192c */
[----:B------:R-:W-:Y:S01]  /*8c90*/  IADD3 R6, P1, PT, R42, 0x28800, RZ ;  /* 0x000288002a067810 */ /* 0x000fe20007f3e0ff */
[----:B------:R-:W-:Y:S01]  /*8ca0*/  IMAD.X R51, RZ, RZ, R43, P2 ;  /* 0x000000ffff337224 */ /* 0x000fe200010e062b */
[----:B------:R-:W-:-:S02]  /*8cb0*/  MOV R39, 0x400 ;  /* 0x0000040000277802 */ /* 0x000fc40000000f00 */
[----:B------:R-:W-:Y:S01]  /*8cc0*/  SHF.R.U64 R9, R8, 0x3, R69 ;  /* 0x0000000308097819 */ /* 0x000fe20000001245 */
[----:B-1----:R-:W3:Y:S01]  /*8cd0*/  LDL.LU R40, [R1+0xa0] ;  /* 0x0000a00001287983 */ /* 0x002ee20000300800 */
[----:B------:R-:W-:Y:S01]  /*8ce0*/  IMAD.X R53, RZ, RZ, R43, P1 ;  /* 0x000000ffff357224 */ /* 0x000fe200008e062b */
[----:B------:R-:W-:Y:S01]  /*8cf0*/  SHF.R.U64 R5, R4, 0x3, R51 ;  /* 0x0000000304057819 */ /* 0x000fe20000001233 */
[----:B--2---:R-:W-:Y:S01]  /*8d00*/  IMAD.X R35, RZ, RZ, R43, P3 ;  /* 0x000000ffff237224 */ /* 0x004fe200018e062b */
[----:B------:R-:W1:Y:S02]  /*8d10*/  S2R R0, SR_CgaCtaId ;  /* 0x0000000000007919 */ /* 0x000e640000008800 */
[----:B------:R-:W-:Y:S02]  /*8d20*/  SHF.R.U64 R7, R6, 0x3, R53 ;  /* 0x0000000306077819 */ /* 0x000fe40000001235 */
[----:B------:R-:W-:Y:S01]  /*8d30*/  LOP3.LUT R50, R4, 0x70, R5, 0x78, !PT ;  /* 0x0000007004327812 */ /* 0x000fe200078e7805 */
[----:B------:R2:W-:Y:S01]  /*8d40*/  STL.64 [R1+0x98], R34 ;  /* 0x0000982201007387 */ /* 0x0005e20000100a00 */
[----:B------:R-:W-:-:S02]  /*8d50*/  LOP3.LUT R52, R6, 0x70, R7, 0x78, !PT ;  /* 0x0000007006347812 */ /* 0x000fc400078e7807 */
[C---:B------:R-:W-:Y:S01]  /*8d60*/  IADD3 R4, P2, PT, R42.reuse, 0x29a00, RZ ;  /* 0x00029a002a047810 */ /* 0x040fe20007f5e0ff */
[----:B------:R-:W-:Y:S01]  /*8d70*/  ST.E desc[UR44][R12.64], RZ ;  /* 0x000000ff0c007985 */ /* 0x000fe2000c10192c */
[----:B------:R-:W-:Y:S02]  /*8d80*/  IADD3 R6, P1, PT, R42, 0x29800, RZ ;  /* 0x000298002a067810 */ /* 0x000fe40007f3e0ff */
[----:B------:R-:W-:Y:S01]  /*8d90*/  LOP3.LUT R68, R8, 0x70, R9, 0x78, !PT ;  /* 0x0000007008447812 */ /* 0x000fe200078e7809 */
[--C-:B------:R-:W-:Y:S01]  /*8da0*/  IMAD.X R65, RZ, RZ, R43.reuse, P2 ;  /* 0x000000ffff417224 */ /* 0x100fe200010e062b */
[C---:B------:R-:W-:Y:S01]  /*8db0*/  IADD3 R37, P2, PT, R42.reuse, 0x2aa00, RZ ;  /* 0x0002aa002a257810 */ /* 0x040fe20007f5e0ff */
[--C-:B------:R-:W-:Y:S01]  /*8dc0*/  IMAD.X R67, RZ, RZ, R43.reuse, P1 ;  /* 0x000000ffff437224 */ /* 0x100fe200008e062b */
[C---:B------:R-:W-:Y:S01]  /*8dd0*/  IADD3 R38, P1, PT, R42.reuse, 0x2a800, RZ ;  /* 0x0002a8002a267810 */ /* 0x040fe20007f3e0ff */
[----:B------:R4:W-:Y:S01]  /*8de0*/  ST.E desc[UR44][R10.64], RZ ;  /* 0x000000ff0a007985 */ /* 0x0009e2000c10192c */
[----:B------:R-:W-:Y:S01]  /*8df0*/  IMAD.X R9, RZ, RZ, R43, P4 ;  /* 0x000000ffff097224 */ /* 0x000fe200020e062b */
[----:B------:R-:W-:-:S02]  /*8e00*/  IADD3 R31, P3, PT, R42, 0x24600, RZ ;  /* 0x000246002a1f7810 */ /* 0x000fc40007f7e0ff */
[----:B------:R4:W-:Y:S01]  /*8e10*/  STL.64 [R1+0x90], R36 ;  /* 0x0000902401007387 */ /* 0x0009e20000100a00 */
[----:B------:R-:W-:Y:S02]  /*8e20*/  IADD3 R30, P4, PT, R42, 0x24c00, RZ ;  /* 0x00024c002a1e7810 */ /* 0x000fe40007f9e0ff */
[----:B------:R-:W-:Y:S01]  /*8e30*/  SHF.R.U64 R7, R6, 0x3, R67 ;  /* 0x0000000306077819 */ /* 0x000fe20000001243 */
[----:B------:R-:W-:Y:S01]  /*8e40*/  STL [R1+0x34], R9 ;  /* 0x0000340901007387 */ /* 0x000fe20000100800 */
[----:B------:R-:W-:Y:S02]  /*8e50*/  SHF.R.U64 R5, R4, 0x3, R65 ;  /* 0x0000000304057819 */ /* 0x000fe40000001241 */
[----:B------:R-:W-:Y:S01]  /*8e60*/  LOP3.LUT R66, R6, 0x70, R7, 0x78, !PT ;  /* 0x0000007006427812 */ /* 0x000fe200078e7807 */
[----:B------:R4:W-:Y:S01]  /*8e70*/  STL.64 [R1+0x78], R30 ;  /* 0x0000781e01007387 */ /* 0x0009e20000100a00 */
[----:B------:R-:W-:-:S03]  /*8e80*/  LOP3.LUT R64, R4, 0x70, R5, 0x78, !PT ;  /* 0x0000007004407812 */ /* 0x000fc600078e7805 */
[----:B--2---:R2:W2:Y:S01]  /*8e90*/  LDL.64 R34, [R1+0x50] ;  /* 0x0000500001227983 */ /* 0x0044a20000100a00 */
[----:B-1----:R-:W-:-:S03]  /*8ea0*/  LEA R0, R0, R39, 0x18 ;  /* 0x0000002700007211 */ /* 0x002fc600078ec0ff */
[----:B------:R-:W-:Y:S01]  /*8eb0*/  ST.E desc[UR44][R54.64], RZ ;  /* 0x000000ff36007985 */ /* 0x000fe2000c10192c */
[--C-:B----4-:R-:W-:Y:S01]  /*8ec0*/  IMAD.X R11, RZ, RZ, R43.reuse, P2 ;  /* 0x000000ffff0b7224 */ /* 0x110fe200010e062b */
[C---:B------:R-:W-:Y:S01]  /*8ed0*/  IADD3 R32, P2, PT, R42.reuse, 0x24400, RZ ;  /* 0x000244002a207810 */ /* 0x040fe20007f5e0ff */
[--C-:B------:R-:W-:Y:S01]  /*8ee0*/  IMAD.X R37, RZ, RZ, R43.reuse, P1 ;  /* 0x000000ffff257224 */ /* 0x100fe200008e062b */
[----:B------:R-:W-:Y:S02]  /*8ef0*/  IADD3 R33, P1, PT, R42, 0x2ba00, RZ ;  /* 0x0002ba002a217810 */ /* 0x000fe40007f3e0ff */
[----:B------:R-:W-:Y:S01]  /*8f00*/  STL [R1+0x44], R11 ;  /* 0x0000440b01007387 */ /* 0x000fe20000100800 */
[----:B------:R-:W-:Y:S01]  /*8f10*/  IMAD.X R5, RZ, RZ, R43, P2 ;  /* 0x000000ffff057224 */ /* 0x000fe200010e062b */
[----:B------:R-:W-:Y:S02]  /*8f20*/  SHF.R.U64 R39, R38, 0x3, R37 ;  /* 0x0000000326277819 */ /* 0x000fe40000001225 */
[----:B------:R1:W-:Y:S01]  /*8f30*/  STL.64 [R1+0x70], R32 ;  /* 0x0000702001007387 */ /* 0x0003e20000100a00 */
[----:B------:R-:W-:Y:S01]  /*8f40*/  IMAD.X R7, RZ, RZ, R43, P1 ;  /* 0x000000ffff077224 */ /* 0x000fe200008e062b */
[----:B------:R-:W-:-:S02]  /*8f50*/  IADD3 R28, P1, PT, R42, 0x25400, RZ ;  /* 0x000254002a1c7810 */ /* 0x000fc40007f3e0ff */
[----:B------:R-:W-:Y:S01]  /*8f60*/  LOP3.LUT R36, R38, 0x70, R39, 0x78, !PT ;  /* 0x0000007026247812 */ /* 0x000fe200078e7827 */
[----:B------:R4:W4:Y:S04]  /*8f70*/  LDL.64 R30, [R1+0x30] ;  /* 0x00003000011e7983 */ /* 0x0009280000100a00 */
[----:B------:R-:W4:Y:S04]  /*8f80*/  LDL.64 R38, [R1+0x40] ;  /* 0x0000400001267983 */ /* 0x000f280000100a00 */
[----:B------:R3:W-:Y:S04]  /*8f90*/  STL.64 [R1+0x48], R36 ;  /* 0x0000482401007387 */ /* 0x0007e80000100a00 */
[----:B------:R-:W-:Y:S01]  /*8fa0*/  STL [R1+0x24], R7 ;  /* 0x0000240701007387 */ /* 0x000fe20000100800 */
[----:B------:R-:W-:-:S02]  /*8fb0*/  IMAD.X R63, RZ, RZ, R43, P3 ;  /* 0x000000ffff3f7224 */ /* 0x000fc400018e062b */
[--C-:B------:R-:W-:Y:S01]  /*8fc0*/  IMAD.X R59, RZ, RZ, R43.reuse, P4 ;  /* 0x000000ffff3b7224 */ /* 0x100fe200020e062b */
[----:B------:R-:W-:Y:S01]  /*8fd0*/  ST.E desc[UR44][R52.64], RZ ;  /* 0x000000ff34007985 */ /* 0x000fe2000c10192c */
[----:B-1----:R-:W-:Y:S02]  /*8fe0*/  IMAD.X R33, RZ, RZ, R43, P0 ;  /* 0x000000ffff217224 */ /* 0x002fe400000e062b */
[----:B--2---:R-:W-:-:S03]  /*8ff0*/  IMAD.MOV.U32 R35, RZ, RZ, R41 ;  /* 0x000000ffff237224 */ /* 0x004fc600078e0029 */
[----:B------:R1:W-:Y:S01]  /*9000*/  STL.64 [R1+0x88], R32 ;  /* 0x0000882001007387 */ /* 0x0003e20000100a00 */
[----:B------:R-:W-:Y:S02]  /*9010*/  IADD3 R29, P0, PT, R42, 0x24e00, RZ ;  /* 0x00024e002a1d7810 */ /* 0x000fe40007f1e0ff */
[C---:B---3--:R-:W-:Y:S01]  /*9020*/  SHF.R.U64 R41, R40.reuse, 0x3, R35 ;  /* 0x0000000328297819 */ /* 0x048fe20000001223 */
[----:B------:R-:W2:Y:S03]  /*9030*/  LDL.LU.64 R36, [R1+0x90] ;  /* 0x0000900001247983 */ /* 0x000ea60000300a00 */
[----:B------:R-:W-:Y:S01]  /*9040*/  LOP3.LUT R34, R40, 0x70, R41, 0x78, !PT ;  /* 0x0000007028227812 */ /* 0x000fe200078e7829 */
[----:B------:R-:W-:Y:S04]  /*9050*/  STL [R1+0x1c], R5 ;  /* 0x00001c0501007387 */ /* 0x000fe80000100800 */
[----:B------:R3:W-:Y:S04]  /*9060*/  STL [R1+0x50], R34 ;  /* 0x0000502201007387 */ /* 0x0007e80000100800 */
[----:B------:R-:W2:Y:S01]  /*9070*/  LDL.LU.64 R40, [R1+0x18] ;  /* 0x0000180001287983 */ /* 0x000ea20000300a00 */
[C---:B------:R-:W-:Y:S01]  /*9080*/  IADD3 R27, P2, PT, R42.reuse, 0x25600, RZ ;  /* 0x000256002a1b7810 */ /* 0x040fe20007f5e0ff */
[--C-:B------:R-:W-:Y:S01]  /*9090*/  IMAD.X R23, RZ, RZ, R43.reuse, P1 ;  /* 0x000000ffff177224 */ /* 0x100fe200008e062b */
[----:B------:R-:W-:Y:S01]  /*90a0*/  IADD3 R26, P3, PT, R42, 0x25c00, RZ ;  /* 0x00025c002a1a7810 */ /* 0x000fe20007f7e0ff */
[----:B------:R-:W-:Y:S04]  /*90b0*/  ST.E desc[UR44][R50.64], RZ ;  /* 0x000000ff32007985 */ /* 0x000fe8000c10192c */
[----:B-1----:R1:W4:Y:S04]  /*90c0*/  LDL.64 R32, [R1+0x40] ;  /* 0x0000400001207983 */ /* 0x0023280000100a00 */
[----:B---3--:R-:W3:Y:S01]  /*90d0*/  LDL.LU.64 R34, [R1+0x98] ;  /* 0x0000980001227983 */ /* 0x008ee20000300a00 */
[----:B------:R-:W-:-:S02]  /*90e0*/  IMAD.X R57, RZ, RZ, R43, P0 ;  /* 0x000000ffff397224 */ /* 0x000fc400000e062b */
[--C-:B------:R-:W-:Y:S01]  /*90f0*/  IMAD.X R93, RZ, RZ, R43.reuse, P2 ;  /* 0x000000ffff5d7224 */ /* 0x100fe200010e062b */
[----:B------:R-:W-:Y:S01]  /*9100*/  ST.E desc[UR44][R48.64], RZ ;  /* 0x000000ff30007985 */ /* 0x000fe2000c10192c */
[----:B------:R-:W-:-:S03]  /*9110*/  IMAD.X R91, RZ, RZ, R43, P3 ;  /* 0x000000ffff5b7224 */ /* 0x000fc600018e062b */
[----:B------:R-:W-:Y:S04]  /*9120*/  ST.E desc[UR44][R68.64], RZ ;  /* 0x000000ff44007985 */ /* 0x000fe8000c10192c */
[----:B------:R-:W-:Y:S04]  /*9130*/  ST.E desc[UR44][R66.64], RZ ;  /* 0x000000ff42007985 */ /* 0x000fe8000c10192c */
[----:B------:R-:W-:Y:S04]  /*9140*/  ST.E desc[UR44][R64.64], RZ ;  /* 0x000000ff40007985 */ /* 0x000fe8000c10192c */
[----:B------:R-:W-:Y:S01]  /*9150*/  ST.E desc[UR44][R60.64], RZ ;  /* 0x000000ff3c007985 */ /* 0x000fe2000c10192c */
[----:B----4-:R-:W-:-:S05]  /*9160*/  IMAD.MOV.U32 R33, RZ, RZ, R39 ;  /* 0x000000ffff217224 */ /* 0x010fca00078e0027 */
[C---:B--2---:R-:W-:Y:S02]  /*9170*/  SHF.R.U64 R38, R37.reuse, 0x3, R33 ;  /* 0x0000000325267819 */ /* 0x044fe40000001221 */
[C---:B---3--:R-:W-:Y:S02]  /*9180*/  SHF.R.U64 R39, R36.reuse, 0x3, R35 ;  /* 0x0000000324277819 */ /* 0x048fe40000001223 */
[----:B------:R-:W-:Y:S02]  /*9190*/  LOP3.LUT R32, R37, 0x70, R38, 0x78, !PT ;  /* 0x0000007025207812 */ /* 0x000fe400078e7826 */
[----:B------:R-:W-:Y:S02]  /*91a0*/  LOP3.LUT R34, R36, 0x70, R39, 0x78, !PT ;  /* 0x0000007024227812 */ /* 0x000fe400078e7827 */
[----:B------:R-:W2:Y:S04]  /*91b0*/  LDL.64 R36, [R1+0x30] ;  /* 0x0000300001247983 */ /* 0x000ea80000100a00 */
[----:B------:R3:W-:Y:S04]  /*91c0*/  STL [R1+0x40], R32 ;  /* 0x0000402001007387 */ /* 0x0007e80000100800 */
[----:B------:R4:W-:Y:S04]  /*91d0*/  STL.64 [R1+0x38], R34 ;  /* 0x0000382201007387 */ /* 0x0009e80000100a00 */
[----:B------:R-:W2:Y:S04]  /*91e0*/  LDL.LU.64 R38, [R1+0x20] ;  /* 0x0000200001267983 */ /* 0x000ea80000300a00 */
[----:B---3--:R-:W3:Y:S04]  /*91f0*/  LDL.LU.64 R32, [R1+0x88] ;  /* 0x0000880001207983 */ /* 0x008ee80000300a00 */
[----:B----4-:R-:W3:Y:S01]  /*9200*/  LDL.LU.64 R34, [R1+0x80] ;  /* 0x0000800001227983 */ /* 0x010ee20000300a00 */
[----:B--2---:R-:W-:Y:S01]  /*9210*/  IMAD.MOV.U32 R31, RZ, RZ, R37 ;  /* 0x000000ffff1f7224 */ /* 0x004fe200078e0025 */
[----:B---3--:R-:W-:-:S04]  /*9220*/  SHF.R.U64 R37, R34, 0x3, R33 ;  /* 0x0000000322257819 */ /* 0x008fc80000001221 */
[C---:B------:R-:W-:Y:S02]  /*9230*/  SHF.R.U64 R36, R35.reuse, 0x3, R31 ;  /* 0x0000000323247819 */ /* 0x040fe4000000121f */
[----:B------:R-:W-:Y:S02]  /*9240*/  LOP3.LUT R32, R34, 0x70, R37, 0x78, !PT ;  /* 0x0000007022207812 */ /* 0x000fe400078e7825 */
[----:B------:R-:W-:Y:S02]  /*9250*/  LOP3.LUT R30, R35, 0x70, R36, 0x78, !PT ;  /* 0x00000070231e7812 */ /* 0x000fe400078e7824 */
[----:B------:R-:W2:Y:S04]  /*9260*/  LDL.LU.64 R36, [R1+0x50] ;  /* 0x0000500001247983 */ /* 0x000ea80000300a00 */
[----:B------:R3:W-:Y:S04]  /*9270*/  STL.64 [R1+0x28], R32 ;  /* 0x0000282001007387 */ /* 0x0007e80000100a00 */
[----:B------:R4:W-:Y:S04]  /*9280*/  STL [R1+0x30], R30 ;  /* 0x0000301e01007387 */ /* 0x0009e80000100800 */
[----:B---3--:R-:W3:Y:S04]  /*9290*/  LDL.LU.64 R32, [R1+0x70] ;  /* 0x0000700001207983 */ /* 0x008ee80000300a00 */
[----:B----4-:R-:W4:Y:S04]  /*92a0*/  LDL.LU.64 R30, [R1+0x78] ;  /* 0x00007800011e7983 */ /* 0x010f280000300a00 */
[----:B--2---:R2:W-:Y:S04]  /*92b0*/  ST.E desc[UR44][R36.64], RZ ;  /* 0x000000ff24007985 */ /* 0x0045e8000c10192c */
[----:B--2---:R-:W2:Y:S01]  /*92c0*/  LDL.LU.64 R36, [R1+0x28] ;  /* 0x0000280001247983 */ /* 0x004ea20000300a00 */
[----:B---3--:R-:W-:-:S02]  /*92d0*/  SHF.R.U64 R34, R33, 0x3, R39 ;  /* 0x0000000321227819 */ /* 0x008fc40000001227 */
[C---:B------:R-:W-:Y:S02]  /*92e0*/  SHF.R.U64 R35, R32.reuse, 0x3, R41 ;  /* 0x0000000320237819 */ /* 0x040fe40000001229 */
[----:B------:R-:W-:Y:S02]  /*92f0*/  LOP3.LUT R38, R33, 0x70, R34, 0x78, !PT ;  /* 0x0000007021267812 */ /* 0x000fe400078e7822 */
[----:B------:R-:W-:Y:S02]  /*9300*/  LOP3.LUT R40, R32, 0x70, R35, 0x78, !PT ;  /* 0x0000007020287812 */ /* 0x000fe400078e7823 */
[C---:B----4-:R-:W-:Y:S01]  /*9310*/  SHF.R.U64 R32, R31.reuse, 0x3, R63 ;  /* 0x000000031f207819 */ /* 0x050fe2000000123f */
[----:B------:R-:W3:Y:S01]  /*9320*/  LDL.LU.64 R34, [R1+0x30] ;  /* 0x0000300001227983 */ /* 0x000ee20000300a00 */
[----:B------:R-:W-:Y:S02]  /*9330*/  SHF.R.U64 R33, R30, 0x3, R59 ;  /* 0x000000031e217819 */ /* 0x000fe4000000123b */
[----:B------:R-:W-:-:S02]  /*9340*/  LOP3.LUT R62, R31, 0x70, R32, 0x78, !PT ;  /* 0x000000701f3e7812 */ /* 0x000fc400078e7820 */
[----:B------:R-:W-:Y:S02]  /*9350*/  LOP3.LUT R58, R30, 0x70, R33, 0x78, !PT ;  /* 0x000000701e3a7812 */ /* 0x000fe400078e7821 */
[C---:B------:R-:W-:Y:S01]  /*9360*/  SHF.R.U64 R30, R29.reuse, 0x3, R57 ;  /* 0x000000031d1e7819 */ /* 0x040fe20000001239 */
[----:B------:R-:W4:Y:S01]  /*9370*/  LDL.LU.64 R32, [R1+0x38] ;  /* 0x0000380001207983 */ /* 0x000f220000300a00 */
[C---:B------:R-:W-:Y:S02]  /*9380*/  SHF.R.U64 R31, R28.reuse, 0x3, R23 ;  /* 0x000000031c1f7819 */ /* 0x040fe40000001217 */
[----:B------:R-:W-:Y:S02]  /*9390*/  LOP3.LUT R56, R29, 0x70, R30, 0x78, !PT ;  /* 0x000000701d387812 */ /* 0x000fe400078e781e */
[----:B------:R-:W-:Y:S02]  /*93a0*/  LOP3.LUT R22, R28, 0x70, R31, 0x78, !PT ;  /* 0x000000701c167812 */ /* 0x000fe400078e781f */
[----:B------:R-:W-:Y:S01]  /*93b0*/  SHF.R.U64 R28, R27, 0x3, R93 ;  /* 0x000000031b1c7819 */ /* 0x000fe2000000125d */
[----:B------:R-:W2:Y:S01]  /*93c0*/  LDL.LU.64 R30, [R1+0x40] ;  /* 0x00004000011e7983 */ /* 0x000ea20000300a00 */
[----:B------:R-:W-:-:S02]  /*93d0*/  SHF.R.U64 R29, R26, 0x3, R91 ;  /* 0x000000031a1d7819 */ /* 0x000fc4000000125b */
[----:B------:R-:W-:Y:S02]  /*93e0*/  LOP3.LUT R92, R27, 0x70, R28, 0x78, !PT ;  /* 0x000000701b5c7812 */ /* 0x000fe400078e781c */
[----:B------:R-:W-:Y:S02]  /*93f0*/  LOP3.LUT R90, R26, 0x70, R29, 0x78, !PT ;  /* 0x000000701a5a7812 */ /* 0x000fe400078e781d */
[----:B------:R-:W3:Y:S01]  /*9400*/  LDL.LU.64 R28, [R1+0x48] ;  /* 0x00004800011c7983 */ /* 0x000ee20000300a00 */
[C---:B------:R-:W-:Y:S02]  /*9410*/  IADD3 R25, P4, PT, R42.reuse, 0x25e00, RZ ;  /* 0x00025e002a197810 */ /* 0x040fe40007f9e0ff */
[C---:B------:R-:W-:Y:S02]  /*9420*/  IADD3 R24, P0, PT, R42.reuse, 0x26400, RZ ;  /* 0x000264002a187810 */ /* 0x040fe40007f1e0ff */
[C---:B------:R-:W-:Y:S01]  /*9430*/  IADD3 R21, P1, PT, R42.reuse, 0x26600, RZ ;  /* 0x000266002a157810 */ /* 0x040fe20007f3e0ff */
[--C-:B------:R-:W-:Y:S01]  /*9440*/  IMAD.X R89, RZ, RZ, R43.reuse, P4 ;  /* 0x000000ffff597224 */ /* 0x100fe200020e062b */
[C---:B------:R-:W-:Y:S01]  /*9450*/  IADD3 R20, P2, PT, R42.reuse, 0x26c00, RZ ;  /* 0x00026c002a147810 */ /* 0x040fe20007f5e0ff */
[--C-:B------:R-:W-:Y:S01]  /*9460*/  IMAD.X R87, RZ, RZ, R43.reuse, P0 ;  /* 0x000000ffff577224 */ /* 0x100fe200000e062b */
[C---:B------:R-:W-:Y:S01]  /*9470*/  IADD3 R19, P3, PT, R42.reuse, 0x26e00, RZ ;  /* 0x00026e002a137810 */ /* 0x040fe20007f7e0ff */
[--C-:B------:R-:W-:Y:S01]  /*9480*/  IMAD.X R85, RZ, RZ, R43.reuse, P1 ;  /* 0x000000ffff557224 */ /* 0x100fe200008e062b */
[----:B------:R-:W-:Y:S01]  /*9490*/  IADD3 R18, P4, PT, R42, 0x27400, RZ ;  /* 0x000274002a127810 */ /* 0x000fe20007f9e0ff */
[----:B------:R-:W-:Y:S01]  /*94a0*/  IMAD.X R83, RZ, RZ, R43, P2 ;  /* 0x000000ffff537224 */ /* 0x000fe200010e062b */
[----:B------:R-:W-:-:S02]  /*94b0*/  SHF.R.U64 R26, R25, 0x3, R89 ;  /* 0x00000003191a7819 */ /* 0x000fc40000001259 */
[C---:B------:R-:W-:Y:S01]  /*94c0*/  SHF.R.U64 R27, R24.reuse, 0x3, R87 ;  /* 0x00000003181b7819 */ /* 0x040fe20000001257 */
[--C-:B------:R-:W-:Y:S01]  /*94d0*/  IMAD.X R81, RZ, RZ, R43.reuse, P3 ;  /* 0x000000ffff517224 */ /* 0x100fe200018e062b */
[----:B------:R-:W-:Y:S01]  /*94e0*/  LOP3.LUT R88, R25, 0x70, R26, 0x78, !PT ;  /* 0x0000007019587812 */ /* 0x000fe200078e781a */
[----:B------:R-:W-:Y:S01]  /*94f0*/  IMAD.X R79, RZ, RZ, R43, P4 ;  /* 0x000000ffff4f7224 */ /* 0x000fe200020e062b */
[----:B------:R-:W-:Y:S02]  /*9500*/  LOP3.LUT R86, R24, 0x70, R27, 0x78, !PT ;  /* 0x0000007018567812 */ /* 0x000fe400078e781b */
[C---:B------:R-:W-:Y:S02]  /*9510*/  IADD3 R17, P0, PT, R42.reuse, 0x27600, RZ ;  /* 0x000276002a117810 */ /* 0x040fe40007f1e0ff */
[----:B------:R-:W-:Y:S02]  /*9520*/  IADD3 R16, P1, PT, R42, 0x27c00, RZ ;  /* 0x00027c002a107810 */ /* 0x000fe40007f3e0ff */
        /* <DEDUP_REMOVED lines=14> */
[----:B------:R-:W-:Y:S02]  /*9610*/  IADD3 R13, P4, PT, R42, 0x28600, RZ ;  /* 0x000286002a0d7810 */ /* 0x000fe40007f9e0ff */
[C---:B------:R-:W-:Y:S02]  /*9620*/  SHF.R.U64 R18, R17.reuse, 0x3, R77 ;  /* 0x0000000311127819 */ /* 0x040fe4000000124d */
[----:B------:R-:W-:Y:S01]  /*9630*/  SHF.R.U64 R19, R16, 0x3, R75 ;  /* 0x0000000310137819 */ /* 0x000fe2000000124b */
[----:B------:R-:W-:Y:S01]  /*9640*/  IMAD.X R69, RZ, RZ, R43, P4 ;  /* 0x000000ffff457224 */ /* 0x000fe200020e062b */
[----:B------:R-:W-:-:S02]  /*9650*/  LOP3.LUT R76, R17, 0x70, R18, 0x78, !PT ;  /* 0x00000070114c7812 */ /* 0x000fc400078e7812 */
[----:B------:R-:W-:Y:S02]  /*9660*/  LOP3.LUT R74, R16, 0x70, R19, 0x78, !PT ;  /* 0x00000070104a7812 */ /* 0x000fe400078e7813 */
[C---:B------:R-:W-:Y:S02]  /*9670*/  SHF.R.U64 R16, R15.reuse, 0x3, R73 ;  /* 0x000000030f107819 */ /* 0x040fe40000001249 */
[C---:B------:R-:W-:Y:S02]  /*9680*/  SHF.R.U64 R17, R14.reuse, 0x3, R71 ;  /* 0x000000030e117819 */ /* 0x040fe40000001247 */
[----:B------:R-:W-:Y:S02]  /*9690*/  LOP3.LUT R72, R15, 0x70, R16, 0x78, !PT ;  /* 0x000000700f487812 */ /* 0x000fe400078e7810 */
[----:B------:R-:W-:Y:S02]  /*96a0*/  LOP3.LUT R70, R14, 0x70, R17, 0x78, !PT ;  /* 0x000000700e467812 */ /* 0x000fe400078e7811 */
[----:B------:R-:W-:Y:S01]  /*96b0*/  SHF.R.U64 R16, R13, 0x3, R69 ;  /* 0x000000030d107819 */ /* 0x000fe20000001245 */
[----:B------:R-:W1:Y:S01]  /*96c0*/  S2R R14, SR_TID.X ;  /* 0x00000000000e7919 */ /* 0x000e620000002100 */
[----:B------:R-:W-:-:S02]  /*96d0*/  IADD3 R12, P0, PT, R42, 0x28c00, RZ ;  /* 0x00028c002a0c7810 */ /* 0x000fc40007f1e0ff */
[----:B------:R-:W-:Y:S02]  /*96e0*/  LOP3.LUT R68, R13, 0x70, R16, 0x78, !PT ;  /* 0x000000700d447812 */ /* 0x000fe400078e7810 */
[----:B------:R-:W1:Y:S01]  /*96f0*/  S2R R13, SR_SWINHI ;  /* 0x00000000000d7919 */ /* 0x000e620000002f00 */
[C---:B------:R-:W-:Y:S01]  /*9700*/  IADD3 R9, P3, PT, R42.reuse, 0x29600, RZ ;  /* 0x000296002a097810 */ /* 0x040fe20007f7e0ff */
[--C-:B------:R-:W-:Y:S01]  /*9710*/  IMAD.X R67, RZ, RZ, R43.reuse, P0 ;  /* 0x000000ffff437224 */ /* 0x100fe200000e062b */
[C---:B------:R-:W-:Y:S02]  /*9720*/  IADD3 R11, P1, PT, R42.reuse, 0x28e00, RZ ;  /* 0x00028e002a0b7810 */ /* 0x040fe40007f3e0ff */
[C---:B------:R-:W-:Y:S01]  /*9730*/  IADD3 R10, P2, PT, R42.reuse, 0x29400, RZ ;  /* 0x000294002a0a7810 */ /* 0x040fe20007f5e0ff */
[----:B---3--:R-:W-:Y:S04]  /*9740*/  ST.E desc[UR44][R28.64], RZ ;  /* 0x000000ff1c007985 */ /* 0x008fe8000c10192c */
[----:B--2---:R-:W-:Y:S04]  /*9750*/  ST.E desc[UR44][R30.64], RZ ;  /* 0x000000ff1e007985 */ /* 0x004fe8000c10192c */
[----:B----4-:R-:W-:Y:S04]  /*9760*/  ST.E desc[UR44][R32.64], RZ ;  /* 0x000000ff20007985 */ /* 0x010fe8000c10192c */
[----:B------:R-:W-:Y:S04]  /*9770*/  ST.E desc[UR44][R34.64], RZ ;  /* 0x000000ff22007985 */ /* 0x000fe8000c10192c */
[----:B------:R-:W-:Y:S04]  /*9780*/  ST.E desc[UR44][R36.64], RZ ;  /* 0x000000ff24007985 */ /* 0x000fe8000c10192c */
[----:B------:R-:W-:Y:S04]  /*9790*/  ST.E desc[UR44][R38.64], RZ ;  /* 0x000000ff26007985 */ /* 0x000fe8000c10192c */
[----:B------:R-:W-:Y:S04]  /*97a0*/  ST.E desc[UR44][R40.64], RZ ;  /* 0x000000ff28007985 */ /* 0x000fe8000c10192c */
[----:B------:R2:W-:Y:S04]  /*97b0*/  ST.E desc[UR44][R62.64], RZ ;  /* 0x000000ff3e007985 */ /* 0x0005e8000c10192c */
[----:B------:R3:W-:Y:S04]  /*97c0*/  ST.E desc[UR44][R58.64], RZ ;  /* 0x000000ff3a007985 */ /* 0x0007e8000c10192c */
[----:B------:R4:W-:Y:S04]  /*97d0*/  ST.E desc[UR44][R56.64], RZ ;  /* 0x000000ff38007985 */ /* 0x0009e8000c10192c */
[----:B------:R1:W-:Y:S04]  /*97e0*/  ST.E desc[UR44][R22.64], RZ ;  /* 0x000000ff16007985 */ /* 0x0003e8000c10192c */
[----:B--2---:R2:W5:Y:S04]  /*97f0*/  LDL.LU R62, [R1+0x6c] ;  /* 0x00006c00013e7983 */ /* 0x0045680000300800 */
[----:B---3--:R2:W5:Y:S04]  /*9800*/  LDL.LU R58, [R1+0x68] ;  /* 0x00006800013a7983 */ /* 0x0085680000300800 */
[----:B----4-:R2:W5:Y:S04]  /*9810*/  LDL.LU.64 R56, [R1+0x60] ;  /* 0x0000600001387983 */ /* 0x0105680000300a00 */
[----:B-1----:R2:W5:Y:S01]  /*9820*/  LDL.LU.64 R22, [R1+0x58] ;  /* 0x0000580001167983 */ /* 0x0025620000300a00 */
[----:B------:R-:W-:Y:S01]  /*9830*/  IADD3 R8, P4, PT, R42, 0x29c00, RZ ;  /* 0x00029c002a087810 */ /* 0x000fe20007f9e0ff */
[----:B------:R-:W-:Y:S01]  /*9840*/  IMAD.X R55, RZ, RZ, R43, P3 ;  /* 0x000000ffff377224 */ /* 0x000fe200018e062b */
[----:B------:R-:W-:Y:S01]  /*9850*/  SHF.R.U64 R15, R12, 0x3, R67 ;  /* 0x000000030c0f7819 */ /* 0x000fe20000001243 */
[----:B------:R-:W-:-:S02]  /*9860*/  IMAD.X R65, RZ, RZ, R43, P1 ;  /* 0x000000ffff417224 */ /* 0x000fc400008e062b */
[----:B------:R-:W-:Y:S01]  /*9870*/  IMAD.X R61, RZ, RZ, R43, P2 ;  /* 0x000000ffff3d7224 */ /* 0x000fe200010e062b */
[----:B------:R-:W-:Y:S01]  /*9880*/  LOP3.LUT R66, R12, 0x70, R15, 0x78, !PT ;  /* 0x000000700c427812 */ /* 0x000fe200078e780f */
[----:B------:R-:W-:Y:S01]  /*9890*/  IMAD.X R53, RZ, RZ, R43, P4 ;  /* 0x000000ffff357224 */ /* 0x000fe200020e062b */
[C---:B------:R-:W-:Y:S02]  /*98a0*/  IADD3 R5, P2, PT, R42.reuse, 0x2a600, RZ ;  /* 0x0002a6002a057810 */ /* 0x040fe40007f5e0ff */
[----:B------:R-:W-:Y:S02]  /*98b0*/  SHF.R.U64 R12, R9, 0x3, R55 ;  /* 0x00000003090c7819 */ /* 0x000fe40000001237 */
[----:B------:R-:W-:Y:S01]  /*98c0*/  IADD3 R7, P0, PT, R42, 0x29e00, RZ ;  /* 0x00029e002a077810 */ /* 0x000fe20007f1e0ff */
[----:B------:R-:W-:Y:S01]  /*98d0*/  IMAD.X R47, RZ, RZ, R43, P2 ;  /* 0x000000ffff2f7224 */ /* 0x000fe200010e062b */
[----:B------:R-:W-:Y:S02]  /*98e0*/  SHF.R.U64 R16, R11, 0x3, R65 ;  /* 0x000000030b107819 */ /* 0x000fe40000001241 */
[----:B------:R-:W-:-:S02]  /*98f0*/  LOP3.LUT R54, R9, 0x70, R12, 0x78, !PT ;  /* 0x0000007009367812 */ /* 0x000fc400078e780c */
[----:B------:R-:W-:Y:S01]  /*9900*/  SHF.R.U64 R9, R8, 0x3, R53 ;  /* 0x0000000308097819 */ /* 0x000fe20000001235 */
[----:B------:R-:W-:Y:S01]  /*9910*/  IMAD.X R51, RZ, RZ, R43, P0 ;  /* 0x000000ffff337224 */ /* 0x000fe200000e062b */
[----:B------:R-:W-:Y:S02]  /*9920*/  LOP3.LUT R64, R11, 0x70, R16, 0x78, !PT ;  /* 0x000000700b407812 */ /* 0x000fe400078e7810 */
[----:B------:R-:W-:Y:S02]  /*9930*/  IADD3 R6, P1, PT, R42, 0x2a400, RZ ;  /* 0x0002a4002a067810 */ /* 0x000fe40007f3e0ff */
[----:B------:R-:W-:Y:S02]  /*9940*/  SHF.R.U64 R11, R10, 0x3, R61 ;  /* 0x000000030a0b7819 */ /* 0x000fe4000000123d */
[----:B------:R-:W-:Y:S02]  /*9950*/  LOP3.LUT R52, R8, 0x70, R9, 0x78, !PT ;  /* 0x0000007008347812 */ /* 0x000fe400078e7809 */
[----:B------:R-:W-:Y:S01]  /*9960*/  SHF.R.U64 R8, R5, 0x3, R47 ;  /* 0x0000000305087819 */ /* 0x000fe2000000122f */
[----:B------:R-:W-:Y:S01]  /*9970*/  IMAD.X R49, RZ, RZ, R43, P1 ;  /* 0x000000ffff317224 */ /* 0x000fe200008e062b */
[----:B------:R-:W-:-:S02]  /*9980*/  LOP3.LUT R60, R10, 0x70, R11, 0x78, !PT ;  /* 0x000000700a3c7812 */ /* 0x000fc400078e780b */
[----:B------:R-:W-:Y:S02]  /*9990*/  IADD3 R4, P3, PT, R42, 0x2ac00, RZ ;  /* 0x0002ac002a047810 */ /* 0x000fe40007f7e0ff */
[----:B------:R-:W-:Y:S02]  /*99a0*/  SHF.R.U64 R10, R7, 0x3, R51 ;  /* 0x00000003070a7819 */ /* 0x000fe40000001233 */
[----:B------:R-:W-:Y:S01]  /*99b0*/  LOP3.LUT R46, R5, 0x70, R8, 0x78, !PT ;  /* 0x00000070052e7812 */ /* 0x000fe200078e7808 */
[----:B------:R-:W-:Y:S01]  /*99c0*/  IMAD.SHL.U32 R5, R14, 0x2, RZ ;  /* 0x000000020e057824 */ /* 0x000fe200078e00ff */
[----:B------:R-:W-:Y:S01]  /*99d0*/  LOP3.LUT R50, R7, 0x70, R10, 0x78, !PT ;  /* 0x0000007007327812 */ /* 0x000fe200078e780a */
[----:B------:R-:W-:Y:S01]  /*99e0*/  IMAD.X R45, RZ, RZ, R43, P3 ;  /* 0x000000ffff2d7224 */ /* 0x000fe200018e062b */
[----:B------:R-:W-:Y:S02]  /*99f0*/  IADD3 R3, P4, PT, R42, 0x2ae00, RZ ;  /* 0x0002ae002a037810 */ /* 0x000fe40007f9e0ff */
[----:B------:R-:W-:-:S02]  /*9a00*/  SHF.R.U64 R7, R6, 0x3, R49 ;  /* 0x0000000306077819 */ /* 0x000fc40000001231 */
[----:B------:R-:W-:Y:S02]  /*9a10*/  LOP3.LUT R5, R5, 0xfe, RZ, 0xc0, !PT ;  /* 0x000000fe05057812 */ /* 0x000fe400078ec0ff */
[----:B------:R-:W-:Y:S02]  /*9a20*/  MOV R10, R0 ;  /* 0x00000000000a7202 */ /* 0x000fe40000000f00 */
[----:B------:R-:W-:Y:S01]  /*9a30*/  MOV R11, R13 ;  /* 0x0000000d000b7202 */ /* 0x000fe20000000f00 */
[----:B------:R-:W-:Y:S01]  /*9a40*/  IMAD.X R43, RZ, RZ, R43, P4 ;  /* 0x000000ffff2b7224 */ /* 0x000fe200020e062b */
[----:B------:R-:W-:Y:S02]  /*9a50*/  LOP3.LUT R48, R6, 0x70, R7, 0x78, !PT ;  /* 0x0000007006307812 */ /* 0x000fe400078e7807 */
[C---:B------:R-:W-:Y:S01]  /*9a60*/  SHF.R.U64 R7, R4.reuse, 0x3, R45 ;  /* 0x0000000304077819 */ /* 0x040fe2000000122d */
[----:B------:R-:W-:Y:S01]  /*9a70*/  IMAD.WIDE.U32 R10, R5, 0x2, R10 ;  /* 0x00000002050a7825 */ /* 0x000fe200078e000a */
[----:B------:R2:W-:Y:S02]  /*9a80*/  ST.E desc[UR44][R92.64], RZ ;  /* 0x000000ff5c007985 */ /* 0x0005e4000c10192c */
[----:B------:R-:W-:-:S02]  /*9a90*/  LOP3.LUT R44, R4, 0x70, R7, 0x78, !PT ;  /* 0x00000070042c7812 */ /* 0x000fc400078e7807 */
[----:B------:R-:W-:Y:S01]  /*9aa0*/  SHF.R.U64 R4, R3, 0x3, R43 ;  /* 0x0000000303047819 */ /* 0x000fe2000000122b */
[----:B------:R2:W-:Y:S01]  /*9ab0*/  ST.E desc[UR44][R90.64], RZ ;  /* 0x000000ff5a007985 */ /* 0x0005e2000c10192c */
[----:B------:R-:W-:-:S03]  /*9ac0*/  IADD3 R6, P2, PT, R10, 0x2b400, RZ ;  /* 0x0002b4000a067810 */ /* 0x000fc60007f5e0ff */
[----:B------:R2:W-:Y:S01]  /*9ad0*/  ST.E desc[UR44][R88.64], RZ ;  /* 0x000000ff58007985 */ /* 0x0005e2000c10192c */
[----:B------:R-:W-:-:S03]  /*9ae0*/  LOP3.LUT R42, R3, 0x70, R4, 0x78, !PT ;  /* 0x00000070032a7812 */ /* 0x000fc600078e7804 */
[----:B------:R2:W-:Y:S01]  /*9af0*/  ST.E desc[UR44][R86.64], RZ ;  /* 0x000000ff56007985 */ /* 0x0005e2000c10192c */
[C---:B------:R-:W-:Y:S01]  /*9b00*/  IADD3 R8, P3, PT, R10.reuse, 0x2b600, RZ ;  /* 0x0002b6000a087810 */ /* 0x040fe20007f7e0ff */
[----:B------:R-:W-:Y:S01]  /*9b10*/  IMAD.X R17, RZ, RZ, R11, P2 ;  /* 0x000000ffff117224 */ /* 0x000fe200010e060b */
[C---:B------:R-:W-:Y:S01]  /*9b20*/  IADD3 R4, P1, PT, R10.reuse, 0x2be00, RZ ;  /* 0x0002be000a047810 */ /* 0x040fe20007f3e0ff */
[----:B------:R2:W-:Y:S01]  /*9b30*/  ST.E desc[UR44][R84.64], RZ ;  /* 0x000000ff54007985 */ /* 0x0005e2000c10192c */
[----:B------:R-:W-:-:S03]  /*9b40*/  IADD3 R3, P0, PT, R10, 0x2bc00, RZ ;  /* 0x0002bc000a037810 */ /* 0x000fc60007f1e0ff */
[----:B------:R2:W-:Y:S04]  /*9b50*/  ST.E desc[UR44][R82.64], RZ ;  /* 0x000000ff52007985 */ /* 0x0005e8000c10192c */
[----:B------:R2:W-:Y:S01]  /*9b60*/  ST.E desc[UR44][R80.64], RZ ;  /* 0x000000ff50007985 */ /* 0x0005e2000c10192c */
[----:B------:R-:W-:-:S03]  /*9b70*/  IMAD.X R13, RZ, RZ, R11, P3 ;  /* 0x000000ffff0d7224 */ /* 0x000fc600018e060b */
[----:B------:R2:W-:Y:S01]  /*9b80*/  ST.E desc[UR44][R78.64], RZ ;  /* 0x000000ff4e007985 */ /* 0x0005e2000c10192c */
[----:B------:R-:W-:-:S03]  /*9b90*/  IMAD.X R9, RZ, RZ, R11, P1 ;  /* 0x000000ffff097224 */ /* 0x000fc600008e060b */
[----:B------:R2:W-:Y:S01]  /*9ba0*/  ST.E desc[UR44][R76.64], RZ ;  /* 0x000000ff4c007985 */ /* 0x0005e2000c10192c */
[----:B------:R-:W-:Y:S01]  /*9bb0*/  IMAD.X R11, RZ, RZ, R11, P0 ;  /* 0x000000ffff0b7224 */ /* 0x000fe200000e060b */
[----:B------:R-:W-:Y:S02]  /*9bc0*/  SHF.R.U64 R5, R6, 0x3, R17 ;  /* 0x0000000306057819 */ /* 0x000fe40000001211 */
[----:B------:R2:W-:Y:S04]  /*9bd0*/  ST.E desc[UR44][R74.64], RZ ;  /* 0x000000ff4a007985 */ /* 0x0005e8000c10192c */
[----:B------:R2:W-:Y:S04]  /*9be0*/  ST.E desc[UR44][R72.64], RZ ;  /* 0x000000ff48007985 */ /* 0x0005e8000c10192c */
[----:B------:R2:W-:Y:S01]  /*9bf0*/  ST.E desc[UR44][R70.64], RZ ;  /* 0x000000ff46007985 */ /* 0x0005e2000c10192c */
[----:B------:R-:W-:-:S03]  /*9c00*/  SHF.R.U64 R7, R8, 0x3, R13 ;  /* 0x0000000308077819 */ /* 0x000fc6000000120d */
[----:B------:R2:W-:Y:S01]  /*9c10*/  ST.E desc[UR44][R68.64], RZ ;  /* 0x000000ff44007985 */ /* 0x0005e2000c10192c */
[----:B------:R-:W-:-:S03]  /*9c20*/  LOP3.LUT R16, R6, 0x70, R5, 0x78, !PT ;  /* 0x0000007006107812 */ /* 0x000fc600078e7805 */
[----:B------:R2:W-:Y:S01]  /*9c30*/  ST.E desc[UR44][R66.64], RZ ;  /* 0x000000ff42007985 */ /* 0x0005e2000c10192c */
[----:B------:R-:W-:-:S03]  /*9c40*/  SHF.R.U64 R6, R3, 0x3, R11 ;  /* 0x0000000303067819 */ /* 0x000fc6000000120b */
[----:B------:R2:W-:Y:S01]  /*9c50*/  ST.E desc[UR44][R64.64], RZ ;  /* 0x000000ff40007985 */ /* 0x0005e2000c10192c */
[----:B------:R-:W-:-:S03]  /*9c60*/  SHF.R.U64 R5, R4, 0x3, R9 ;  /* 0x0000000304057819 */ /* 0x000fc60000001209 */
[----:B------:R2:W-:Y:S01]  /*9c70*/  ST.E desc[UR44][R60.64], RZ ;  /* 0x000000ff3c007985 */ /* 0x0005e2000c10192c */
[----:B------:R-:W-:-:S03]  /*9c80*/  LOP3.LUT R12, R8, 0x70, R7, 0x78, !PT ;  /* 0x00000070080c7812 */ /* 0x000fc600078e7807 */
[----:B------:R2:W-:Y:S01]  /*9c90*/  ST.E desc[UR44][R54.64], RZ ;  /* 0x000000ff36007985 */ /* 0x0005e2000c10192c */
[----:B------:R-:W-:-:S03]  /*9ca0*/  LOP3.LUT R10, R3, 0x70, R6, 0x78, !PT ;  /* 0x00000070030a7812 */ /* 0x000fc600078e7806 */
[----:B------:R2:W-:Y:S01]  /*9cb0*/  ST.E desc[UR44][R52.64], RZ ;  /* 0x000000ff34007985 */ /* 0x0005e2000c10192c */
[----:B------:R-:W-:-:S03]  /*9cc0*/  LOP3.LUT R8, R4, 0x70, R5, 0x78, !PT ;  /* 0x0000007004087812 */ /* 0x000fc600078e7805 */
[----:B------:R2:W-:Y:S04]  /*9cd0*/  ST.E desc[UR44][R50.64], RZ ;  /* 0x000000ff32007985 */ /* 0x0005e8000c10192c */
[----:B------:R2:W-:Y:S04]  /*9ce0*/  ST.E desc[UR44][R48.64], RZ ;  /* 0x000000ff30007985 */ /* 0x0005e8000c10192c */
[----:B------:R2:W-:Y:S04]  /*9cf0*/  ST.E desc[UR44][R46.64], RZ ;  /* 0x000000ff2e007985 */ /* 0x0005e8000c10192c */
[----:B------:R2:W-:Y:S04]  /*9d00*/  ST.E desc[UR44][R44.64], RZ ;  /* 0x000000ff2c007985 */ /* 0x0005e8000c10192c */
[----:B------:R2:W-:Y:S04]  /*9d10*/  ST.E desc[UR44][R42.64], RZ ;  /* 0x000000ff2a007985 */ /* 0x0005e8000c10192c */
[----:B------:R2:W-:Y:S04]  /*9d20*/  ST.E desc[UR44][R16.64], RZ ;  /* 0x000000ff10007985 */ /* 0x0005e8000c10192c */
[----:B------:R2:W-:Y:S04]  /*9d30*/  ST.E desc[UR44][R12.64], RZ ;  /* 0x000000ff0c007985 */ /* 0x0005e8000c10192c */
[----:B------:R2:W-:Y:S04]  /*9d40*/  ST.E desc[UR44][R10.64], RZ ;  /* 0x000000ff0a007985 */ /* 0x0005e8000c10192c */
[----:B------:R2:W-:Y:S01]  /*9d50*/  ST.E desc[UR44][R8.64], RZ ;  /* 0x000000ff08007985 */ /* 0x0005e2000c10192c */
[----:B------:R-:W-:Y:S01]  /*9d60*/  @!PT LDS RZ, [RZ] ;  /* 0x00000000fffff984 */ /* 0x000fe20000000800 */
[----:B------:R-:W-:Y:S01]  /*9d70*/  @!PT LDS RZ, [RZ] ;  /* 0x00000000fffff984 */ /* 0x000fe20000000800 */
[----:B------:R-:W-:Y:S01]  /*9d80*/  @!PT LDS RZ, [RZ] ;  /* 0x00000000fffff984 */ /* 0x000fe20000000800 */
[----:B------:R-:W-:Y:S01]  /*9d90*/  @!PT LDS RZ, [RZ] ;  /* 0x00000000fffff984 */ /* 0x000fe20000000800 */
[----:B------:R1:W-:Y:S06]  /*9da0*/  MEMBAR.ALL.CTA ;  /* 0x0000000000007992 */ /* 0x0003ec0000008000 */
[----:B-1----:R-:W1:Y:S01]  /*9db0*/  FENCE.VIEW.ASYNC.S ;  /* 0x00000000000073c6 */ /* 0x002e620000000000 */
[----:B------:R-:W-:Y:S05]  /*9dc0*/  BRA.U UP0, `(.L_x_161) ;  /* 0x0000000100047547 */ /* 0x000fea000b800000 */
[----:B------:R-:W-:Y:S05]  /*9dd0*/  BPT.TRAP 0x1 ;  /* 0x000000040000795c */ /* 0x000fea0000300000 */
.L_x_161:
[----:B-----5:R-:W-:Y:S01]  /*9de0*/  SHF.L.U32 R3, R56, 0x1f, RZ ;  /* 0x0000001f38037819 */ /* 0x020fe200000006ff */
[----:B------:R-:W-:Y:S03]  /*9df0*/  BSSY B0, `(.L_x_162) ;  /* 0x0000003000007945 */ /* 0x000fe60003800000 */
[----:B-1----:R-:W1:Y:S02]  /*9e00*/  SYNCS.PHASECHK.TRANS64.TRYWAIT P0, [R0+URZ+0x2c0c8], R3 ;  /* 0x02c0c803000075a7 */ /* 0x002e6400080011ff */
[----:B-1----:R-:W-:Y:S05]  /*9e10*/  @!P0 BRA `(.L_x_163) ;  /* 0x000000fc00c88947 */ /* 0x002fea0003800000 */
.L_x_432:
[----:B------:R-:W-:Y:S05]  /*9e20*/  BSYNC B0 ;  /* 0x0000000000007941 */ /* 0x000fea0003800000 */
.L_x_162:
[----:B------:R-:W-:Y:S05]  /*9e30*/  @!P5 BRA `(.L_x_164) ;  /* 0x0000000000d0d947 */ /* 0x000fea0003800000 */
[----:B-1----:R-:W1:Y:S01]  /*9e40*/  LDC R3, c[0x0][0x904] ;  /* 0x00024100ff037b82 */ /* 0x002e620000000800 */
[----:B------:R-:W3:Y:S01]  /*9e50*/  LDCU.64 UR4, c[0x0][0x908] ;  /* 0x00012100ff0477ac */ /* 0x000ee20008000a00 */
[----:B------:R-:W-:Y:S01]  /*9e60*/  BSSY.RECONVERGENT B0, `(.L_x_164) ;  /* 0x0000031000007945 */ /* 0x000fe20003800200 */
[----:B---3--:R-:W-:Y:S01]  /*9e70*/  IMAD.HI.U32 R4, R57, UR4, RZ ;  /* 0x0000000439047c27 */ /* 0x008fe2000f8e00ff */
[----:B------:R-:W3:Y:S01]  /*9e80*/  LDCU UR4, c[0x0][0x380] ;  /* 0x00007000ff0477ac */ /* 0x000ee20008000800 */
[----:B-1----:R-:W-:-:S03]  /*9e90*/  ISETP.NE.AND P0, PT, R3, 0x1, PT ;  /* 0x000000010300780c */ /* 0x002fc60003f05270 */
[----:B------:R-:W-:-:S04]  /*9ea0*/  SHF.R.U32.HI R4, RZ, UR5, R4 ;  /* 0x00000005ff047c19 */ /* 0x000fc80008011604 */
[----:B------:R-:W-:-:S05]  /*9eb0*/  SEL R4, R57, R4, !P0 ;  /* 0x0000000439047207 */ /* 0x000fca0004000000 */
[----:B------:R-:W-:-:S04]  /*9ec0*/  IMAD.MOV R4, RZ, RZ, -R4 ;  /* 0x000000ffff047224 */ /* 0x000fc800078e0a04 */
[----:B------:R-:W-:Y:S01]  /*9ed0*/  IMAD R4, R3, R4, R57 ;  /* 0x0000000403047224 */ /* 0x000fe200078e0239 */
[----:B------:R-:W-:-:S05]  /*9ee0*/  LOP3.LUT R3, R14, 0x7f, RZ, 0xc0, !PT ;  /* 0x0000007f0e037812 */ /* 0x000fca00078ec0ff */
[----:B------:R-:W-:-:S04]  /*9ef0*/  IMAD R3, R4, 0x100, R3 ;  /* 0x0000010004037824 */ /* 0x000fc800078e0203 */
[----:B--2---:R-:W-:-:S05]  /*9f00*/  VIADD R9, R3, 0x80 ;  /* 0x0000008003097836 */ /* 0x004fca0000000000 */
        /* <DEDUP_REMOVED lines=10> */
[----:B------:R-:W1:Y:S02]  /*9fb0*/  F2I.FTZ.U32.TRUNC.NTZ R11, R10 ;  /* 0x0000000a000b7305 */ /* 0x000e64000021f000 */
[----:B-1----:R-:W-:Y:S01]  /*9fc0*/  IADD3 R3, PT, PT, RZ, -R11, RZ ;  /* 0x8000000bff037210 */ /* 0x002fe20007ffe0ff */
[----:B------:R-:W-:-:S04]  /*9fd0*/  IMAD.MOV.U32 R10, RZ, RZ, RZ ;  /* 0x000000ffff0a7224 */ /* 0x000fc800078e00ff */
[----:B------:R-:W-:Y:S01]  /*9fe0*/  IMAD R4, R3, R5, RZ ;  /* 0x0000000503047224 */ /* 0x000fe200078e02ff */
[----:B------:R-:W-:-:S03]  /*9ff0*/  IABS R3, R2 ;  /* 0x0000000200037213 */ /* 0x000fc60000000000 */
[----:B------:R-:W-:Y:S01]  /*a000*/  IMAD.HI.U32 R11, R11, R4, R10 ;  /* 0x000000040b0b7227 */ /* 0x000fe200078e000a */
[----:B------:R-:W-:-:S05]  /*a010*/  MOV R6, R3 ;  /* 0x0000000300067202 */ /* 0x000fca0000000f00 */
[----:B------:R-:W-:-:S04]  /*a020*/  IMAD.HI.U32 R3, R11, R6, RZ ;  /* 0x000000060b037227 */ /* 0x000fc800078e00ff */
[----:B------:R-:W-:-:S04]  /*a030*/  IMAD.MOV R4, RZ, RZ, -R3 ;  /* 0x000000ffff047224 */ /* 0x000fc800078e0a03 */
[----:B------:R-:W-:-:S05]  /*a040*/  IMAD R4, R5, R4, R6 ;  /* 0x0000000405047224 */ /* 0x000fca00078e0206 */
[----:B------:R-:W-:-:S13]  /*a050*/  ISETP.GT.U32.AND P0, PT, R5, R4, PT ;  /* 0x000000040500720c */ /* 0x000fda0003f04070 */
[-C--:B------:R-:W-:Y:S01]  /*a060*/  @!P0 IADD3 R4, PT, PT, R4, -R5.reuse, RZ ;  /* 0x8000000504048210 */ /* 0x080fe20007ffe0ff */
[----:B------:R-:W-:Y:S01]  /*a070*/  @!P0 VIADD R3, R3, 0x1 ;  /* 0x0000000103038836 */ /* 0x000fe20000000000 */
[----:B------:R-:W-:Y:S02]  /*a080*/  ISETP.NE.AND P0, PT, R7, RZ, PT ;  /* 0x000000ff0700720c */ /* 0x000fe40003f05270 */
[----:B------:R-:W-:Y:S02]  /*a090*/  ISETP.GE.U32.AND P2, PT, R4, R5, PT ;  /* 0x000000050400720c */ /* 0x000fe40003f46070 */
[----:B------:R-:W-:-:S04]  /*a0a0*/  LOP3.LUT R4, R2, R7, RZ, 0x3c, !PT ;  /* 0x0000000702047212 */ /* 0x000fc800078e3cff */
[----:B------:R-:W-:Y:S02]  /*a0b0*/  ISETP.GE.AND P1, PT, R4, RZ, PT ;  /* 0x000000ff0400720c */ /* 0x000fe40003f26270 */
[----:B------:R-:W1:Y:S05]  /*a0c0*/  LDC.64 R4, c[0x0][0x880] ;  /* 0x00022000ff047b82 */ /* 0x000e6a0000000a00 */
[----:B------:R-:W-:-:S06]  /*a0d0*/  @P2 IADD3 R3, PT, PT, R3, 0x1, RZ ;  /* 0x0000000103032810 */ /* 0x000fcc0007ffe0ff */
[----:B------:R-:W-:Y:S01]  /*a0e0*/  @!P1 IMAD.MOV R3, RZ, RZ, -R3 ;  /* 0x000000ffff039224 */ /* 0x000fe200078e0a03 */
[----:B------:R-:W-:-:S04]  /*a0f0*/  @!P0 LOP3.LUT R3, RZ, R7, RZ, 0x33, !PT ;  /* 0x00000007ff038212 */ /* 0x000fc800078e33ff */
[C---:B------:R-:W-:Y:S01]  /*a100*/  IADD3 R6, PT, PT, -R3.reuse, RZ, RZ ;  /* 0x000000ff03067210 */ /* 0x040fe20007ffe1ff */
[----:B---3--:R-:W-:-:S04]  /*a110*/  IMAD R22, R3, UR5, R22 ;  /* 0x0000000503167c24 */ /* 0x008fc8000f8e0216 */
[----:B------:R-:W-:Y:S02]  /*a120*/  IMAD R3, R7, R6, R2 ;  /* 0x0000000607037224 */ /* 0x000fe400078e0202 */
[----:B------:R-:W-:Y:S02]  /*a130*/  IMAD.MOV.U32 R2, RZ, RZ, -0x800000 ;  /* 0xff800000ff027424 */ /* 0x000fe400078e00ff */
[----:B------:R-:W-:-:S04]  /*a140*/  IMAD R3, R3, UR4, R22 ;  /* 0x0000000403037c24 */ /* 0x000fc8000f8e0216 */
[----:B-1----:R-:W-:-:S05]  /*a150*/  IMAD.WIDE R4, R3, 0x4, R4 ;  /* 0x0000000403047825 */ /* 0x002fca00078e0204 */
[----:B------:R1:W-:Y:S02]  /*a160*/  STG.E desc[UR44][R4.64], R2 ;  /* 0x0000000204007986 */ /* 0x0003e4000c10192c */
.L_x_165:
[----:B------:R-:W-:Y:S05]  /*a170*/  BSYNC.RECONVERGENT B0 ;  /* 0x0000000000007941 */ /* 0x000fea0003800200 */
.L_x_164:
[----:B------:R-:W-:Y:S01]  /*a180*/  @!PT LDS RZ, [RZ] ;  /* 0x00000000fffff984 */ /* 0x000fe20000000800 */
[----:B------:R-:W-:Y:S01]  /*a190*/  @!PT LDS RZ, [RZ] ;  /* 0x00000000fffff984 */ /* 0x000fe20000000800 */
[----:B------:R-:W-:Y:S01]  /*a1a0*/  @!PT LDS RZ, [RZ] ;  /* 0x00000000fffff984 */ /* 0x000fe20000000800 */
[----:B------:R-:W-:Y:S01]  /*a1b0*/  @!PT LDS RZ, [RZ] ;  /* 0x00000000fffff984 */ /* 0x000fe20000000800 */
[----:B------:R3:W-:Y:S06]  /*a1c0*/  MEMBAR.ALL.CTA ;  /* 0x0000000000007992 */ /* 0x0007ec0000008000 */
[----:B---3--:R-:W3:Y:S01]  /*a1d0*/  FENCE.VIEW.ASYNC.S ;  /* 0x00000000000073c6 */ /* 0x008ee20000000000 */
[----:B------:R-:W-:-:S09]  /*a1e0*/  UISETP.NE.AND UP0, UPT, UR41, URZ, UPT ;  /* 0x000000ff2900728c */ /* 0x000fd2000bf05270 */
[----:B------:R-:W-:Y:S05]  /*a1f0*/  BRA.U UP0, `(.L_x_166) ;  /* 0x0000000100047547 */ /* 0x000fea000b800000 */
[----:B------:R-:W-:Y:S05]  /*a200*/  BPT.TRAP 0x1 ;  /* 0x000000040000795c */ /* 0x000fea0000300000 */
.L_x_166:
[----:B---3--:R3:W-:Y:S01]  /*a210*/  SYNCS.ARRIVE.TRANS64.A1T0 RZ, [R0+URZ+0x2c0b8], RZ ;  /* 0x02c0b8ff00ff79a7 */ /* 0x0087e200081000ff */
[----:B------:R-:W-:Y:S01]  /*a220*/  LOP3.LUT R56, R56, 0x1, RZ, 0x3c, !PT ;  /* 0x0000000138387812 */ /* 0x000fe200078e3cff */
[----:B------:R-:W-:Y:S06]  /*a230*/  BRA `(.L_x_92) ;  /* 0x0000006c00887947 */ /* 0x000fec0003800000 */
.L_x_93:
[----:B------:R-:W-:-:S09]  /*a240*/  UISETP.NE.AND UP0, UPT, UR40, URZ, UPT ;  /* 0x000000ff2800728c */ /* 0x000fd2000bf05270 */
[----:B------:R-:W-:Y:S05]  /*a250*/  BRA.U !UP0, `(.L_x_167) ;  /* 0x0000000108047547 */ /* 0x000fea000b800000 */
[----:B------:R-:W-:Y:S05]  /*a260*/  BPT.TRAP 0x1 ;  /* 0x000000040000795c */ /* 0x000fea0000300000 */
.L_x_167:
[----:B------:R-:W1:Y:S01]  /*a270*/  S2R R60, SR_CgaCtaId ;  /* 0x00000000003c7919 */ /* 0x000e620000008800 */
[----:B------:R-:W-:Y:S01]  /*a280*/  MOV R59, 0x400 ;  /* 0x00000400003b7802 */ /* 0x000fe20000000f00 */
[----:B------:R-:W-:Y:S01]  /*a290*/  BSSY B0, `(.L_x_168) ;  /* 0x0000005000007945 */ /* 0x000fe20003800000 */
[----:B------:R-:W-:Y:S02]  /*a2a0*/  SHF.L.U32 R0, R23, 0x1f, RZ ;  /* 0x0000001f17007819 */ /* 0x000fe400000006ff */
[----:B-1----:R-:W-:-:S04]  /*a2b0*/  LEA R59, R60, R59, 0x18 ;  /* 0x0000003b3c3b7211 */ /* 0x002fc800078ec0ff */
[----:B------:R-:W1:Y:S02]  /*a2c0*/  SYNCS.PHASECHK.TRANS64.TRYWAIT P0, [R59+URZ+0x2c070], R0 ;  /* 0x02c070003b0075a7 */ /* 0x000e6400080011ff */
[----:B-1----:R-:W-:Y:S05]  /*a2d0*/  @!P0 BRA `(.L_x_169) ;  /* 0x000000f800ac8947 */ /* 0x002fea0003800000 */
.L_x_433:
[----:B------:R-:W-:Y:S05]  /*a2e0*/  BSYNC B0 ;  /* 0x0000000000007941 */ /* 0x000fea0003800000 */
.L_x_168:
[----:B------:R-:W-:-:S09]  /*a2f0*/  UISETP.NE.AND UP0, UPT, UR40, URZ, UPT ;  /* 0x000000ff2800728c */ /* 0x000fd2000bf05270 */
[----:B------:R-:W-:Y:S05]  /*a300*/  BRA.U !UP0, `(.L_x_170) ;  /* 0x0000000108047547 */ /* 0x000fea000b800000 */
[----:B------:R-:W-:Y:S05]  /*a310*/  BPT.TRAP 0x1 ;  /* 0x000000040000795c */ /* 0x000fea0000300000 */
.L_x_170:
[----:B------:R-:W-:Y:S01]  /*a320*/  IADD3 R63, PT, PT, R59, 0x2c078, RZ ;  /* 0x0002c0783b3f7810 */ /* 0x000fe20007ffe0ff */
[----:B------:R-:W-:-:S03]  /*a330*/  UISETP.NE.AND UP0, UPT, UR39, URZ, UPT ;  /* 0x000000ff2700728c */ /* 0x000fc6000bf05270 */
[----:B-1----:R-:W-:-:S04]  /*a340*/  PRMT R0, R60, 0x654, R63 ;  /* 0x000006543c007816 */ /* 0x002fc8000000003f */
[----:B------:R1:W-:Y:S02]  /*a350*/  SYNCS.ARRIVE.TRANS64.RED.A1T0 RZ, [R0+URZ], RZ ;  /* 0x000000ff00ff79a7 */ /* 0x0003e400081004ff */
[----:B------:R-:W-:Y:S05]  /*a360*/  BRA.U !UP0, `(.L_x_171) ;  /* 0x0000000108047547 */ /* 0x000fea000b800000 */
[----:B------:R-:W-:Y:S05]  /*a370*/  BPT.TRAP 0x1 ;  /* 0x000000040000795c */ /* 0x000fea0000300000 */
.L_x_171:
[----:B------:R-:W-:Y:S01]  /*a380*/  IMAD.U32 R3, RZ, RZ, UR38 ;  /* 0x00000026ff037e24 */ /* 0x000fe2000f8e00ff */
[----:B------:R-:W-:-:S04]  /*a390*/  ISETP.GE.AND P0, PT, R4, 0x41, PT ;  /* 0x000000410400780c */ /* 0x000fc80003f06270 */
[----:B------:R-:W-:-:S04]  /*a3a0*/  SHF.L.U32 R6, R3, 0x1f, RZ ;  /* 0x0000001f03067819 */ /* 0x000fc800000006ff */
[----:B------:R-:W2:Y:S02]  /*a3b0*/  SYNCS.PHASECHK.TRANS64.TRYWAIT P1, [R59+URZ+0x2c080], R6 ;  /* 0x02c080063b0075a7 */ /* 0x000ea400080211ff */
[----:B--2---:R-:W-:Y:S05]  /*a3c0*/  @!P1 BRA `(.L_x_172) ;  /* 0x000000f800849947 */ /* 0x004fea0003800000 */
.L_x_434:
[----:B------:R-:W-:Y:S02]  /*a3d0*/  LOP3.LUT R3, R23, 0x1, RZ, 0x3c, !PT ;  /* 0x0000000117037812 */ /* 0x000fe400078e3cff */
[----:B------:R-:W-:Y:S01]  /*a3e0*/  MOV R61, R62 ;  /* 0x0000003e003d7202 */ /* 0x000fe20000000f00 */
[----:B------:R-:W-:Y:S06]  /*a3f0*/  @!P0 BRA `(.L_x_173) ;  /* 0x0000002400e08947 */ /* 0x000fec0003800000 */
[----:B------:R-:W-:-:S05]  /*a400*/  VIADD R5, R4, 0x3f ;  /* 0x0000003f04057836 */ /* 0x000fca0000000000 */
[----:B-1----:R-:W-:-:S04]  /*a410*/  SHF.R.S32.HI R0, RZ, 0x1f, R5 ;  /* 0x0000001fff007819 */ /* 0x002fc80000011405 */
[----:B------:R-:W-:-:S04]  /*a420*/  LEA.HI R0, R0, R5, RZ, 0x6 ;  /* 0x0000000500007211 */ /* 0x000fc800078f30ff */
[----:B------:R-:W-:-:S04]  /*a430*/  SHF.R.S32.HI R0, RZ, 0x6, R0 ;  /* 0x00000006ff007819 */ /* 0x000fc80000011400 */
[----:B------:R-:W-:-:S04]  /*a440*/  VIMNMX R5, PT, PT, R0, 0x2, PT ;  /* 0x0000000200057848 */ /* 0x000fc80003fe0100 */
[----:B------:R-:W-:-:S05]  /*a450*/  IADD3 R5, PT, PT, -R5, R62, R0 ;  /* 0x0000003e05057210 */ /* 0x000fca0007ffe100 */
[----:B------:R-:W-:-:S07]  /*a460*/  VIADD R61, R5, 0x1 ;  /* 0x00000001053d7836 */ /* 0x000fce0000000000 */
.L_x_216:
[----:B------:R-:W-:Y:S05]  /*a470*/  YIELD ;  /* 0x0000000000007946 */ /* 0x000fea0003800000 */
[----:B------:R-:W-:Y:S01]  /*a480*/  UISETP.NE.AND UP0, UPT, UR40, URZ, UPT ;  /* 0x000000ff2800728c */ /* 0x000fe2000bf05270 */
[----:B------:R-:W-:Y:S02]  /*a490*/  VIADD R62, R62, 0x1 ;  /* 0x000000013e3e7836 */ /* 0x000fe40000000000 */
[----:B------:R-:W-:-:S03]  /*a4a0*/  IMAD.MOV.U32 R23, RZ, RZ, R3 ;  /* 0x000000ffff177224 */ /* 0x000fc600078e0003 */
[----:B------:R-:W-:-:S04]  /*a4b0*/  ISETP.NE.AND P0, PT, R62, R61, PT ;  /* 0x0000003d3e00720c */ /* 0x000fc80003f05270 */
[----:B------:R-:W-:Y:S01]  /*a4c0*/  P2R R64, PR, RZ, 0x1 ;  /* 0x00000001ff407803 */ /* 0x000fe20000000000 */
[----:B---34-:R-:W-:Y:S08]  /*a4d0*/  BRA.U !UP0, `(.L_x_174) ;  /* 0x0000000108047547 */ /* 0x018ff0000b800000 */
[----:B------:R-:W-:Y:S05]  /*a4e0*/  BPT.TRAP 0x1 ;  /* 0x000000040000795c */ /* 0x000fea0000300000 */
.L_x_174:
[----:B------:R-:W-:Y:S01]  /*a4f0*/  SHF.L.U32 R0, R23, 0x1f, RZ ;  /* 0x0000001f17007819 */ /* 0x000fe200000006ff */
[----:B------:R-:W1:Y:S03]  /*a500*/  S2R R66, SR_TID.X ;  /* 0x0000000000427919 */ /* 0x000e660000002100 */
[----:B------:R-:W3:Y:S01]  /*a510*/  SYNCS.PHASECHK.TRANS64.TRYWAIT P0, [R59+URZ+0x2c070], R0 ;  /* 0x02c070003b0075a7 */ /* 0x000ee200080011ff */
[----:B-1----:R-:W-:-:S05]  /*a520*/  IMAD.U32 R65, R66, 0x10000, RZ ;  /* 0x0001000042417824 */ /* 0x002fca00078e00ff */
[----:B------:R-:W-:Y:S01]  /*a530*/  LOP3.LUT R65, R65, 0x600000, RZ, 0xc0, !PT ;  /* 0x0060000041417812 */ /* 0x000fe200078ec0ff */
[----:B---3--:R-:W-:Y:S06]  /*a540*/  @!P0 BRA `(.L_x_175) ;  /* 0x000000f800388947 */ /* 0x008fec0003800000 */
.L_x_435:
[----:B------:R-:W-:Y:S05]  /*a550*/  WARPSYNC.ALL ;  /* 0x0000000000007948 */ /* 0x000fea0003800000 */
[----:B------:R-:W-:Y:S01]  /*a560*/  R2UR UR4, R65 ;  /* 0x00000000410472ca */ /* 0x000fe200000e0000 */
[----:B------:R-:W-:Y:S01]  /*a570*/  UISETP.NE.AND UP0, UPT, UR41, URZ, UPT ;  /* 0x000000ff2900728c */ /* 0x000fe2000bf05270 */
[----:B------:R-:W-:Y:S01]  /*a580*/  PLOP3.LUT P0, PT, PT, PT, PT, 0x80, 0x8 ;  /* 0x000000000008781c */ /* 0x000fe20003f0f070 */
[----:B------:R-:W-:-:S10]  /*a590*/  IMAD.MOV.U32 R67, RZ, RZ, 0x3f800000 ;  /* 0x3f800000ff437424 */ /* 0x000fd400078e00ff */
[----:B------:R-:W3:Y:S02]  /*a5a0*/  LDTM.x2 R4, tmem[UR4] ;  /* 0x00000004000479ee */ /* 0x000ee400080c0000 */
[----:B---3--:R-:W-:-:S13]  /*a5b0*/  FSETP.NEU.AND P2, PT, R4, R5, PT ;  /* 0x000000050400720b */ /* 0x008fda0003f4d000 */
[----:B-1----:R-:W1:Y:S01]  /*a5c0*/  @P2 LDC R0, c[0x0][0x704] ;  /* 0x0001c100ff002b82 */ /* 0x002e620000000800 */
[----:B------:R-:W-:-:S04]  /*a5d0*/  @P2 FADD R5, R4, -R5 ;  /* 0x8000000504052221 */ /* 0x000fc80000000000 */
[----:B-1----:R-:W-:-:S05]  /*a5e0*/  @P2 FMUL R5, R5, R0 ;  /* 0x0000000005052220 */ /* 0x002fca0000400000 */
[----:B------:R-:W-:-:S04]  /*a5f0*/  @P2 FSETP.GEU.AND P1, PT, R5, -126, PT ;  /* 0xc2fc00000500280b */ /* 0x000fc80003f2e000 */
[----:B------:R-:W-:-:S13]  /*a600*/  @P2 PLOP3.LUT P0, PT, P1, PT, PT, 0x80, 0x8 ;  /* 0x000000000008281c */ /* 0x000fda0000f0f070 */
[----:B------:R-:W-:-:S04]  /*a610*/  @!P0 FMUL R5, R5, 0.5 ;  /* 0x3f00000005058820 */ /* 0x000fc80000400000 */
[----:B------:R-:W1:Y:S02]  /*a620*/  @P2 MUFU.EX2 R0, R5 ;  /* 0x0000000500002308 */ /* 0x000e640000000800 */
[----:B-1----:R-:W-:-:S05]  /*a630*/  @!P0 FMUL R0, R0, R0 ;  /* 0x0000000000008220 */ /* 0x002fca0000400000 */
[----:B------:R-:W-:Y:S01]  /*a640*/  @P2 MOV R67, R0 ;  /* 0x0000000000432202 */ /* 0x000fe20000000f00 */
[----:B------:R-:W-:Y:S06]  /*a650*/  BRA.U UP0, `(.L_x_176) ;  /* 0x0000000100047547 */ /* 0x000fec000b800000 */
[----:B------:R-:W-:Y:S05]  /*a660*/  BPT.TRAP 0x1 ;  /* 0x000000040000795c */ /* 0x000fea0000300000 */
.L_x_176:
[----:B------:R-:W-:Y:S01]  /*a670*/  IMAD.U32 R0, RZ, RZ, UR42 ;  /* 0x0000002aff007e24 */ /* 0x000fe2000f8e00ff */
[----:B------:R-:W-:-:S04]  /*a680*/  FSETP.NEU.AND P1, PT, R67, 1, PT ;  /* 0x3f8000004300780b */ /* 0x000fc80003f2d000 */
[----:B------:R-:W-:-:S04]  /*a690*/  SHF.L.U32 R0, R0, 0x1f, RZ ;  /* 0x0000001f00007819 */ /* 0x000fc800000006ff */
[----:B------:R-:W1:Y:S02]  /*a6a0*/  SYNCS.PHASECHK.TRANS64.TRYWAIT P0, [R59+URZ+0x2c090], R0 ;  /* 0x02c090003b0075a7 */ /* 0x000e6400080011ff */
[----:B-1----:R-:W-:Y:S05]  /*a6b0*/  @!P0 BRA `(.L_x_177) ;  /* 0x000000f400f08947 */ /* 0x002fea0003800000 */
.L_x_436:
[----:B------:R-:W-:-:S13]  /*a6c0*/  VOTE.ANY P1, P1 ;  /* 0x0000000000ff7806 */ /* 0x000fda0000820100 */
[----:B------:R-:W-:Y:S05]  /*a6d0*/  @!P1 BRA `(.L_x_178) ;  /* 0x0000001000149947 */ /* 0x000fea0003800000 */
[----:B------:R-:W-:Y:S01]  /*a6e0*/  SHF.R.U32.HI R16, RZ, 0x5, R66 ;  /* 0x00000005ff107819 */ /* 0x000fe20000011642 */
[----:B------:R-:W-:Y:S01]  /*a6f0*/  BSSY.RECONVERGENT B6, `(.L_x_179) ;  /* 0x0000018000067945 */ /* 0x000fe20003800200 */
[----:B------:R-:W-:Y:S02]  /*a700*/  LOP3.LUT R19, R65, 0x100, RZ, 0xfc, !PT ;  /* 0x0000010041137812 */ /* 0x000fe400078efcff */
[----:B------:R-:W-:Y:S02]  /*a710*/  SHF.R.U32.HI R17, RZ, 0x15, R65 ;  /* 0x00000015ff117819 */ /* 0x000fe40000011641 */
[----:B------:R-:W-:Y:S02]  /*a720*/  LOP3.LUT R16, R16, 0x3, RZ, 0xc0, !PT ;  /* 0x0000000310107812 */ /* 0x000fe400078ec0ff */
[----:B------:R-:W-:Y:S02]  /*a730*/  R2UR UR4, R19 ;  /* 0x00000000130472ca */ /* 0x000fe400000e0000 */
[----:B------:R-:W-:-:S11]  /*a740*/  ISETP.NE.AND P0, PT, R16, R17, PT ;  /* 0x000000111000720c */ /* 0x000fd60003f05270 */
[----:B------:R-:W3:Y:S02]  /*a750*/  LDTM.x16 R24, tmem[UR4] ;  /* 0x00000004001879ee */ /* 0x000ee40008240000 */
[----:B---3--:R-:W-:Y:S05]  /*a760*/  @!P0 BRA `(.L_x_180) ;  /* 0x0000000000408947 */ /* 0x008fea0003800000 */
[----:B------:R-:W-:Y:S01]  /*a770*/  MOV R14, 0x8 ;  /* 0x00000008000e7802 */ /* 0x000fe20000000f00 */
[----:B------:R-:W3:Y:S01]  /*a780*/  LDCU.64 UR8, c[0x4][0xb0] ;  /* 0x01001600ff0877ac */ /* 0x000ee20008000a00 */
[----:B------:R-:W-:Y:S02]  /*a790*/  HFMA2 R12, -RZ, RZ, 0, 5.9604644775390625e-08 ;  /* 0x00000001ff0c7431 */ /* 0x000fe400000001ff */
[----:B------:R-:W-:Y:S01]  /*a7a0*/  IMAD.MOV.U32 R8, RZ, RZ, 0x192 ;  /* 0x00000192ff087424 */ /* 0x000fe200078e00ff */
[----:B------:R-:W2:Y:S01]  /*a7b0*/  LDCU.64 UR6, c[0x4][0xb8] ;  /* 0x01001700ff0677ac */ /* 0x000ea20008000a00 */
[----:B------:R-:W4:Y:S01]  /*a7c0*/  LDC.64 R14, c[0x4][R14] ;  /* 0x010000000e0e7b82 */ /* 0x000f220000000a00 */
[----:B------:R-:W-:Y:S01]  /*a7d0*/  IMAD.MOV.U32 R13, RZ, RZ, RZ ;  /* 0x000000ffff0d7224 */ /* 0x000fe200078e00ff */
[----:B------:R-:W5:Y:S01]  /*a7e0*/  LDCU.64 UR4, c[0x4][0x30] ;  /* 0x01000600ff0477ac */ /* 0x000f620008000a00 */
[----:B---3--:R-:W-:Y:S01]  /*a7f0*/  IMAD.U32 R4, RZ, RZ, UR8 ;  /* 0x00000008ff047e24 */ /* 0x008fe2000f8e00ff */
[----:B------:R-:W-:Y:S01]  /*a800*/  MOV R5, UR9 ;  /* 0x0000000900057c02 */ /* 0x000fe20008000f00 */
[----:B--2---:R-:W-:Y:S01]  /*a810*/  IMAD.U32 R6, RZ, RZ, UR6 ;  /* 0x00000006ff067e24 */ /* 0x004fe2000f8e00ff */
[----:B------:R-:W-:Y:S01]  /*a820*/  MOV R7, UR7 ;  /* 0x0000000700077c02 */ /* 0x000fe20008000f00 */
[----:B-----5:R-:W-:Y:S01]  /*a830*/  IMAD.U32 R10, RZ, RZ, UR4 ;  /* 0x00000004ff0a7e24 */ /* 0x020fe2000f8e00ff */
[----:B------:R-:W-:-:S02]  /*a840*/  MOV R11, UR5 ;  /* 0x00000005000b7c02 */ /* 0x000fc40008000f00 */
[----:B------:R-:W-:-:S07]  /*a850*/  LEPC R20, `(.L_x_180) ;  /* 0x000000001014794e */ /* 0x000fce0000000000 */
[----:B-1--4-:R-:W-:Y:S05]  /*a860*/  CALL.ABS.NOINC R14 ;  /* 0x000000000e007343 */ /* 0x012fea0003c00000 */
.L_x_180:
[----:B------:R-:W-:Y:S05]  /*a870*/  BSYNC.RECONVERGENT B6 ;  /* 0x0000000000067941 */ /* 0x000fea0003800200 */
.L_x_179:
[----:B------:R-:W-:Y:S01]  /*a880*/  FSETP.NEU.AND P0, PT, R67, 1, PT ;  /* 0x3f8000004300780b */ /* 0x000fe20003f0d000 */
[----:B------:R-:W-:Y:S05]  /*a890*/  WARPSYNC.ALL ;  /* 0x0000000000007948 */ /* 0x000fea0003800000 */
[----:B------:R-:W-:Y:S01]  /*a8a0*/  LOP3.LUT R18, R65, 0x110, RZ, 0xfc, !PT ;  /* 0x0000011041127812 */ /* 0x000fe200078efcff */
[----:B------:R-:W-:Y:S01]  /*a8b0*/  BSSY.RECONVERGENT B6, `(.L_x_181) ;  /* 0x000001f000067945 */ /* 0x000fe20003800200 */
[----:B------:R-:W-:Y:S02]  /*a8c0*/  R2UR UR4, R19 ;  /* 0x00000000130472ca */ /* 0x000fe400000e0000 */
[----:B------:R-:W-:-:S03]  /*a8d0*/  R2UR UR5, R18 ;  /* 0x00000000120572ca */ /* 0x000fc600000e0000 */
[C---:B------:R-:W-:Y:S02]  /*a8e0*/  @P0 FMUL2 R24, R67.reuse.F32, R24.F32x2.HI_LO ;  /* 0x000000184318024a */ /* 0x040fe40000040000 */
[C---:B------:R-:W-:Y:S02]  /*a8f0*/  @P0 FMUL2 R26, R67.reuse.F32, R26.F32x2.HI_LO ;  /* 0x0000001a431a024a */ /* 0x040fe40000040000 */
[C---:B------:R-:W-:Y:S02]  /*a900*/  @P0 FMUL2 R28, R67.reuse.F32, R28.F32x2.HI_LO ;  /* 0x0000001c431c024a */ /* 0x040fe40000040000 */
[C---:B------:R-:W-:Y:S02]  /*a910*/  @P0 FMUL2 R30, R67.reuse.F32, R30.F32x2.HI_LO ;  /* 0x0000001e431e024a */ /* 0x040fe40000040000 */
[C---:B------:R-:W-:Y:S02]  /*a920*/  @P0 FMUL2 R32, R67.reuse.F32, R32.F32x2.HI_LO ;  /* 0x000000204320024a */ /* 0x040fe40000040000 */
[C---:B------:R-:W-:Y:S01]  /*a930*/  @P0 FMUL2 R34, R67.reuse.F32, R34.F32x2.HI_LO ;  /* 0x000000224322024a */ /* 0x040fe20000040000 */
[----:B------:R-:W3:Y:S01]  /*a940*/  LDTM.x16 R40, tmem[UR5] ;  /* 0x00000005002879ee */ /* 0x000ee20008240000 */
[----:B------:R-:W-:-:S02]  /*a950*/  @P0 FMUL2 R36, R67.F32, R36.F32x2.HI_LO ;  /* 0x000000244324024a */ /* 0x000fc40000040000 */
[----:B------:R-:W-:Y:S01]  /*a960*/  @P0 FMUL2 R38, R67.F32, R38.F32x2.HI_LO ;  /* 0x000000264326024a */ /* 0x000fe20000040000 */
[----:B------:R-:W-:-:S03]  /*a970*/  ISETP.NE.AND P0, PT, R16, R17, PT ;  /* 0x000000111000720c */ /* 0x000fc60003f05270 */
[----:B------:R4:W-:Y:S10]  /*a980*/  STTM.x16 tmem[UR4], R24 ;  /* 0x00000018000079ed */ /* 0x0009f40008240004 */
[----:B---3--:R-:W-:Y:S05]  /*a990*/  @!P0 BRA `(.L_x_182) ;  /* 0x0000000000408947 */ /* 0x008fea0003800000 */
[----:B------:R-:W-:Y:S01]  /*a9a0*/  MOV R14, 0x8 ;  /* 0x00000008000e7802 */ /* 0x000fe20000000f00 */
[----:B------:R-:W3:Y:S01]  /*a9b0*/  LDCU.64 UR8, c[0x4][0xb0] ;  /* 0x01001600ff0877ac */ /* 0x000ee20008000a00 */
[----:B------:R-:W-:Y:S02]  /*a9c0*/  HFMA2 R12, -RZ, RZ, 0, 5.9604644775390625e-08 ;  /* 0x00000001ff0c7431 */ /* 0x000fe400000001ff */
[----:B------:R-:W-:Y:S01]  /*a9d0*/  IMAD.MOV.U32 R8, RZ, RZ, 0x192 ;  /* 0x00000192ff087424 */ /* 0x000fe200078e00ff */
[----:B------:R-:W2:Y:S01]  /*a9e0*/  LDCU.64 UR6, c[0x4][0xb8] ;  /* 0x01001700ff0677ac */ /* 0x000ea20008000a00 */
[----:B------:R-:W1:Y:S01]  /*a9f0*/  LDC.64 R14, c[0x4][R14] ;  /* 0x010000000e0e7b82 */ /* 0x000e620000000a00 */
        /* <DEDUP_REMOVED lines=10> */
.L_x_182:
[----:B------:R-:W-:Y:S05]  /*aaa0*/  BSYNC.RECONVERGENT B6 ;  /* 0x0000000000067941 */ /* 0x000fea0003800200 */
.L_x_181:
        /* <DEDUP_REMOVED lines=12> */
[----:B----4-:R-:W3:Y:S01]  /*ab70*/  LDTM.x16 R24, tmem[UR5] ;  /* 0x00000005001879ee */ /* 0x010ee20008240000 */
        /* <DEDUP_REMOVED lines=21> */
.L_x_184:
[----:B------:R-:W-:Y:S05]  /*acd0*/  BSYNC.RECONVERGENT B6 ;  /* 0x0000000000067941 */ /* 0x000fea0003800200 */
.L_x_183:
        /* <DEDUP_REMOVED lines=34> */
.L_x_186:
[----:B------:R-:W-:Y:S05]  /*af00*/  BSYNC.RECONVERGENT B6 ;  /* 0x0000000000067941 */ /* 0x000fea0003800200 */
.L_x_185:
        /* <DEDUP_REMOVED lines=34> */
.L_x_188:
[----:B------:R-:W-:Y:S05]  /*b130*/  BSYNC.RECONVERGENT B6 ;  /* 0x0000000000067941 */ /* 0x000fea0003800200 */
.L_x_187:
        /* <DEDUP_REMOVED lines=34> */
.L_x_190:
[----:B------:R-:W-:Y:S05]  /*b360*/  BSYNC.RECONVERGENT B6 ;  /* 0x0000000000067941 */ /* 0x000fea0003800200 */
.L_x_189:
        /* <DEDUP_REMOVED lines=34> */
.L_x_192:
[----:B------:R-:W-:Y:S05]  /*b590*/  BSYNC.RECONVERGENT B6 ;  /* 0x0000000000067941 */ /* 0x000fea0003800200 */
.L_x_191:
[----:B-1----:R-:W-:Y:S01]  /*b5a0*/  LOP3.LUT R0, R65, 0x170, RZ, 0xfc, !PT ;  /* 0x0000017041007812 */ /* 0x002fe200078efcff */
[----:B------:R-:W-:Y:S05]  /*b5b0*/  WARPSYNC.ALL ;  /* 0x0000000000007948 */ /* 0x000fea0003800000 */
[----:B------:R-:W-:Y:S02]  /*b5c0*/  R2UR UR4, R0 ;  /* 0x00000000000472ca */ /* 0x000fe400000e0000 */
[----:B------:R-:W-:Y:S02]  /*b5d0*/  FSETP.NEU.AND P0, PT, R67, 1, PT ;  /* 0x3f8000004300780b */ /* 0x000fe40003f0d000 */
[----:B------:R-:W-:-:S09]  /*b5e0*/  R2UR UR5, R68 ;  /* 0x00000000440572ca */ /* 0x000fd200000e0000 */
[----:B--2---:R-:W1:Y:S01]  /*b5f0*/  LDTM.x16 R4, tmem[UR4] ;  /* 0x00000004000479ee */ /* 0x004e620008240000 */
[----:B------:R-:W-:Y:S01]  /*b600*/  R2UR UR4, R0 ;  /* 0x00000000000472ca */ /* 0x000fe200000e0000 */
[C---:B------:R-:W-:Y:S02]  /*b610*/  @P0 FMUL2 R24, R67.reuse.F32, R24.F32x2.HI_LO ;  /* 0x000000184318024a */ /* 0x040fe40000040000 */
[C---:B------:R-:W-:Y:S02]  /*b620*/  @P0 FMUL2 R26, R67.reuse.F32, R26.F32x2.HI_LO ;  /* 0x0000001a431a024a */ /* 0x040fe40000040000 */
[C---:B------:R-:W-:Y:S02]  /*b630*/  @P0 FMUL2 R28, R67.reuse.F32, R28.F32x2.HI_LO ;  /* 0x0000001c431c024a */ /* 0x040fe40000040000 */
[C---:B------:R-:W-:Y:S02]  /*b640*/  @P0 FMUL2 R30, R67.reuse.F32, R30.F32x2.HI_LO ;  /* 0x0000001e431e024a */ /* 0x040fe40000040000 */
[----:B------:R-:W-:-:S02]  /*b650*/  @P0 FMUL2 R32, R67.F32, R32.F32x2.HI_LO ;  /* 0x000000204320024a */ /* 0x000fc40000040000 */
[C---:B------:R-:W-:Y:S02]  /*b660*/  @P0 FMUL2 R34, R67.reuse.F32, R34.F32x2.HI_LO ;  /* 0x000000224322024a */ /* 0x040fe40000040000 */
[C---:B------:R-:W-:Y:S02]  /*b670*/  @P0 FMUL2 R36, R67.reuse.F32, R36.F32x2.HI_LO ;  /* 0x000000244324024a */ /* 0x040fe40000040000 */
[----:B------:R-:W-:-:S04]  /*b680*/  @P0 FMUL2 R38, R67.F32, R38.F32x2.HI_LO ;  /* 0x000000264326024a */ /* 0x000fc80000040000 */
[----:B------:R3:W-:Y:S01]  /*b690*/  STTM.x16 tmem[UR5], R24 ;  /* 0x00000018000079ed */ /* 0x0007e20008240005 */
[C---:B-1----:R-:W-:Y:S02]  /*b6a0*/  @P0 FMUL2 R4, R67.reuse.F32, R4.F32x2.HI_LO ;  /* 0x000000044304024a */ /* 0x042fe40000040000 */
[C---:B------:R-:W-:Y:S02]  /*b6b0*/  @P0 FMUL2 R6, R67.reuse.F32, R6.F32x2.HI_LO ;  /* 0x000000064306024a */ /* 0x040fe40000040000 */
[C---:B------:R-:W-:Y:S02]  /*b6c0*/  @P0 FMUL2 R8, R67.reuse.F32, R8.F32x2.HI_LO ;  /* 0x000000084308024a */ /* 0x040fe40000040000 */
[C---:B------:R-:W-:Y:S02]  /*b6d0*/  @P0 FMUL2 R10, R67.reuse.F32, R10.F32x2.HI_LO ;  /* 0x0000000a430a024a */ /* 0x040fe40000040000 */
[C---:B------:R-:W-:Y:S02]  /*b6e0*/  @P0 FMUL2 R12, R67.reuse.F32, R12.F32x2.HI_LO ;  /* 0x0000000c430c024a */ /* 0x040fe40000040000 */
[----:B------:R-:W-:-:S02]  /*b6f0*/  @P0 FMUL2 R14, R67.F32, R14.F32x2.HI_LO ;  /* 0x0000000e430e024a */ /* 0x000fc40000040000 */
[C---:B------:R-:W-:Y:S02]  /*b700*/  @P0 FMUL2 R16, R67.reuse.F32, R16.F32x2.HI_LO ;  /* 0x000000104310024a */ /* 0x040fe40000040000 */
[----:B------:R-:W-:-:S04]  /*b710*/  @P0 FMUL2 R18, R67.F32, R18.F32x2.HI_LO ;  /* 0x000000124312024a */ /* 0x000fc80000040000 */
[----:B------:R3:W-:Y:S02]  /*b720*/  STTM.x16 tmem[UR4], R4 ;  /* 0x00000004000079ed */ /* 0x0007e40008240004 */
.L_x_178:
[----:B------:R-:W-:-:S09]  /*b730*/  UISETP.NE.AND UP0, UPT, UR39, URZ, UPT ;  /* 0x000000ff2700728c */ /* 0x000fd2000bf05270 */
[----:B------:R-:W-:Y:S05]  /*b740*/  BRA.U !UP0, `(.L_x_193) ;  /* 0x0000000108047547 */ /* 0x000fea000b800000 */
[----:B------:R-:W-:Y:S05]  /*b750*/  BPT.TRAP 0x1 ;  /* 0x000000040000795c */ /* 0x000fea0000300000 */
.L_x_193:
[----:B------:R-:W-:Y:S01]  /*b760*/  IADD3 R3, PT, PT, R59, 0x2c088, RZ ;  /* 0x0002c0883b037810 */ /* 0x000fe20007ffe0ff */
[----:B------:R-:W-:Y:S02]  /*b770*/  UISETP.NE.AND UP0, UPT, UR41, URZ, UPT ;  /* 0x000000ff2900728c */ /* 0x000fe4000bf05270 */
[----:B------:R-:W-:Y:S01]  /*b780*/  ULOP3.LUT UR38, UR38, 0x1, URZ, 0x3c, !UPT ;  /* 0x0000000126267892 */ /* 0x000fe2000f8e3cff */
[----:B-1----:R-:W-:-:S04]  /*b790*/  PRMT R0, R60, 0x654, R3 ;  /* 0x000006543c007816 */ /* 0x002fc80000000003 */
[----:B------:R1:W-:Y:S01]  /*b7a0*/  SYNCS.ARRIVE.TRANS64.RED.A1T0 RZ, [R0+URZ], RZ ;  /* 0x000000ff00ff79a7 */ /* 0x0003e200081004ff */
[----:B------:R-:W1:Y:S01]  /*b7b0*/  FENCE.VIEW.ASYNC.T ;  /* 0x00000000000073c6 */ /* 0x000e620000000200 */
[----:B------:R-:W-:Y:S05]  /*b7c0*/  BRA.U UP0, `(.L_x_194) ;  /* 0x0000000100087547 */ /* 0x000fea000b800000 */
[----:B------:R-:W-:Y:S05]  /*b7d0*/  BPT.TRAP 0x1 ;  /* 0x000000040000795c */ /* 0x000fea0000300000 */
[----:B------:R-:W-:Y:S05]  /*b7e0*/  BPT.TRAP 0x1 ;  /* 0x000000040000795c */ /* 0x000fea0000300000 */
.L_x_194:
[----:B------:R-:W-:Y:S01]  /*b7f0*/  IADD3 R3, PT, PT, R59, 0x2c0a0, RZ ;  /* 0x0002c0a03b037810 */ /* 0x000fe20007ffe0ff */
[----:B------:R-:W-:-:S03]  /*b800*/  UISETP.NE.AND UP0, UPT, UR39, URZ, UPT ;  /* 0x000000ff2700728c */ /* 0x000fc6000bf05270 */
[----:B-1----:R-:W-:-:S04]  /*b810*/  PRMT R0, R60, 0x654, R3 ;  /* 0x000006543c007816 */ /* 0x002fc80000000003 */
[----:B------:R1:W-:Y:S02]  /*b820*/  SYNCS.ARRIVE.TRANS64.RED.A1T0 RZ, [R0+URZ], RZ ;  /* 0x000000ff00ff79a7 */ /* 0x0003e400081004ff */
[----:B------:R-:W-:Y:S05]  /*b830*/  BRA.U !UP0, `(.L_x_195) ;  /* 0x0000000108047547 */ /* 0x000fea000b800000 */
[----:B------:R-:W-:Y:S05]  /*b840*/  BPT.TRAP 0x1 ;  /* 0x000000040000795c */ /* 0x000fea0000300000 */
.L_x_195:
[----:B-1----:R-:W-:Y:S01]  /*b850*/  IMAD.U32 R0, RZ, RZ, UR38 ;  /* 0x00000026ff007e24 */ /* 0x002fe2000f8e00ff */
[----:B------:R-:W-:-:S04]  /*b860*/  LOP3.LUT R3, R65, 0x80, RZ, 0xfc, !PT ;  /* 0x0000008041037812 */ /* 0x000fc800078efcff */
[----:B------:R-:W-:-:S04]  /*b870*/  SHF.L.U32 R0, R0, 0x1f, RZ ;  /* 0x0000001f00007819 */ /* 0x000fc800000006ff */
[----:B------:R-:W1:Y:S02]  /*b880*/  SYNCS.PHASECHK.TRANS64.TRYWAIT P0, [R59+URZ+0x2c080], R0 ;  /* 0x02c080003b0075a7 */ /* 0x000e6400080011ff */
[----:B-1----:R-:W-:Y:S05]  /*b890*/  @!P0 BRA `(.L_x_196) ;  /* 0x000000e4008c8947 */ /* 0x002fea0003800000 */
.L_x_437:
[----:B------:R-:W-:Y:S01]  /*b8a0*/  R2UR UR4, R3 ;  /* 0x00000000030472ca */ /* 0x000fe200000e0000 */
[----:B------:R-:W-:Y:S01]  /*b8b0*/  UISETP.NE.AND UP0, UPT, UR41, URZ, UPT ;  /* 0x000000ff2900728c */ /* 0x000fe2000bf05270 */
[----:B------:R-:W-:Y:S01]  /*b8c0*/  PLOP3.LUT P0, PT, PT, PT, PT, 0x80, 0x8 ;  /* 0x000000000008781c */ /* 0x000fe20003f0f070 */
[----:B------:R-:W-:-:S10]  /*b8d0*/  IMAD.MOV.U32 R67, RZ, RZ, 0x3f800000 ;  /* 0x3f800000ff437424 */ /* 0x000fd400078e00ff */
[----:B---3--:R-:W1:Y:S02]  /*b8e0*/  LDTM.x2 R4, tmem[UR4] ;  /* 0x00000004000479ee */ /* 0x008e6400080c0000 */
[----:B-1----:R-:W-:-:S13]  /*b8f0*/  FSETP.NEU.AND P2, PT, R4, R5, PT ;  /* 0x000000050400720b */ /* 0x002fda0003f4d000 */
[----:B------:R-:W1:Y:S01]  /*b900*/  @P2 LDC R0, c[0x0][0x704] ;  /* 0x0001c100ff002b82 */ /* 0x000e620000000800 */
        /* <DEDUP_REMOVED lines=10> */
.L_x_197:
[----:B------:R-:W-:Y:S01]  /*b9b0*/  IMAD.U32 R0, RZ, RZ, UR42 ;  /* 0x0000002aff007e24 */ /* 0x000fe2000f8e00ff */
[----:B------:R-:W-:-:S04]  /*b9c0*/  FSETP.NEU.AND P1, PT, R67, 1, PT ;  /* 0x3f8000004300780b */ /* 0x000fc80003f2d000 */
[----:B------:R-:W-:-:S04]  /*b9d0*/  SHF.L.U32 R0, R0, 0x1f, RZ ;  /* 0x0000001f00007819 */ /* 0x000fc800000006ff */
[----:B------:R-:W1:Y:S02]  /*b9e0*/  SYNCS.PHASECHK.TRANS64.TRYWAIT P0, [R59+URZ+0x2c098], R0 ;  /* 0x02c098003b0075a7 */ /* 0x000e6400080011ff */
[----:B-1----:R-:W-:Y:S05]  /*b9f0*/  @!P0 BRA `(.L_x_198) ;  /* 0x000000e400488947 */ /* 0x002fea0003800000 */
.L_x_438:
        /* <DEDUP_REMOVED lines=27> */
.L_x_201:
[----:B------:R-:W-:Y:S05]  /*bbb0*/  BSYNC.RECONVERGENT B6 ;  /* 0x0000000000067941 */ /* 0x000fea0003800200 */
.L_x_200:
        /* <DEDUP_REMOVED lines=34> */
.L_x_203:
[----:B------:R-:W-:Y:S05]  /*bde0*/  BSYNC.RECONVERGENT B6 ;  /* 0x0000000000067941 */ /* 0x000fea0003800200 */
.L_x_202:
        /* <DEDUP_REMOVED lines=34> */
.L_x_205:
[----:B------:R-:W-:Y:S05]  /*c010*/  BSYNC.RECONVERGENT B6 ;  /* 0x0000000000067941 */ /* 0x000fea0003800200 */
.L_x_204:
        /* <DEDUP_REMOVED lines=34> */
.L_x_207:
[----:B------:R-:W-:Y:S05]  /*c240*/  BSYNC.RECONVERGENT B6 ;  /* 0x0000000000067941 */ /* 0x000fea0003800200 */
.L_x_206:
        /* <DEDUP_REMOVED lines=34> */
.L_x_209:
[----:B------:R-:W-:Y:S05]  /*c470*/  BSYNC.RECONVERGENT B6 ;  /* 0x0000000000067941 */ /* 0x000fea0003800200 */
.L_x_208:
        /* <DEDUP_REMOVED lines=34> */
.L_x_211:
[----:B------:R-:W-:Y:S05]  /*c6a0*/  BSYNC.RECONVERGENT B6 ;  /* 0x0000000000067941 */ /* 0x000fea0003800200 */
.L_x_210:
        /* <DEDUP_REMOVED lines=34> */
.L_x_213:
[----:B------:R-:W-:Y:S05]  /*c8d0*/  BSYNC.RECONVERGENT B6 ;  /* 0x0000000000067941 */ /* 0x000fea0003800200 */
.L_x_212:
[----:B------:R-:W-:Y:S01]  /*c8e0*/  LOP3.LUT R65, R65, 0x1f0, RZ, 0xfc, !PT ;  /* 0x000001f041417812 */ /* 0x000fe200078efcff */
[----:B------:R-:W-:Y:S05]  /*c8f0*/  WARPSYNC.ALL ;  /* 0x0000000000007948 */ /* 0x000fea0003800000 */
[----:B------:R-:W-:Y:S02]  /*c900*/  R2UR UR4, R65 ;  /* 0x00000000410472ca */ /* 0x000fe400000e0000 */
[----:B------:R-:W-:Y:S02]  /*c910*/  FSETP.NEU.AND P0, PT, R67, 1, PT ;  /* 0x3f8000004300780b */ /* 0x000fe40003f0d000 */
[----:B------:R-:W-:-:S09]  /*c920*/  R2UR UR5, R66 ;  /* 0x00000000420572ca */ /* 0x000fd200000e0000 */
[----:B--2---:R-:W2:Y:S01]  /*c930*/  LDTM.x16 R4, tmem[UR4] ;  /* 0x00000004000479ee */ /* 0x004ea20008240000 */
        /* <DEDUP_REMOVED lines=10> */
[C---:B--2---:R-:W-:Y:S02]  /*c9e0*/  @P0 FMUL2 R4, R67.reuse.F32, R4.F32x2.HI_LO ;  /* 0x000000044304024a */ /* 0x044fe40000040000 */
        /* <DEDUP_REMOVED lines=8> */
.L_x_199:
[----:B------:R-:W-:-:S09]  /*ca70*/  UISETP.NE.AND UP0, UPT, UR40, URZ, UPT ;  /* 0x000000ff2800728c */ /* 0x000fd2000bf05270 */
[----:B------:R-:W-:Y:S05]  /*ca80*/  BRA.U !UP0, `(.L_x_214) ;  /* 0x0000000108047547 */ /* 0x000fea000b800000 */
[----:B------:R-:W-:Y:S05]  /*ca90*/  BPT.TRAP 0x1 ;  /* 0x000000040000795c */ /* 0x000fea0000300000 */
.L_x_214:
[----:B-1----:R-:W-:Y:S01]  /*caa0*/  PRMT R0, R60, 0x654, R63 ;  /* 0x000006543c007816 */ /* 0x002fe2000000003f */
[----:B------:R-:W-:-:S03]  /*cab0*/  UISETP.NE.AND UP0, UPT, UR41, URZ, UPT ;  /* 0x000000ff2900728c */ /* 0x000fc6000bf05270 */
[----:B------:R1:W-:Y:S01]  /*cac0*/  SYNCS.ARRIVE.TRANS64.RED.A1T0 RZ, [R0+URZ], RZ ;  /* 0x000000ff00ff79a7 */ /* 0x0003e200081004ff */
[----:B------:R-:W1:Y:S05]  /*cad0*/  FENCE.VIEW.ASYNC.T ;  /* 0x00000000000073c6 */ /* 0x000e6a0000000200 */
[----:B------:R-:W-:Y:S05]  /*cae0*/  BRA.U UP0, `(.L_x_215) ;  /* 0x0000000100087547 */ /* 0x000fea000b800000 */
[----:B------:R-:W-:Y:S05]  /*caf0*/  BPT.TRAP 0x1 ;  /* 0x000000040000795c */ /* 0x000fea0000300000 */
[----:B------:R-:W-:Y:S05]  /*cb00*/  BPT.TRAP 0x1 ;  /* 0x000000040000795c */ /* 0x000fea0000300000 */
.L_x_215:
[----:B------:R-:W-:Y:S01]  /*cb10*/  ISETP.NE.AND P0, PT, R64, RZ, PT ;  /* 0x000000ff4000720c */ /* 0x000fe20003f05270 */
[----:B------:R-:W-:Y:S01]  /*cb20*/  VIADD R3, R59, 0x2c0a8 ;  /* 0x0002c0a83b037836 */ /* 0x000fe20000000000 */
[----:B------:R-:W-:-:S04]  /*cb30*/  ULOP3.LUT UR42, UR42, 0x1, URZ, 0x3c, !UPT ;  /* 0x000000012a2a7892 */ /* 0x000fc8000f8e3cff */
[----:B------:R-:W-:-:S04]  /*cb40*/  PRMT R3, R60, 0x654, R3 ;  /* 0x000006543c037816 */ /* 0x000fc80000000003 */
[----:B-1----:R1:W-:Y:S02]  /*cb50*/  SYNCS.ARRIVE.TRANS64.RED.A1T0 RZ, [R3+URZ], RZ ;  /* 0x000000ff03ff79a7 */ /* 0x0023e400081004ff */
[----:B-1----:R-:W-:Y:S01]  /*cb60*/  LOP3.LUT R3, R23, 0x1, RZ, 0x3c, !PT ;  /* 0x0000000117037812 */ /* 0x002fe200078e3cff */
[----:B------:R-:W-:Y:S06]  /*cb70*/  @P0 BRA `(.L_x_216) ;  /* 0xffffffd8003c0947 */ /* 0x000fec000383ffff */
.L_x_173:
[----:B------:R-:W-:-:S09]  /*cb80*/  UISETP.NE.AND UP0, UPT, UR39, URZ, UPT ;  /* 0x000000ff2700728c */ /* 0x000fd2000bf05270 */
[----:B------:R-:W-:Y:S05]  /*cb90*/  BRA.U !UP0, `(.L_x_217) ;  /* 0x0000000108047547 */ /* 0x000fea000b800000 */
[----:B------:R-:W-:Y:S05]  /*cba0*/  BPT.TRAP 0x1 ;  /* 0x000000040000795c */ /* 0x000fea0000300000 */
.L_x_217:
[----:B---3--:R-:W-:Y:S01]  /*cbb0*/  IADD3 R31, PT, PT, R59, 0x2c088, RZ ;  /* 0x0002c0883b1f7810 */ /* 0x008fe20007ffe0ff */
[----:B------:R-:W-:-:S03]  /*cbc0*/  UISETP.NE.AND UP0, UPT, UR40, URZ, UPT ;  /* 0x000000ff2800728c */ /* 0x000fc6000bf05270 */
[----:B------:R-:W-:-:S04]  /*cbd0*/  PRMT R4, R60, 0x654, R31 ;  /* 0x000006543c047816 */ /* 0x000fc8000000001f */
[----:B------:R3:W-:Y:S02]  /*cbe0*/  SYNCS.ARRIVE.TRANS64.RED.A1T0 RZ, [R4+URZ], RZ ;  /* 0x000000ff04ff79a7 */ /* 0x0007e400081004ff */
[----:B------:R-:W-:Y:S05]  /*cbf0*/  BRA.U !UP0, `(.L_x_218) ;  /* 0x0000000108047547 */ /* 0x000fea000b800000 */
[----:B------:R-:W-:Y:S05]  /*cc00*/  BPT.TRAP 0x1 ;  /* 0x000000040000795c */ /* 0x000fea0000300000 */
.L_x_218:
[----:B---3--:R-:W-:Y:S01]  /*cc10*/  SHF.L.U32 R4, R3, 0x1f, RZ ;  /* 0x0000001f03047819 */ /* 0x008fe200000006ff */
[----:B------:R-:W3:Y:S03]  /*cc20*/  S2R R26, SR_TID.X ;  /* 0x00000000001a7919 */ /* 0x000ee60000002100 */
[----:B------:R-:W5:Y:S01]  /*cc30*/  SYNCS.PHASECHK.TRANS64.TRYWAIT P0, [R59+URZ+0x2c070], R4 ;  /* 0x02c070043b0075a7 */ /* 0x000f6200080011ff */
[----:B---3--:R-:W-:-:S05]  /*cc40*/  IMAD.U32 R28, R26, 0x10000, RZ ;  /* 0x000100001a1c7824 */ /* 0x008fca00078e00ff */
[----:B------:R-:W-:Y:S01]  /*cc50*/  LOP3.LUT R28, R28, 0x600000, RZ, 0xc0, !PT ;  /* 0x006000001c1c7812 */ /* 0x000fe200078ec0ff */
[----:B-----5:R-:W-:Y:S06]  /*cc60*/  @!P0 BRA `(.L_x_219) ;  /* 0x000000d000c08947 */ /* 0x020fec0003800000 */
.L_x_439:
[----:B------:R-:W-:Y:S05]  /*cc70*/  WARPSYNC.ALL ;  /* 0x0000000000007948 */ /* 0x000fea0003800000 */
[----:B------:R-:W-:Y:S01]  /*cc80*/  R2UR UR4, R28 ;  /* 0x000000001c0472ca */ /* 0x000fe200000e0000 */
[----:B------:R-:W-:-:S12]  /*cc90*/  UISETP.NE.AND UP0, UPT, UR40, URZ, UPT ;  /* 0x000000ff2800728c */ /* 0x000fd8000bf05270 */
[----:B------:R-:W1:Y:S02]  /*cca0*/  LDTM.x2 R24, tmem[UR4] ;  /* 0x00000004001879ee */ /* 0x000e6400080c0000 */
[----:B-1----:R-:W-:Y:S05]  /*ccb0*/  BRA.U !UP0, `(.L_x_220) ;  /* 0x0000000108047547 */ /* 0x002fea000b800000 */
[----:B------:R-:W-:Y:S05]  /*ccc0*/  BPT.TRAP 0x1 ;  /* 0x000000040000795c */ /* 0x000fea0000300000 */
.L_x_220:
[----:B------:R1:W-:Y:S01]  /*ccd0*/  SYNCS.ARRIVE.TRANS64.RED.A1T0 RZ, [R0+URZ], RZ ;  /* 0x000000ff00ff79a7 */ /* 0x0003e200081004ff */
[----:B------:R-:W-:-:S09]  /*cce0*/  UISETP.NE.AND UP0, UPT, UR41, URZ, UPT ;  /* 0x000000ff2900728c */ /* 0x000fd2000bf05270 */
[----:B------:R-:W-:Y:S05]  /*ccf0*/  BRA.U UP0, `(.L_x_221) ;  /* 0x0000000100047547 */ /* 0x000fea000b800000 */
[----:B------:R-:W-:Y:S05]  /*cd00*/  BPT.TRAP 0x1 ;  /* 0x000000040000795c */ /* 0x000fea0000300000 */
.L_x_221:
[----:B-1----:R-:W-:-:S04]  /*cd10*/  MOV R0, UR42 ;  /* 0x0000002a00007c02 */ /* 0x002fc80008000f00 */
[----:B------:R-:W-:-:S04]  /*cd20*/  SHF.L.U32 R0, R0, 0x1f, RZ ;  /* 0x0000001f00007819 */ /* 0x000fc800000006ff */
[----:B------:R-:W1:Y:S02]  /*cd30*/  SYNCS.PHASECHK.TRANS64.TRYWAIT P0, [R59+URZ+0x2c090], R0 ;  /* 0x02c090003b0075a7 */ /* 0x000e6400080011ff */
[----:B-1----:R-:W-:Y:S05]  /*cd40*/  @!P0 BRA `(.L_x_222) ;  /* 0x000000d0009c8947 */ /* 0x002fea0003800000 */
.L_x_440:
[----:B------:R-:W-:-:S09]  /*cd50*/  UISETP.NE.AND UP0, UPT, UR41, URZ, UPT ;  /* 0x000000ff2900728c */ /* 0x000fd2000bf05270 */
[----:B------:R-:W-:Y:S05]  /*cd60*/  BRA.U UP0, `(.L_x_223) ;  /* 0x0000000100047547 */ /* 0x000fea000b800000 */
[----:B------:R-:W-:Y:S05]  /*cd70*/  BPT.TRAP 0x1 ;  /* 0x000000040000795c */ /* 0x000fea0000300000 */
.L_x_223:
[----:B------:R-:W-:Y:S01]  /*cd80*/  SHF.L.U32 R0, R56, 0x1f, RZ ;  /* 0x0000001f38007819 */ /* 0x000fe200000006ff */
[----:B------:R1:W1:Y:S01]  /*cd90*/  MUFU.RCP R3, R24 ;  /* 0x0000001800037308 */ /* 0x0002620000001000 */
[----:B------:R-:W-:Y:S02]  /*cda0*/  BSSY B0, `(.L_x_224) ;  /* 0x0000003000007945 */ /* 0x000fe40003800000 */
[----:B------:R-:W5:Y:S02]  /*cdb0*/  SYNCS.PHASECHK.TRANS64.TRYWAIT P0, [R59+URZ+0x2c0c0], R0 ;  /* 0x02c0c0003b0075a7 */ /* 0x000f6400080011ff */
[----:B-1---5:R-:W-:Y:S05]  /*cdc0*/  @!P0 BRA `(.L_x_225) ;  /* 0x000000d000908947 */ /* 0x022fea0003800000 */
.L_x_441:
[----:B------:R-:W-:Y:S05]  /*cdd0*/  BSYNC B0 ;  /* 0x0000000000007941 */ /* 0x000fea0003800000 */
.L_x_224:
[----:B------:R-:W1:Y:S01]  /*cde0*/  LDCU UR4, c[0x0][0x708] ;  /* 0x0000e100ff0477ac */ /* 0x000e620008000800 */
[----:B------:R-:W-:Y:S01]  /*cdf0*/  FFMA R0, -R24, R3, 1 ;  /* 0x3f80000018007423 */ /* 0x000fe20000000103 */
[----:B------:R-:W2:Y:S03]  /*ce00*/  LDC R32, c[0x0][0x708] ;  /* 0x0001c200ff207b82 */ /* 0x000ea60000000800 */
[----:B------:R-:W-:Y:S01]  /*ce10*/  FFMA R0, R3, R0, R3 ;  /* 0x0000000003007223 */ /* 0x000fe20000000003 */
[----:B-1----:R-:W-:-:S03]  /*ce20*/  MOV R3, UR4 ;  /* 0x0000000400037c02 */ /* 0x002fc60008000f00 */
[----:B------:R-:W-:Y:S01]  /*ce30*/  FFMA R33, R0, UR4, RZ ;  /* 0x0000000400217c23 */ /* 0x000fe200080000ff */
[----:B------:R-:W1:Y:S03]  /*ce40*/  FCHK P0, R3, R24 ;  /* 0x0000001803007302 */ /* 0x000e660000000000 */
[----:B---3--:R-:W-:-:S04]  /*ce50*/  FFMA R4, -R24, R33, UR4 ;  /* 0x0000000418047e23 */ /* 0x008fc80008000121 */
[----:B------:R-:W-:Y:S01]  /*ce60*/  FFMA R33, R0, R4, R33 ;  /* 0x0000000400217223 */ /* 0x000fe20000000021 */
[----:B-1----:R-:W-:Y:S06]  /*ce70*/  @!P0 BRA `(.L_x_226) ;  /* 0x0000000000088947 */ /* 0x002fec0003800000 */
[----:B------:R-:W-:Y:S02]  /*ce80*/  MOV R4, 0xcea0 ;  /* 0x0000cea000047802 */ /* 0x000fe40000000f00 */
[----:B--2-4-:R-:W-:Y:S05]  /*ce90*/  CALL.REL.NOINC `($__internal_3_$__cuda_sm3x_div_rn_noftz_f32_slowpath) ;  /* 0x000000dc00407944 */ /* 0x014fea0003c00000 */
.L_x_226:
[----:B------:R-:W1:Y:S01]  /*cea0*/  S2R R20, SR_SWINHI ;  /* 0x0000000000147919 */ /* 0x000e620000002f00 */
[----:B------:R-:W-:Y:S01]  /*ceb0*/  LOP3.LUT R0, R28, 0x100, RZ, 0xfc, !PT ;  /* 0x000001001c007812 */ /* 0x000fe200078efcff */
[----:B------:R-:W-:Y:S05]  /*cec0*/  WARPSYNC.ALL ;  /* 0x0000000000007948 */ /* 0x000fea0003800000 */
[----:B------:R-:W-:Y:S01]  /*ced0*/  R2UR UR4, R0 ;  /* 0x00000000000472ca */ /* 0x000fe200000e0000 */
[C---:B------:R-:W-:Y:S01]  /*cee0*/  IMAD.SHL.U32 R0, R26.reuse, 0x80, RZ ;  /* 0x000000801a007824 */ /* 0x040fe200078e00ff */
[----:B------:R-:W-:Y:S01]  /*cef0*/  SHF.R.U32.HI R29, RZ, 0x15, R28 ;  /* 0x00000015ff1d7819 */ /* 0x000fe2000001161c */
[----:B------:R-:W-:-:S03]  /*cf00*/  IMAD.SHL.U32 R27, R26, 0x40, RZ ;  /* 0x000000401a1b7824 */ /* 0x000fc600078e00ff */
[----:B------:R-:W-:-:S04]  /*cf10*/  LOP3.LUT R30, R0, 0xc00, RZ, 0xc0, !PT ;  /* 0x00000c00001e7812 */ /* 0x000fc800078ec0ff */
[----:B------:R-:W-:Y:S02]  /*cf20*/  LOP3.LUT R27, R30, 0x1c0, R27, 0xf8, !PT ;  /* 0x000001c01e1b7812 */ /* 0x000fe400078ef81b */
[----:B------:R-:W-:Y:S01]  /*cf30*/  SHF.R.U32.HI R30, RZ, 0x5, R26 ;  /* 0x00000005ff1e7819 */ /* 0x000fe2000001161a */
[----:B--2---:R-:W2:Y:S01]  /*cf40*/  LDTM.x16 R4, tmem[UR4] ;  /* 0x00000004000479ee */ /* 0x004ea20008240000 */
[----:B------:R-:W-:Y:S02]  /*cf50*/  LOP3.LUT R27, R27, 0x3000, R0, 0xf8, !PT ;  /* 0x000030001b1b7812 */ /* 0x000fe400078ef800 */
[----:B------:R-:W-:Y:S02]  /*cf60*/  LOP3.LUT R30, R30, 0x3, RZ, 0xc0, !PT ;  /* 0x000000031e1e7812 */ /* 0x000fe400078ec0ff */
[----:B------:R-:W-:Y:S02]  /*cf70*/  MOV R36, R59 ;  /* 0x0000003b00247202 */ /* 0x000fe40000000f00 */
[----:B-1----:R-:W-:-:S03]  /*cf80*/  MOV R37, R20 ;  /* 0x0000001400257202 */ /* 0x002fc60000000f00 */
[----:B------:R-:W-:-:S03]  /*cf90*/  IMAD.WIDE.U32 R36, R27, 0x2, R36 ;  /* 0x000000021b247825 */ /* 0x000fc600078e0024 */
[C---:B------:R-:W-:Y:S02]  /*cfa0*/  IADD3 R0, P1, PT, R36.reuse, 0x1c000, RZ ;  /* 0x0001c00024007810 */ /* 0x040fe40007f3e0ff */
[----:B------:R-:W-:Y:S01]  /*cfb0*/  IADD3 R3, P0, PT, R36, 0x1c010, RZ ;  /* 0x0001c01024037810 */ /* 0x000fe20007f1e0ff */
[C---:B--2---:R-:W-:Y:S02]  /*cfc0*/  FMUL2 R4, R33.reuse.F32, R4.F32x2.HI_LO ;  /* 0x000000042104724a */ /* 0x044fe40000040000 */
[C---:B------:R-:W-:Y:S02]  /*cfd0*/  FMUL2 R6, R33.reuse.F32, R6.F32x2.HI_LO ;  /* 0x000000062106724a */ /* 0x040fe40000040000 */
[--C-:B------:R-:W-:Y:S02]  /*cfe0*/  IMAD.X R39, RZ, RZ, R37.reuse, P1 ;  /* 0x000000ffff277224 */ /* 0x100fe400008e0625 */
[----:B------:R-:W-:Y:S02]  /*cff0*/  FMUL2 R12, R33.F32, R12.F32x2.HI_LO ;  /* 0x0000000c210c724a */ /* 0x000fe40000040000 */
[----:B------:R-:W-:-:S02]  /*d000*/  IMAD.X R37, RZ, RZ, R37, P0 ;  /* 0x000000ffff257224 */ /* 0x000fc400000e0625 */
[----:B------:R-:W-:Y:S01]  /*d010*/  FMUL2 R20, R33.F32, R8.F32x2.HI_LO ;  /* 0x000000082114724a */ /* 0x000fe20000040000 */
[----:B------:R-:W-:Y:S01]  /*d020*/  F2FP.F16.F32.PACK_AB R8, R5, R4 ;  /* 0x000000040508723e */ /* 0x000fe200000000ff */
[----:B------:R-:W-:Y:S01]  /*d030*/  FMUL2 R34, R33.F32, R10.F32x2.HI_LO ;  /* 0x0000000a2122724a */ /* 0x000fe20000040000 */
[----:B------:R-:W-:Y:S01]  /*d040*/  F2FP.F16.F32.PACK_AB R9, R7, R6 ;  /* 0x000000060709723e */ /* 0x000fe200000000ff */
[C---:B------:R-:W-:Y:S01]  /*d050*/  FMUL2 R14, R33.reuse.F32, R14.F32x2.HI_LO ;  /* 0x0000000e210e724a */ /* 0x040fe20000040000 */
[----:B------:R-:W-:Y:S01]  /*d060*/  SHF.R.U64 R7, R0, 0x3, R39 ;  /* 0x0000000300077819 */ /* 0x000fe20000001227 */
[----:B------:R-:W-:Y:S01]  /*d070*/  FMUL2 R16, R33.F32, R16.F32x2.HI_LO ;  /* 0x000000102110724a */ /* 0x000fe20000040000 */
[----:B------:R-:W-:Y:S01]  /*d080*/  F2FP.F16.F32.PACK_AB R4, R13, R12 ;  /* 0x0000000c0d04723e */ /* 0x000fe200000000ff */
[----:B------:R-:W-:Y:S01]  /*d090*/  FMUL2 R18, R33.F32, R18.F32x2.HI_LO ;  /* 0x000000122112724a */ /* 0x000fe20000040000 */
[----:B------:R-:W-:Y:S02]  /*d0a0*/  SHF.R.U64 R12, R3, 0x3, R37 ;  /* 0x00000003030c7819 */ /* 0x000fe40000001225 */
[----:B------:R-:W-:-:S02]  /*d0b0*/  F2FP.F16.F32.PACK_AB R10, R21, R20 ;  /* 0x00000014150a723e */ /* 0x000fc400000000ff */
[----:B------:R-:W-:Y:S02]  /*d0c0*/  F2FP.F16.F32.PACK_AB R11, R35, R34 ;  /* 0x00000022230b723e */ /* 0x000fe400000000ff */
[----:B------:R-:W-:Y:S02]  /*d0d0*/  LOP3.LUT R38, R0, 0x70, R7, 0x78, !PT ;  /* 0x0000007000267812 */ /* 0x000fe400078e7807 */
[----:B------:R-:W-:Y:S02]  /*d0e0*/  F2FP.F16.F32.PACK_AB R5, R15, R14 ;  /* 0x0000000e0f05723e */ /* 0x000fe400000000ff */
[----:B------:R-:W-:Y:S01]  /*d0f0*/  F2FP.F16.F32.PACK_AB R6, R17, R16 ;  /* 0x000000101106723e */ /* 0x000fe200000000ff */
[----:B------:R1:W-:Y:S01]  /*d100*/  ST.E.128 desc[UR44][R38.64], R8 ;  /* 0x0000000826007985 */ /* 0x0003e2000c101d2c */
[----:B------:R-:W-:Y:S02]  /*d110*/  LOP3.LUT R36, R3, 0x70, R12, 0x78, !PT ;  /* 0x0000007003247812 */ /* 0x000fe400078e780c */
[----:B------:R-:W-:-:S02]  /*d120*/  F2FP.F16.F32.PACK_AB R7, R19, R18 ;  /* 0x000000121307723e */ /* 0x000fc400000000ff */
[----:B------:R-:W-:-:S03]  /*d130*/  ISETP.NE.AND P0, PT, R30, R29, PT ;  /* 0x0000001d1e00720c */ /* 0x000fc60003f05270 */
[----:B------:R1:W-:Y:S10]  /*d140*/  ST.E.128 desc[UR44][R36.64], R4 ;  /* 0x0000000424007985 */ /* 0x0003f4000c101d2c */
[----:B------:R-:W-:Y:S05]  /*d150*/  @!P0 BRA `(.L_x_227) ;  /* 0x0000000000408947 */ /* 0x000fea0003800000 */
[----:B------:R-:W-:Y:S01]  /*d160*/  MOV R14, 0x8 ;  /* 0x00000008000e7802 */ /* 0x000fe20000000f00 */
[----:B------:R-:W2:Y:S01]  /*d170*/  LDCU.64 UR6, c[0x4][0xb0] ;  /* 0x01001600ff0677ac */ /* 0x000ea20008000a00 */
[----:B------:R-:W-:Y:S02]  /*d180*/  HFMA2 R12, -RZ, RZ, 0, 5.9604644775390625e-08 ;  /* 0x00000001ff0c7431 */ /* 0x000fe400000001ff */
[----:B-1----:R-:W-:Y:S01]  /*d190*/  IMAD.MOV.U32 R8, RZ, RZ, 0x192 ;  /* 0x00000192ff087424 */ /* 0x002fe200078e00ff */
[----:B------:R-:W1:Y:S01]  /*d1a0*/  LDCU.64 UR4, c[0x4][0xb8] ;  /* 0x01001700ff0477ac */ /* 0x000e620008000a00 */
[----:B------:R-:W3:Y:S01]  /*d1b0*/  LDC.64 R14, c[0x4][R14] ;  /* 0x010000000e0e7b82 */ /* 0x000ee20000000a00 */
[----:B------:R-:W-:Y:S01]  /*d1c0*/  IMAD.MOV.U32 R13, RZ, RZ, RZ ;  /* 0x000000ffff0d7224 */ /* 0x000fe200078e00ff */
[----:B------:R-:W5:Y:S01]  /*d1d0*/  LDCU.64 UR8, c[0x4][0x40] ;  /* 0x01000800ff0877ac */ /* 0x000f620008000a00 */
[----:B--2---:R-:W-:Y:S01]  /*d1e0*/  IMAD.U32 R4, RZ, RZ, UR6 ;  /* 0x00000006ff047e24 */ /* 0x004fe2000f8e00ff */
[----:B------:R-:W-:Y:S01]  /*d1f0*/  MOV R5, UR7 ;  /* 0x0000000700057c02 */ /* 0x000fe20008000f00 */
[----:B-1----:R-:W-:Y:S01]  /*d200*/  IMAD.U32 R6, RZ, RZ, UR4 ;  /* 0x00000004ff067e24 */ /* 0x002fe2000f8e00ff */
[----:B------:R-:W-:Y:S01]  /*d210*/  MOV R7, UR5 ;  /* 0x0000000500077c02 */ /* 0x000fe20008000f00 */
[----:B-----5:R-:W-:Y:S01]  /*d220*/  IMAD.U32 R10, RZ, RZ, UR8 ;  /* 0x00000008ff0a7e24 */ /* 0x020fe2000f8e00ff */
[----:B------:R-:W-:-:S02]  /*d230*/  MOV R11, UR9 ;  /* 0x00000009000b7c02 */ /* 0x000fc40008000f00 */
[----:B------:R-:W-:-:S07]  /*d240*/  LEPC R20, `(.L_x_227) ;  /* 0x000000001014794e */ /* 0x000fce0000000000 */
[----:B---34-:R-:W-:Y:S05]  /*d250*/  CALL.ABS.NOINC R14 ;  /* 0x000000000e007343 */ /* 0x018fea0003c00000 */
.L_x_227:
[----:B------:R-:W-:Y:S01]  /*d260*/  LOP3.LUT R0, R28, 0x110, RZ, 0xfc, !PT ;  /* 0x000001101c007812 */ /* 0x000fe200078efcff */
[----:B------:R-:W-:Y:S05]  /*d270*/  WARPSYNC.ALL ;  /* 0x0000000000007948 */ /* 0x000fea0003800000 */
[----:B------:R-:W-:Y:S02]  /*d280*/  R2UR UR4, R0 ;  /* 0x00000000000472ca */ /* 0x000fe400000e0000 */
[----:B------:R-:W2:Y:S11]  /*d290*/  S2R R0, SR_SWINHI ;  /* 0x0000000000007919 */ /* 0x000eb60000002f00 */
[----:B-1----:R-:W1:Y:S01]  /*d2a0*/  LDTM.x16 R4, tmem[UR4] ;  /* 0x00000004000479ee */ /* 0x002e620008240000 */
[----:B------:R-:W-:-:S02]  /*d2b0*/  MOV R36, R59 ;  /* 0x0000003b00247202 */ /* 0x000fc40000000f00 */
[----:B--2---:R-:W-:Y:S01]  /*d2c0*/  MOV R37, R0 ;  /* 0x0000000000257202 */ /* 0x004fe20000000f00 */
[----:B-1----:R-:W-:Y:S02]  /*d2d0*/  FMUL2 R6, R33.F32, R6.F32x2.HI_LO ;  /* 0x000000062106724a */ /* 0x002fe40000040000 */
[----:B------:R-:W-:-:S04]  /*d2e0*/  IMAD.WIDE.U32 R36, R27, 0x2, R36 ;  /* 0x000000021b247825 */ /* 0x000fc800078e0024 */
[C---:B------:R-:W-:Y:S02]  /*d2f0*/  FMUL2 R20, R33.reuse.F32, R8.F32x2.HI_LO ;  /* 0x000000082114724a */ /* 0x040fe40000040000 */
[----:B------:R-:W-:Y:S01]  /*d300*/  FMUL2 R4, R33.F32, R4.F32x2.HI_LO ;  /* 0x000000042104724a */ /* 0x000fe20000040000 */
[----:B------:R-:W-:Y:S01]  /*d310*/  F2FP.F16.F32.PACK_AB R9, R7, R6 ;  /* 0x000000060709723e */ /* 0x000fe200000000ff */
[C---:B------:R-:W-:Y:S01]  /*d320*/  FMUL2 R34, R33.reuse.F32, R10.F32x2.HI_LO ;  /* 0x0000000a2122724a */ /* 0x040fe20000040000 */
[C---:B------:R-:W-:Y:S01]  /*d330*/  IADD3 R0, P1, PT, R36.reuse, 0x1c030, RZ ;  /* 0x0001c03024007810 */ /* 0x040fe20007f3e0ff */
[C---:B------:R-:W-:Y:S01]  /*d340*/  FMUL2 R12, R33.reuse.F32, R12.F32x2.HI_LO ;  /* 0x0000000c210c724a */ /* 0x040fe20000040000 */
[----:B------:R-:W-:Y:S01]  /*d350*/  IADD3 R3, P0, PT, R36, 0x1c020, RZ ;  /* 0x0001c02024037810 */ /* 0x000fe20007f1e0ff */
[----:B------:R-:W-:Y:S01]  /*d360*/  FMUL2 R14, R33.F32, R14.F32x2.HI_LO ;  /* 0x0000000e210e724a */ /* 0x000fe20000040000 */
[----:B------:R-:W-:Y:S01]  /*d370*/  F2FP.F16.F32.PACK_AB R8, R5, R4 ;  /* 0x000000040508723e */ /* 0x000fe200000000ff */
[----:B------:R-:W-:-:S02]  /*d380*/  IMAD.X R39, RZ, RZ, R37, P1 ;  /* 0x000000ffff277224 */ /* 0x000fc400008e0625 */
[C---:B------:R-:W-:Y:S02]  /*d390*/  FMUL2 R16, R33.reuse.F32, R16.F32x2.HI_LO ;  /* 0x000000102110724a */ /* 0x040fe40000040000 */
[----:B------:R-:W-:Y:S02]  /*d3a0*/  IMAD.X R37, RZ, RZ, R37, P0 ;  /* 0x000000ffff257224 */ /* 0x000fe400000e0625 */
[----:B------:R-:W-:Y:S01]  /*d3b0*/  FMUL2 R18, R33.F32, R18.F32x2.HI_LO ;  /* 0x000000122112724a */ /* 0x000fe20000040000 */
[----:B------:R-:W-:Y:S02]  /*d3c0*/  F2FP.F16.F32.PACK_AB R10, R21, R20 ;  /* 0x00000014150a723e */ /* 0x000fe400000000ff */
[----:B------:R-:W-:Y:S02]  /*d3d0*/  SHF.R.U64 R7, R0, 0x3, R39 ;  /* 0x0000000300077819 */ /* 0x000fe40000001227 */
[----:B------:R-:W-:Y:S02]  /*d3e0*/  SHF.R.U64 R6, R3, 0x3, R37 ;  /* 0x0000000303067819 */ /* 0x000fe40000001225 */
[----:B------:R-:W-:-:S02]  /*d3f0*/  F2FP.F16.F32.PACK_AB R11, R35, R34 ;  /* 0x00000022230b723e */ /* 0x000fc400000000ff */
[----:B------:R-:W-:Y:S02]  /*d400*/  LOP3.LUT R36, R3, 0x70, R6, 0x78, !PT ;  /* 0x0000007003247812 */ /* 0x000fe400078e7806 */
[----:B------:R-:W-:Y:S02]  /*d410*/  LOP3.LUT R38, R0, 0x70, R7, 0x78, !PT ;  /* 0x0000007000267812 */ /* 0x000fe400078e7807 */
[----:B------:R-:W-:Y:S01]  /*d420*/  F2FP.F16.F32.PACK_AB R4, R13, R12 ;  /* 0x0000000c0d04723e */ /* 0x000fe200000000ff */
[----:B------:R1:W-:Y:S01]  /*d430*/  ST.E.128 desc[UR44][R36.64], R8 ;  /* 0x0000000824007985 */ /* 0x0003e2000c101d2c */
[----:B------:R-:W-:Y:S02]  /*d440*/  F2FP.F16.F32.PACK_AB R5, R15, R14 ;  /* 0x0000000e0f05723e */ /* 0x000fe400000000ff */
[----:B------:R-:W-:Y:S02]  /*d450*/  F2FP.F16.F32.PACK_AB R6, R17, R16 ;  /* 0x000000101106723e */ /* 0x000fe400000000ff */
        /* <DEDUP_REMOVED lines=20> */
.L_x_228:
        /* <DEDUP_REMOVED lines=52> */
.L_x_229:
        /* <DEDUP_REMOVED lines=52> */
.L_x_230:
        /* <DEDUP_REMOVED lines=52> */
.L_x_231:
        /* <DEDUP_REMOVED lines=52> */
.L_x_232:
        /* <DEDUP_REMOVED lines=52> */
.L_x_233:
[----:B------:R-:W-:Y:S01]  /*e5e0*/  LOP3.LUT R0, R28, 0x170, RZ, 0xfc, !PT ;  /* 0x000001701c007812 */ /* 0x000fe200078efcff */
[----:B------:R-:W-:Y:S05]  /*e5f0*/  WARPSYNC.ALL ;  /* 0x0000000000007948 */ /* 0x000fea0003800000 */
[----:B------:R-:W-:Y:S02]  /*e600*/  R2UR UR4, R0 ;  /* 0x00000000000472ca */ /* 0x000fe400000e0000 */
[----:B------:R-:W2:Y:S11]  /*e610*/  S2R R0, SR_SWINHI ;  /* 0x0000000000007919 */ /* 0x000eb60000002f00 */
[----:B-1----:R-:W1:Y:S01]  /*e620*/  LDTM.x16 R4, tmem[UR4] ;  /* 0x00000004000479ee */ /* 0x002e620008240000 */
[----:B------:R-:W3:Y:S02]  /*e630*/  LDCU.64 UR4, c[0x0][0x880] ;  /* 0x00011000ff0477ac */ /* 0x000ee40008000a00 */
[----:B---3--:R-:W-:Y:S01]  /*e640*/  UISETP.NE.U32.AND UP0, UPT, UR4, URZ, UPT ;  /* 0x000000ff0400728c */ /* 0x008fe2000bf05070 */
[----:B------:R-:W-:-:S02]  /*e650*/  MOV R36, R59 ;  /* 0x0000003b00247202 */ /* 0x000fc40000000f00 */
[----:B--2---:R-:W-:Y:S01]  /*e660*/  MOV R37, R0 ;  /* 0x0000000000257202 */ /* 0x004fe20000000f00 */
[----:B------:R-:W-:Y:S01]  /*e670*/  UISETP.NE.AND.EX UP0, UPT, UR5, URZ, UPT, UP0 ;  /* 0x000000ff0500728c */ /* 0x000fe2000bf05300 */
        /* <DEDUP_REMOVED lines=25> */
[----:B------:R-:W-:-:S05]  /*e810*/  F2FP.F16.F32.PACK_AB R7, R19, R18 ;  /* 0x000000121307723e */ /* 0x000fca00000000ff */
[----:B------:R1:W-:Y:S01]  /*e820*/  ST.E.128 desc[UR44][R38.64], R4 ;  /* 0x0000000426007985 */ /* 0x0003e2000c101d2c */
[----:B------:R-:W-:Y:S01]  /*e830*/  @!PT LDS RZ, [RZ] ;  /* 0x00000000fffff984 */ /* 0x000fe20000000800 */
[----:B------:R-:W-:Y:S01]  /*e840*/  @!PT LDS RZ, [RZ] ;  /* 0x00000000fffff984 */ /* 0x000fe20000000800 */
[----:B------:R-:W-:Y:S01]  /*e850*/  @!PT LDS RZ, [RZ] ;  /* 0x00000000fffff984 */ /* 0x000fe20000000800 */
[----:B------:R-:W-:Y:S01]  /*e860*/  @!PT LDS RZ, [RZ] ;  /* 0x00000000fffff984 */ /* 0x000fe20000000800 */
[----:B------:R2:W-:Y:S06]  /*e870*/  MEMBAR.ALL.CTA ;  /* 0x0000000000007992 */ /* 0x0005ec0000008000 */
[----:B--2---:R-:W2:Y:S01]  /*e880*/  FENCE.VIEW.ASYNC.S ;  /* 0x00000000000073c6 */ /* 0x004ea20000000000 */
[----:B------:R-:W-:Y:S05]  /*e890*/  BRA.U !UP0, `(.L_x_234) ;  /* 0x0000000508387547 */ /* 0x000fea000b800000 */
[----:B------:R-:W-:Y:S01]  /*e8a0*/  FSETP.GEU.AND P0, PT, R24, 1.175494350822287508e-38, PT ;  /* 0x008000001800780b */ /* 0x000fe20003f0e000 */
[----:B-1----:R-:W1:Y:S01]  /*e8b0*/  LDC R4, c[0x0][0x904] ;  /* 0x00024100ff047b82 */ /* 0x002e620000000800 */
[----:B------:R-:W-:Y:S01]  /*e8c0*/  MOV R3, 0x3e055027 ;  /* 0x3e05502700037802 */ /* 0x000fe20000000f00 */
[----:B------:R-:W3:Y:S01]  /*e8d0*/  LDCU.64 UR4, c[0x0][0x908] ;  /* 0x00012100ff0477ac */ /* 0x000ee20008000a00 */
[----:B------:R-:W-:Y:S01]  /*e8e0*/  FSEL R8, RZ, -23, P0 ;  /* 0xc1b80000ff087808 */ /* 0x000fe20000000000 */
[----:B------:R-:W-:Y:S01]  /*e8f0*/  BSSY.RECONVERGENT B0, `(.L_x_234) ;  /* 0x0000048000007945 */ /* 0x000fe20003800200 */
[----:B------:R-:W-:-:S07]  /*e900*/  LOP3.LUT R7, R26, 0x7f, RZ, 0xc0, !PT ;  /* 0x0000007f1a077812 */ /* 0x000fce00078ec0ff */
[----:B------:R-:W-:-:S05]  /*e910*/  @!P0 FMUL R24, R24, 8388608 ;  /* 0x4b00000018188820 */ /* 0x000fca0000400000 */
[C---:B------:R-:W-:Y:S02]  /*e920*/  IADD3 R5, PT, PT, R24.reuse, -0x3f2aaaab, RZ ;  /* 0xc0d5555518057810 */ /* 0x040fe40007ffe0ff */
[----:B------:R-:W-:Y:S01]  /*e930*/  ISETP.GT.U32.AND P1, PT, R24, 0x7f7fffff, PT ;  /* 0x7f7fffff1800780c */ /* 0x000fe20003f24070 */
[----:B---3--:R-:W-:Y:S01]  /*e940*/  IMAD.HI.U32 R0, R57, UR4, RZ ;  /* 0x0000000439007c27 */ /* 0x008fe2000f8e00ff */
[----:B------:R-:W-:Y:S01]  /*e950*/  LOP3.LUT R5, R5, 0xff800000, RZ, 0xc0, !PT ;  /* 0xff80000005057812 */ /* 0x000fe200078ec0ff */
[----:B------:R-:W3:Y:S01]  /*e960*/  LDCU UR4, c[0x0][0x380] ;  /* 0x00007000ff0477ac */ /* 0x000ee20008000800 */
[----:B-1----:R-:W-:Y:S02]  /*e970*/  ISETP.NE.AND P0, PT, R4, 0x1, PT ;  /* 0x000000010400780c */ /* 0x002fe40003f05270 */
[-C--:B------:R-:W-:Y:S02]  /*e980*/  IADD3 R6, PT, PT, R24, -R5.reuse, RZ ;  /* 0x8000000518067210 */ /* 0x080fe40007ffe0ff */
[----:B------:R-:W-:Y:S01]  /*e990*/  SHF.R.U32.HI R0, RZ, UR5, R0 ;  /* 0x00000005ff007c19 */ /* 0x000fe20008011600 */
[----:B------:R-:W1:Y:S01]  /*e9a0*/  LDCU UR5, c[0x0][0x700] ;  /* 0x0000e000ff0577ac */ /* 0x000e620008000800 */
[----:B------:R-:W-:Y:S01]  /*e9b0*/  I2FP.F32.S32 R5, R5 ;  /* 0x0000000500057245 */ /* 0x000fe20000201400 */
[----:B------:R-:W-:Y:S01]  /*e9c0*/  FADD R6, R6, -1 ;  /* 0xbf80000006067421 */ /* 0x000fe20000000000 */
[----:B------:R-:W-:-:S03]  /*e9d0*/  SEL R0, R57, R0, !P0 ;  /* 0x0000000039007207 */ /* 0x000fc60004000000 */
[----:B------:R-:W-:Y:S01]  /*e9e0*/  FFMA R3, R6, -R3, 0.14084610342979431152 ;  /* 0x3e1039f606037423 */ /* 0x000fe20000000803 */
[----:B------:R-:W-:Y:S01]  /*e9f0*/  IADD3 R0, PT, PT, -R0, RZ, RZ ;  /* 0x000000ff00007210 */ /* 0x000fe20007ffe1ff */
[----:B------:R-:W-:Y:S02]  /*ea00*/  FFMA R5, R5, 1.1920928955078125e-07, R8 ;  /* 0x3400000005057823 */ /* 0x000fe40000000008 */
[----:B------:R-:W-:Y:S02]  /*ea10*/  FFMA R3, R6, R3, -0.12148627638816833496 ;  /* 0xbdf8cdcc06037423 */ /* 0x000fe40000000003 */
[----:B------:R-:W-:Y:S02]  /*ea20*/  IMAD R0, R4, R0, R57 ;  /* 0x0000000004007224 */ /* 0x000fe400078e0239 */
[----:B------:R-:W-:-:S04]  /*ea30*/  FFMA R3, R6, R3, 0.13980610668659210205 ;  /* 0x3e0f295506037423 */ /* 0x000fc80000000003 */
[----:B------:R-:W-:-:S04]  /*ea40*/  FFMA R3, R6, R3, -0.16684235632419586182 ;  /* 0xbe2ad8b906037423 */ /* 0x000fc80000000003 */
[----:B------:R-:W-:-:S04]  /*ea50*/  FFMA R3, R6, R3, 0.20012299716472625732 ;  /* 0x3e4ced0b06037423 */ /* 0x000fc80000000003 */
[----:B------:R-:W-:-:S04]  /*ea60*/  FFMA R3, R6, R3, -0.24999669194221496582 ;  /* 0xbe7fff2206037423 */ /* 0x000fc80000000003 */
[----:B------:R-:W-:-:S04]  /*ea70*/  FFMA R3, R6, R3, 0.33333182334899902344 ;  /* 0x3eaaaa7806037423 */ /* 0x000fc80000000003 */
[----:B------:R-:W-:-:S04]  /*ea80*/  FFMA R3, R6, R3, -0.5 ;  /* 0xbf00000006037423 */ /* 0x000fc80000000003 */
[----:B------:R-:W-:-:S04]  /*ea90*/  FMUL R3, R6, R3 ;  /* 0x0000000306037220 */ /* 0x000fc80000400000 */
[----:B------:R-:W-:Y:S01]  /*eaa0*/  FFMA R6, R6, R3, R6 ;  /* 0x0000000306067223 */ /* 0x000fe20000000006 */
[----:B------:R-:W-:-:S03]  /*eab0*/  MOV R3, 0x7f800000 ;  /* 0x7f80000000037802 */ /* 0x000fc60000000f00 */
[----:B------:R-:W-:Y:S02]  /*eac0*/  FFMA R5, R5, 0.69314718246459960938, R6 ;  /* 0x3f31721805057823 */ /* 0x000fe40000000006 */
[----:B------:R-:W-:Y:S01]  /*ead0*/  @P1 FFMA R5, R24, R3, +INF ;  /* 0x7f80000018051423 */ /* 0x000fe20000000003 */
[----:B------:R-:W-:Y:S02]  /*eae0*/  LEA R3, R0, R7, 0x8 ;  /* 0x0000000700037211 */ /* 0x000fe400078e40ff */
[----:B------:R-:W-:Y:S02]  /*eaf0*/  FSETP.NEU.AND P1, PT, R24, RZ, PT ;  /* 0x000000ff1800720b */ /* 0x000fe40003f2d000 */
[----:B---3--:R-:W-:Y:S02]  /*eb00*/  ISETP.GE.AND P0, PT, R3, UR4, PT ;  /* 0x0000000403007c0c */ /* 0x008fe4000bf06270 */
[----:B------:R-:W-:-:S05]  /*eb10*/  FSEL R0, R5, -INF , P1 ;  /* 0xff80000005007808 */ /* 0x000fca0000800000 */
[----:B-1----:R-:W-:-:S06]  /*eb20*/  FFMA R25, R25, UR5, R0 ;  /* 0x0000000519197c23 */ /* 0x002fcc0008000000 */
[----:B------:R-:W-:Y:S05]  /*eb30*/  @P0 BRA `(.L_x_235) ;  /* 0x00000000008c0947 */ /* 0x000fea0003800000 */
[----:B------:R-:W1:Y:S01]  /*eb40*/  LDC R7, c[0x0][0x38c] ;  /* 0x0000e300ff077b82 */ /* 0x000e620000000800 */
[----:B------:R-:W3:Y:S01]  /*eb50*/  LDCU UR6, c[0x0][0x890] ;  /* 0x00011200ff0677ac */ /* 0x000ee20008000800 */
[----:B------:R-:W5:Y:S01]  /*eb60*/  LDCU.64 UR4, c[0x0][0x888] ;  /* 0x00011100ff0477ac */ /* 0x000f620008000a00 */
[----:B---3--:R-:W-:Y:S01]  /*eb70*/  IMAD R3, R22, UR6, R3 ;  /* 0x0000000616037c24 */ /* 0x008fe2000f8e0203 */
[----:B-1----:R-:W-:-:S04]  /*eb80*/  IABS R5, R7 ;  /* 0x0000000700057213 */ /* 0x002fc80000000000 */
[----:B------:R-:W1:Y:S08]  /*eb90*/  I2F.RP R10, R5 ;  /* 0x00000005000a7306 */ /* 0x000e700000209400 */
[----:B-1----:R-:W1:Y:S02]  /*eba0*/  MUFU.RCP R8, R10 ;  /* 0x0000000a00087308 */ /* 0x002e640000001000 */
[----:B-1----:R-:W-:-:S06]  /*ebb0*/  IADD3 R8, PT, PT, R8, 0xffffffe, RZ ;  /* 0x0ffffffe08087810 */ /* 0x002fcc0007ffe0ff */
[----:B------:R1:W3:Y:S02]  /*ebc0*/  F2I.FTZ.U32.TRUNC.NTZ R9, R8 ;  /* 0x0000000800097305 */ /* 0x0002e4000021f000 */
[----:B-1----:R-:W-:Y:S02]  /*ebd0*/  HFMA2 R8, -RZ, RZ, 0, 0 ;  /* 0x00000000ff087431 */ /* 0x002fe400000001ff */
[----:B---3--:R-:W-:-:S04]  /*ebe0*/  IMAD.MOV R0, RZ, RZ, -R9 ;  /* 0x000000ffff007224 */ /* 0x008fc800078e0a09 */
[----:B------:R-:W-:Y:S01]  /*ebf0*/  IMAD R4, R0, R5, RZ ;  /* 0x0000000500047224 */ /* 0x000fe200078e02ff */
[----:B------:R-:W-:-:S03]  /*ec00*/  IABS R0, R2 ;  /* 0x0000000200007213 */ /* 0x000fc60000000000 */
[----:B------:R-:W-:-:S04]  /*ec10*/  IMAD.HI.U32 R9, R9, R4, R8 ;  /* 0x0000000409097227 */ /* 0x000fc800078e0008 */
[----:B------:R-:W-:-:S04]  /*ec20*/  IMAD.MOV.U32 R6, RZ, RZ, R0 ;  /* 0x000000ffff067224 */ /* 0x000fc800078e0000 */
[----:B------:R-:W-:Y:S02]  /*ec30*/  IMAD.HI.U32 R4, R9, R6, RZ ;  /* 0x0000000609047227 */ /* 0x000fe400078e00ff */
[----:B------:R-:W1:Y:S03]  /*ec40*/  LDC.64 R8, c[0x0][0x880] ;  /* 0x00022000ff087b82 */ /* 0x000e660000000a00 */
[----:B------:R-:W-:-:S05]  /*ec50*/  IADD3 R0, PT, PT, -R4, RZ, RZ ;  /* 0x000000ff04007210 */ /* 0x000fca0007ffe1ff */
[----:B------:R-:W-:-:S05]  /*ec60*/  IMAD R0, R5, R0, R6 ;  /* 0x0000000005007224 */ /* 0x000fca00078e0206 */
[----:B------:R-:W-:-:S13]  /*ec70*/  ISETP.GT.U32.AND P0, PT, R5, R0, PT ;  /* 0x000000000500720c */ /* 0x000fda0003f04070 */
[----:B------:R-:W-:Y:S01]  /*ec80*/  @!P0 IMAD.IADD R0, R0, 0x1, -R5 ;  /* 0x0000000100008824 */ /* 0x000fe200078e0a05 */
[----:B------:R-:W-:Y:S02]  /*ec90*/  @!P0 IADD3 R4, PT, PT, R4, 0x1, RZ ;  /* 0x0000000104048810 */ /* 0x000fe40007ffe0ff */
[----:B------:R-:W-:Y:S02]  /*eca0*/  ISETP.NE.AND P0, PT, R7, RZ, PT ;  /* 0x000000ff0700720c */ /* 0x000fe40003f05270 */
[----:B------:R-:W-:Y:S02]  /*ecb0*/  ISETP.GE.U32.AND P2, PT, R0, R5, PT ;  /* 0x000000050000720c */ /* 0x000fe40003f46070 */
[----:B------:R-:W-:-:S04]  /*ecc0*/  LOP3.LUT R0, R2, R7, RZ, 0x3c, !PT ;  /* 0x0000000702007212 */ /* 0x000fc800078e3cff */
[----:B------:R-:W-:-:S07]  /*ecd0*/  ISETP.GE.AND P1, PT, R0, RZ, PT ;  /* 0x000000ff0000720c */ /* 0x000fce0003f26270 */
[----:B------:R-:W-:-:S06]  /*ece0*/  @P2 VIADD R4, R4, 0x1 ;  /* 0x0000000104042836 */ /* 0x000fcc0000000000 */
[----:B------:R-:W-:Y:S02]  /*ecf0*/  @!P1 IADD3 R4, PT, PT, -R4, RZ, RZ ;  /* 0x000000ff04049210 */ /* 0x000fe40007ffe1ff */
[----:B------:R-:W-:-:S04]  /*ed00*/  @!P0 LOP3.LUT R4, RZ, R7, RZ, 0x33, !PT ;  /* 0x00000007ff048212 */ /* 0x000fc800078e33ff */
[C---:B------:R-:W-:Y:S01]  /*ed10*/  IADD3 R0, PT, PT, -R4.reuse, RZ, RZ ;  /* 0x000000ff04007210 */ /* 0x040fe20007ffe1ff */
[----:B-----5:R-:W-:-:S04]  /*ed20*/  IMAD R3, R4, UR5, R3 ;  /* 0x0000000504037c24 */ /* 0x020fc8000f8e0203 */
[----:B------:R-:W-:-:S04]  /*ed30*/  IMAD R0, R7, R0, R2 ;  /* 0x0000000007007224 */ /* 0x000fc800078e0202 */
[----:B------:R-:W-:-:S04]  /*ed40*/  IMAD R3, R0, UR4, R3 ;  /* 0x0000000400037c24 */ /* 0x000fc8000f8e0203 */
[----:B-1----:R-:W-:-:S05]  /*ed50*/  IMAD.WIDE R8, R3, 0x4, R8 ;  /* 0x0000000403087825 */ /* 0x002fca00078e0208 */
[----:B------:R1:W-:Y:S02]  /*ed60*/  STG.E desc[UR44][R8.64], R25 ;  /* 0x0000001908007986 */ /* 0x0003e4000c10192c */
.L_x_235:
[----:B------:R-:W-:Y:S05]  /*ed70*/  BSYNC.RECONVERGENT B0 ;  /* 0x0000000000007941 */ /* 0x000fea0003800200 */
.L_x_234:
[----:B------:R-:W-:Y:S01]  /*ed80*/  UISETP.NE.AND UP0, UPT, UR41, URZ, UPT ;  /* 0x000000ff2900728c */ /* 0x000fe2000bf05270 */
[----:B------:R-:W-:-:S08]  /*ed90*/  NOP ;  /* 0x0000000000007918 */ /* 0x000fd00000000000 */
[----:B------:R-:W-:Y:S05]  /*eda0*/  BRA.U UP0, `(.L_x_236) ;  /* 0x0000000100087547 */ /* 0x000fea000b800000 */
[----:B------:R-:W-:Y:S05]  /*edb0*/  BPT.TRAP 0x1 ;  /* 0x000000040000795c */ /* 0x000fea0000300000 */
[----:B------:R-:W-:Y:S05]  /*edc0*/  BPT.TRAP 0x1 ;  /* 0x000000040000795c */ /* 0x000fea0000300000 */
.L_x_236:
[----:B------:R-:W-:Y:S01]  /*edd0*/  IADD3 R3, PT, PT, R59, 0x2c0a0, RZ ;  /* 0x0002c0a03b037810 */ /* 0x000fe20007ffe0ff */
[----:B------:R-:W-:-:S03]  /*ede0*/  UISETP.NE.AND UP0, UPT, UR41, URZ, UPT ;  /* 0x000000ff2900728c */ /* 0x000fc6000bf05270 */
[----:B------:R-:W-:-:S04]  /*edf0*/  PRMT R0, R60, 0x654, R3 ;  /* 0x000006543c007816 */ /* 0x000fc80000000003 */
[----:B--2---:R2:W-:Y:S02]  /*ee00*/  SYNCS.ARRIVE.TRANS64.RED.A1T0 RZ, [R0+URZ], RZ ;  /* 0x000000ff00ff79a7 */ /* 0x0045e400081004ff */
[----:B------:R-:W-:Y:S05]  /*ee10*/  BRA.U UP0, `(.L_x_237) ;  /* 0x0000000100047547 */ /* 0x000fea000b800000 */
[----:B------:R-:W-:Y:S05]  /*ee20*/  BPT.TRAP 0x1 ;  /* 0x000000040000795c */ /* 0x000fea0000300000 */
.L_x_237:
[----:B------:R3:W-:Y:S01]  /*ee30*/  SYNCS.ARRIVE.TRANS64.A1T0 RZ, [R59+URZ+0x2c0b0], RZ ;  /* 0x02c0b0ff3bff79a7 */ /* 0x0007e200081000ff */
[----:B------:R-:W-:-:S09]  /*ee40*/  UISETP.NE.AND UP0, UPT, UR39, URZ, UPT ;  /* 0x000000ff2700728c */ /* 0x000fd2000bf05270 */
[----:B------:R-:W-:Y:S05]  /*ee50*/  BRA.U !UP0, `(.L_x_238) ;  /* 0x0000000108047547 */ /* 0x000fea000b800000 */
[----:B------:R-:W-:Y:S05]  /*ee60*/  BPT.TRAP 0x1 ;  /* 0x000000040000795c */ /* 0x000fea0000300000 */
.L_x_238:
[----:B------:R-:W-:Y:S01]  /*ee70*/  ULOP3.LUT UR4, UR38, 0x1, URZ, 0x3c, !UPT ;  /* 0x0000000126047892 */ /* 0x000fe2000f8e3cff */
[----:B--2---:R-:W-:-:S05]  /*ee80*/  LOP3.LUT R0, R28, 0x80, RZ, 0xfc, !PT ;  /* 0x000000801c007812 */ /* 0x004fca00078efcff */
[----:B-1----:R-:W-:-:S05]  /*ee90*/  IMAD.U32 R4, RZ, RZ, UR4 ;  /* 0x00000004ff047e24 */ /* 0x002fca000f8e00ff */
[----:B------:R-:W-:-:S04]  /*eea0*/  SHF.L.U32 R4, R4, 0x1f, RZ ;  /* 0x0000001f04047819 */ /* 0x000fc800000006ff */
[----:B------:R-:W1:Y:S02]  /*eeb0*/  SYNCS.PHASECHK.TRANS64.TRYWAIT P0, [R59+URZ+0x2c080], R4 ;  /* 0x02c080043b0075a7 */ /* 0x000e6400080011ff */
[----:B-1----:R-:W-:Y:S05]  /*eec0*/  @!P0 BRA `(.L_x_239) ;  /* 0x000000b000648947 */ /* 0x002fea0003800000 */
.L_x_442:
[----:B------:R-:W-:Y:S01]  /*eed0*/  R2UR UR4, R0 ;  /* 0x00000000000472ca */ /* 0x000fe200000e0000 */
[----:B------:R-:W-:-:S12]  /*eee0*/  UISETP.NE.AND UP0, UPT, UR39, URZ, UPT ;  /* 0x000000ff2700728c */ /* 0x000fd8000bf05270 */
[----:B------:R-:W2:Y:S02]  /*eef0*/  LDTM.x2 R24, tmem[UR4] ;  /* 0x00000004001879ee */ /* 0x000ea400080c0000 */
[----:B--2---:R-:W-:Y:S05]  /*ef00*/  BRA.U !UP0, `(.L_x_240) ;  /* 0x0000000108047547 */ /* 0x004fea000b800000 */
[----:B------:R-:W-:Y:S05]  /*ef10*/  BPT.TRAP 0x1 ;  /* 0x000000040000795c */ /* 0x000fea0000300000 */
.L_x_240:
[----:B------:R-:W-:Y:S01]  /*ef20*/  PRMT R31, R60, 0x654, R31 ;  /* 0x000006543c1f7816 */ /* 0x000fe2000000001f */
[----:B------:R-:W-:-:S03]  /*ef30*/  UISETP.NE.AND UP0, UPT, UR41, URZ, UPT ;  /* 0x000000ff2900728c */ /* 0x000fc6000bf05270 */
[----:B------:R2:W-:Y:S06]  /*ef40*/  SYNCS.ARRIVE.TRANS64.RED.A1T0 RZ, [R31+URZ], RZ ;  /* 0x000000ff1fff79a7 */ /* 0x0005ec00081004ff */
[----:B------:R-:W-:Y:S05]  /*ef50*/  BRA.U UP0, `(.L_x_241) ;  /* 0x0000000100047547 */ /* 0x000fea000b800000 */
[----:B------:R-:W-:Y:S05]  /*ef60*/  BPT.TRAP 0x1 ;  /* 0x000000040000795c */ /* 0x000fea0000300000 */
.L_x_241:
[----:B------:R-:W-:-:S04]  /*ef70*/  MOV R0, UR42 ;  /* 0x0000002a00007c02 */ /* 0x000fc80008000f00 */
[----:B------:R-:W-:-:S04]  /*ef80*/  SHF.L.U32 R0, R0, 0x1f, RZ ;  /* 0x0000001f00007819 */ /* 0x000fc800000006ff */
[----:B------:R-:W5:Y:S02]  /*ef90*/  SYNCS.PHASECHK.TRANS64.TRYWAIT P0, [R59+URZ+0x2c098], R0 ;  /* 0x02c098003b0075a7 */ /* 0x000f6400080011ff */
[----:B-----5:R-:W-:Y:S05]  /*efa0*/  @!P0 BRA `(.L_x_242) ;  /* 0x000000b000408947 */ /* 0x020fea0003800000 */
.L_x_443:
[----:B------:R-:W-:-:S09]  /*efb0*/  UISETP.NE.AND UP0, UPT, UR41, URZ, UPT ;  /* 0x000000ff2900728c */ /* 0x000fd2000bf05270 */
[----:B------:R-:W-:Y:S05]  /*efc0*/  BRA.U UP0, `(.L_x_243) ;  /* 0x0000000100047547 */ /* 0x000fea000b800000 */
[----:B------:R-:W-:Y:S05]  /*efd0*/  BPT.TRAP 0x1 ;  /* 0x000000040000795c */ /* 0x000fea0000300000 */
.L_x_243:
[----:B------:R-:W-:Y:S01]  /*efe0*/  SHF.L.U32 R0, R56, 0x1f, RZ ;  /* 0x0000001f38007819 */ /* 0x000fe200000006ff */
[----:B------:R1:W1:Y:S01]  /*eff0*/  MUFU.RCP R3, R24 ;  /* 0x0000001800037308 */ /* 0x0002620000001000 */
[----:B------:R-:W-:Y:S02]  /*f000*/  BSSY B0, `(.L_x_244) ;  /* 0x0000003000007945 */ /* 0x000fe40003800000 */
[----:B------:R-:W5:Y:S02]  /*f010*/  SYNCS.PHASECHK.TRANS64.TRYWAIT P0, [R59+URZ+0x2c0c8], R0 ;  /* 0x02c0c8003b0075a7 */ /* 0x000f6400080011ff */
[----:B-1---5:R-:W-:Y:S05]  /*f020*/  @!P0 BRA `(.L_x_245) ;  /* 0x000000b000348947 */ /* 0x022fea0003800000 */
.L_x_444:
[----:B------:R-:W-:Y:S05]  /*f030*/  BSYNC B0 ;  /* 0x0000000000007941 */ /* 0x000fea0003800000 */
.L_x_244:
[----:B------:R-:W1:Y:S01]  /*f040*/  LDCU UR4, c[0x0][0x708] ;  /* 0x0000e100ff0477ac */ /* 0x000e620008000800 */
[----:B------:R-:W-:-:S04]  /*f050*/  FFMA R0, -R24, R3, 1 ;  /* 0x3f80000018007423 */ /* 0x000fc80000000103 */
[----:B------:R-:W-:Y:S01]  /*f060*/  FFMA R0, R3, R0, R3 ;  /* 0x0000000003007223 */ /* 0x000fe20000000003 */
[----:B-1----:R-:W-:-:S03]  /*f070*/  MOV R3, UR4 ;  /* 0x0000000400037c02 */ /* 0x002fc60008000f00 */
[----:B--2---:R-:W-:Y:S01]  /*f080*/  FFMA R31, R0, UR4, RZ ;  /* 0x00000004001f7c23 */ /* 0x004fe200080000ff */
[----:B------:R-:W1:Y:S03]  /*f090*/  FCHK P0, R3, R24 ;  /* 0x0000001803007302 */ /* 0x000e660000000000 */
[----:B------:R-:W-:-:S04]  /*f0a0*/  FFMA R4, -R24, R31, UR4 ;  /* 0x0000000418047e23 */ /* 0x000fc8000800011f */
[----:B------:R-:W-:Y:S01]  /*f0b0*/  FFMA R31, R0, R4, R31 ;  /* 0x00000004001f7223 */ /* 0x000fe2000000001f */
[----:B-1----:R-:W-:Y:S06]  /*f0c0*/  @!P0 BRA `(.L_x_246) ;  /* 0x00000000000c8947 */ /* 0x002fec0003800000 */
[----:B------:R-:W-:Y:S02]  /*f0d0*/  MOV R4, 0xf0f0 ;  /* 0x0000f0f000047802 */ /* 0x000fe40000000f00 */
[----:B---34-:R-:W-:Y:S05]  /*f0e0*/  CALL.REL.NOINC `($__internal_3_$__cuda_sm3x_div_rn_noftz_f32_slowpath) ;  /* 0x000000b800ac7944 */ /* 0x018fea0003c00000 */
[----:B------:R-:W-:-:S07]  /*f0f0*/  MOV R31, R33 ;  /* 0x00000021001f7202 */ /* 0x000fce0000000f00 */
.L_x_246:
[----:B------:R-:W-:Y:S01]  /*f100*/  LOP3.LUT R0, R28, 0x180, RZ, 0xfc, !PT ;  /* 0x000001801c007812 */ /* 0x000fe200078efcff */
[----:B------:R-:W-:Y:S05]  /*f110*/  WARPSYNC.ALL ;  /* 0x0000000000007948 */ /* 0x000fea0003800000 */
[----:B------:R-:W-:Y:S02]  /*f120*/  R2UR UR4, R0 ;  /* 0x00000000000472ca */ /* 0x000fe400000e0000 */
[----:B------:R-:W1:Y:S11]  /*f130*/  S2R R0, SR_SWINHI ;  /* 0x0000000000007919 */ /* 0x000e760000002f00 */
[----:B------:R-:W2:Y:S01]  /*f140*/  LDTM.x16 R4, tmem[UR4] ;  /* 0x00000004000479ee */ /* 0x000ea20008240000 */
[----:B------:R-:W-:-:S02]  /*f150*/  MOV R34, R59 ;  /* 0x0000003b00227202 */ /* 0x000fc40000000f00 */
[----:B-1----:R-:W-:Y:S01]  /*f160*/  MOV R35, R0 ;  /* 0x0000000000237202 */ /* 0x002fe20000000f00 */
[----:B--2---:R-:W-:Y:S02]  /*f170*/  FMUL2 R6, R31.F32, R6.F32x2.HI_LO ;  /* 0x000000061f06724a */ /* 0x004fe40000040000 */
        /* <DEDUP_REMOVED lines=44> */
.L_x_247:
        /* <DEDUP_REMOVED lines=52> */
.L_x_248:
        /* <DEDUP_REMOVED lines=52> */
.L_x_249:
        /* <DEDUP_REMOVED lines=52> */
.L_x_250:
        /* <DEDUP_REMOVED lines=52> */
.L_x_251:
        /* <DEDUP_REMOVED lines=52> */
.L_x_252:
        /* <DEDUP_REMOVED lines=52> */
.L_x_253:
[----:B------:R-:W2:Y:S01]  /*107c0*/  LDCU.64 UR4, c[0x0][0x880] ;  /* 0x00011000ff0477ac */ /* 0x000ea20008000a00 */
[----:B------:R-:W5:Y:S01]  /*107d0*/  S2R R0, SR_SWINHI ;  /* 0x0000000000007919 */ /* 0x000f620000002f00 */
[----:B------:R-:W-:Y:S02]  /*107e0*/  LOP3.LUT R28, R28, 0x1f0, RZ, 0xfc, !PT ;  /* 0x000001f01c1c7812 */ /* 0x000fe400078efcff */
[----:B--2---:R-:W-:-:S04]  /*107f0*/  ISETP.NE.U32.AND P0, PT, RZ, UR4, PT ;  /* 0x00000004ff007c0c */ /* 0x004fc8000bf05070 */
[----:B------:R-:W-:Y:S01]  /*10800*/  ISETP.NE.AND.EX P0, PT, RZ, UR5, PT, P0 ;  /* 0x00000005ff007c0c */ /* 0x000fe2000bf05300 */
[----:B------:R-:W-:Y:S05]  /*10810*/  WARPSYNC.ALL ;  /* 0x0000000000007948 */ /* 0x000fea0003800000 */
[----:B------:R-:W-:Y:S02]  /*10820*/  R2UR UR4, R28 ;  /* 0x000000001c0472ca */ /* 0x000fe400000e0000 */
[----:B-1----:R-:W-:Y:S02]  /*10830*/  MOV R34, R59 ;  /* 0x0000003b00227202 */ /* 0x002fe40000000f00 */
[----:B-----5:R-:W-:-:S03]  /*10840*/  MOV R35, R0 ;  /* 0x0000000000237202 */ /* 0x020fc60000000f00 */
[----:B------:R-:W-:-:S06]  /*10850*/  IMAD.WIDE.U32 R34, R27, 0x2, R34 ;  /* 0x000000021b227825 */ /* 0x000fcc00078e0022 */
[----:B------:R-:W1:Y:S01]  /*10860*/  LDTM.x16 R4, tmem[UR4] ;  /* 0x00000004000479ee */ /* 0x000e620008240000 */
[C---:B------:R-:W-:Y:S02]  /*10870*/  IADD3 R27, P1, PT, R34.reuse, 0x24460, RZ ;  /* 0x00024460221b7810 */ /* 0x040fe40007f3e0ff */
[----:B------:R-:W-:-:S03]  /*10880*/  IADD3 R3, P2, PT, R34, 0x24470, RZ ;  /* 0x0002447022037810 */ /* 0x000fc60007f5e0ff */
[--C-:B------:R-:W-:Y:S02]  /*10890*/  IMAD.X R33, RZ, RZ, R35.reuse, P1 ;  /* 0x000000ffff217224 */ /* 0x100fe400008e0623 */
[----:B------:R-:W-:-:S05]  /*108a0*/  IMAD.X R35, RZ, RZ, R35, P2 ;  /* 0x000000ffff237224 */ /* 0x000fca00010e0623 */
[----:B------:R-:W-:-:S04]  /*108b0*/  SHF.R.U64 R0, R3, 0x3, R35 ;  /* 0x0000000303007819 */ /* 0x000fc80000001223 */
[----:B------:R-:W-:Y:S01]  /*108c0*/  LOP3.LUT R34, R3, 0x70, R0, 0x78, !PT ;  /* 0x0000007003227812 */ /* 0x000fe200078e7800 */
[----:B-1----:R-:W-:Y:S01]  /*108d0*/  FMUL2 R20, R31.F32, R8.F32x2.HI_LO ;  /* 0x000000081f14724a */ /* 0x002fe20000040000 */
[----:B------:R-:W-:Y:S01]  /*108e0*/  SHF.R.U64 R8, R27, 0x3, R33 ;  /* 0x000000031b087819 */ /* 0x000fe20000001221 */
[C---:B------:R-:W-:Y:S02]  /*108f0*/  FMUL2 R4, R31.reuse.F32, R4.F32x2.HI_LO ;  /* 0x000000041f04724a */ /* 0x040fe40000040000 */
[----:B------:R-:W-:Y:S01]  /*10900*/  FMUL2 R6, R31.F32, R6.F32x2.HI_LO ;  /* 0x000000061f06724a */ /* 0x000fe20000040000 */
[----:B------:R-:W-:Y:S01]  /*10910*/  LOP3.LUT R32, R27, 0x70, R8, 0x78, !PT ;  /* 0x000000701b207812 */ /* 0x000fe200078e7808 */
[----:B------:R-:W-:Y:S01]  /*10920*/  FMUL2 R28, R31.F32, R10.F32x2.HI_LO ;  /* 0x0000000a1f1c724a */ /* 0x000fe20000040000 */
[----:B------:R-:W-:Y:S01]  /*10930*/  F2FP.F16.F32.PACK_AB R8, R5, R4 ;  /* 0x000000040508723e */ /* 0x000fe200000000ff */
[----:B------:R-:W-:Y:S01]  /*10940*/  FMUL2 R12, R31.F32, R12.F32x2.HI_LO ;  /* 0x0000000c1f0c724a */ /* 0x000fe20000040000 */
[----:B------:R-:W-:Y:S01]  /*10950*/  F2FP.F16.F32.PACK_AB R9, R7, R6 ;  /* 0x000000060709723e */ /* 0x000fe200000000ff */
[----:B------:R-:W-:Y:S01]  /*10960*/  FMUL2 R14, R31.F32, R14.F32x2.HI_LO ;  /* 0x0000000e1f0e724a */ /* 0x000fe20000040000 */
[----:B------:R-:W-:Y:S01]  /*10970*/  F2FP.F16.F32.PACK_AB R10, R21, R20 ;  /* 0x00000014150a723e */ /* 0x000fe200000000ff */
[----:B------:R-:W-:Y:S01]  /*10980*/  FMUL2 R16, R31.F32, R16.F32x2.HI_LO ;  /* 0x000000101f10724a */ /* 0x000fe20000040000 */
[----:B------:R-:W-:Y:S01]  /*10990*/  F2FP.F16.F32.PACK_AB R11, R29, R28 ;  /* 0x0000001c1d0b723e */ /* 0x000fe200000000ff */
[----:B------:R-:W-:Y:S01]  /*109a0*/  FMUL2 R18, R31.F32, R18.F32x2.HI_LO ;  /* 0x000000121f12724a */ /* 0x000fe20000040000 */
[----:B------:R-:W-:-:S02]  /*109b0*/  F2FP.F16.F32.PACK_AB R4, R13, R12 ;  /* 0x0000000c0d04723e */ /* 0x000fc400000000ff */
[----:B------:R-:W-:Y:S01]  /*109c0*/  F2FP.F16.F32.PACK_AB R5, R15, R14 ;  /* 0x0000000e0f05723e */ /* 0x000fe200000000ff */
[----:B------:R1:W-:Y:S01]  /*109d0*/  ST.E.128 desc[UR44][R32.64], R8 ;  /* 0x0000000820007985 */ /* 0x0003e2000c101d2c */
        /* <DEDUP_REMOVED lines=9> */
[----:B------:R-:W-:Y:S05]  /*10a70*/  @!P0 BRA `(.L_x_254) ;  /* 0x00000004003c8947 */ /* 0x000fea0003800000 */
[C---:B------:R-:W-:Y:S01]  /*10a80*/  FSETP.GEU.AND P1, PT, R24.reuse, 1.175494350822287508e-38, PT ;  /* 0x008000001800780b */ /* 0x040fe20003f2e000 */
[----:B------:R-:W5:Y:S01]  /*10a90*/  LDC R3, c[0x0][0x904] ;  /* 0x00024100ff037b82 */ /* 0x000f620000000800 */
[----:B------:R-:W-:Y:S01]  /*10aa0*/  MOV R0, 0x3e055027 ;  /* 0x3e05502700007802 */ /* 0x000fe20000000f00 */
[----:B------:R-:W3:Y:S01]  /*10ab0*/  LDCU.64 UR4, c[0x0][0x908] ;  /* 0x00012100ff0477ac */ /* 0x000ee20008000a00 */
[----:B-1----:R-:W-:Y:S01]  /*10ac0*/  FSEL R7, RZ, -23, P1 ;  /* 0xc1b80000ff077808 */ /* 0x002fe20000800000 */
[----:B------:R-:W-:Y:S08]  /*10ad0*/  BSSY.RECONVERGENT B0, `(.L_x_254) ;  /* 0x0000049000007945 */ /* 0x000ff00003800200 */
[----:B------:R-:W-:-:S05]  /*10ae0*/  @!P1 FMUL R24, R24, 8388608 ;  /* 0x4b00000018189820 */ /* 0x000fca0000400000 */
[C---:B------:R-:W-:Y:S02]  /*10af0*/  IADD3 R9, PT, PT, R24.reuse, -0x3f2aaaab, RZ ;  /* 0xc0d5555518097810 */ /* 0x040fe40007ffe0ff */
[C---:B------:R-:W-:Y:S02]  /*10b00*/  FSETP.NEU.AND P1, PT, R24.reuse, RZ, PT ;  /* 0x000000ff1800720b */ /* 0x040fe40003f2d000 */
[----:B------:R-:W-:Y:S02]  /*10b10*/  LOP3.LUT R9, R9, 0xff800000, RZ, 0xc0, !PT ;  /* 0xff80000009097812 */ /* 0x000fe400078ec0ff */
[----:B-----5:R-:W-:Y:S02]  /*10b20*/  ISETP.NE.AND P0, PT, R3, 0x1, PT ;  /* 0x000000010300780c */ /* 0x020fe40003f05270 */
[-C--:B------:R-:W-:Y:S02]  /*10b30*/  IADD3 R5, PT, PT, R24, -R9.reuse, RZ ;  /* 0x8000000918057210 */ /* 0x080fe40007ffe0ff */
[----:B------:R-:W-:-:S03]  /*10b40*/  I2FP.F32.S32 R6, R9 ;  /* 0x0000000900067245 */ /* 0x000fc60000201400 */
[----:B------:R-:W-:Y:S02]  /*10b50*/  FADD R5, R5, -1 ;  /* 0xbf80000005057421 */ /* 0x000fe40000000000 */
[----:B------:R-:W-:Y:S01]  /*10b60*/  FFMA R6, R6, 1.1920928955078125e-07, R7 ;  /* 0x3400000006067823 */ /* 0x000fe20000000007 */
[----:B------:R-:W-:Y:S01]  /*10b70*/  LOP3.LUT R7, R26, 0x7f, RZ, 0xc0, !PT ;  /* 0x0000007f1a077812 */ /* 0x000fe200078ec0ff */
[----:B------:R-:W-:-:S04]  /*10b80*/  FFMA R0, R5, -R0, 0.14084610342979431152 ;  /* 0x3e1039f605007423 */ /* 0x000fc80000000800 */
[----:B------:R-:W-:Y:S01]  /*10b90*/  FFMA R4, R5, R0, -0.12148627638816833496 ;  /* 0xbdf8cdcc05047423 */ /* 0x000fe20000000000 */
[----:B---3--:R-:W-:Y:S01]  /*10ba0*/  IMAD.HI.U32 R0, R57, UR4, RZ ;  /* 0x0000000439007c27 */ /* 0x008fe2000f8e00ff */
[----:B------:R-:W1:Y:S03]  /*10bb0*/  LDCU UR4, c[0x0][0x380] ;  /* 0x00007000ff0477ac */ /* 0x000e660008000800 */
[C---:B------:R-:W-:Y:S01]  /*10bc0*/  FFMA R4, R5.reuse, R4, 0.13980610668659210205 ;  /* 0x3e0f295505047423 */ /* 0x040fe20000000004 */
[----:B------:R-:W-:Y:S01]  /*10bd0*/  SHF.R.U32.HI R0, RZ, UR5, R0 ;  /* 0x00000005ff007c19 */ /* 0x000fe20008011600 */
[----:B------:R-:W3:Y:S02]  /*10be0*/  LDCU UR5, c[0x0][0x700] ;  /* 0x0000e000ff0577ac */ /* 0x000ee40008000800 */
[----:B------:R-:W-:Y:S01]  /*10bf0*/  FFMA R4, R5, R4, -0.16684235632419586182 ;  /* 0xbe2ad8b905047423 */ /* 0x000fe20000000004 */
[----:B------:R-:W-:-:S03]  /*10c00*/  SEL R0, R57, R0, !P0 ;  /* 0x0000000039007207 */ /* 0x000fc60004000000 */
[C---:B------:R-:W-:Y:S01]  /*10c10*/  FFMA R4, R5.reuse, R4, 0.20012299716472625732 ;  /* 0x3e4ced0b05047423 */ /* 0x040fe20000000004 */
[----:B------:R-:W-:Y:S02]  /*10c20*/  ISETP.GT.U32.AND P0, PT, R24, 0x7f7fffff, PT ;  /* 0x7f7fffff1800780c */ /* 0x000fe40003f04070 */
[----:B------:R-:W-:Y:S01]  /*10c30*/  IADD3 R0, PT, PT, -R0, RZ, RZ ;  /* 0x000000ff00007210 */ /* 0x000fe20007ffe1ff */
[----:B------:R-:W-:-:S04]  /*10c40*/  FFMA R4, R5, R4, -0.24999669194221496582 ;  /* 0xbe7fff2205047423 */ /* 0x000fc80000000004 */
[----:B------:R-:W-:Y:S01]  /*10c50*/  FFMA R4, R5, R4, 0.33333182334899902344 ;  /* 0x3eaaaa7805047423 */ /* 0x000fe20000000004 */
[----:B------:R-:W-:Y:S01]  /*10c60*/  IMAD R0, R3, R0, R57 ;  /* 0x0000000003007224 */ /* 0x000fe200078e0239 */
[----:B------:R-:W-:Y:S02]  /*10c70*/  MOV R3, 0x7f800000 ;  /* 0x7f80000000037802 */ /* 0x000fe40000000f00 */
[C---:B------:R-:W-:Y:S02]  /*10c80*/  FFMA R4, R5.reuse, R4, -0.5 ;  /* 0xbf00000005047423 */ /* 0x040fe40000000004 */
[----:B------:R-:W-:Y:S02]  /*10c90*/  LEA R0, R0, R7, 0x8 ;  /* 0x0000000700007211 */ /* 0x000fe400078e40ff */
[----:B------:R-:W-:-:S04]  /*10ca0*/  FMUL R4, R5, R4 ;  /* 0x0000000405047220 */ /* 0x000fc80000400000 */
[----:B------:R-:W-:-:S04]  /*10cb0*/  FFMA R5, R5, R4, R5 ;  /* 0x0000000405057223 */ /* 0x000fc80000000005 */
[----:B------:R-:W-:Y:S01]  /*10cc0*/  FFMA R5, R6, 0.69314718246459960938, R5 ;  /* 0x3f31721806057823 */ /* 0x000fe20000000005 */
[----:B------:R-:W-:Y:S01]  /*10cd0*/  @P0 FFMA R5, R24, R3, +INF ;  /* 0x7f80000018050423 */ /* 0x000fe20000000003 */
[----:B------:R-:W-:-:S04]  /*10ce0*/  IADD3 R3, PT, PT, R0, 0x80, RZ ;  /* 0x0000008000037810 */ /* 0x000fc80007ffe0ff */
[----:B-1----:R-:W-:Y:S02]  /*10cf0*/  ISETP.GE.AND P0, PT, R3, UR4, PT ;  /* 0x0000000403007c0c */ /* 0x002fe4000bf06270 */
[----:B------:R-:W-:-:S05]  /*10d00*/  FSEL R0, R5, -INF , P1 ;  /* 0xff80000005007808 */ /* 0x000fca0000800000 */
[----:B---3--:R-:W-:-:S06]  /*10d10*/  FFMA R25, R25, UR5, R0 ;  /* 0x0000000519197c23 */ /* 0x008fcc0008000000 */
        /* <DEDUP_REMOVED lines=36> */
.L_x_255:
[----:B------:R-:W-:Y:S05]  /*10f60*/  BSYNC.RECONVERGENT B0 ;  /* 0x0000000000007941 */ /* 0x000fea0003800200 */
.L_x_254:
[----:B------:R-:W-:Y:S01]  /*10f70*/  UISETP.NE.AND UP0, UPT, UR41, URZ, UPT ;  /* 0x000000ff2900728c */ /* 0x000fe2000bf05270 */
[----:B------:R-:W-:-:S08]  /*10f80*/  NOP ;  /* 0x0000000000007918 */ /* 0x000fd00000000000 */
[----:B------:R-:W-:Y:S05]  /*10f90*/  BRA.U UP0, `(.L_x_256) ;  /* 0x0000000100087547 */ /* 0x000fea000b800000 */
[----:B------:R-:W-:Y:S05]  /*10fa0*/  BPT.TRAP 0x1 ;  /* 0x000000040000795c */ /* 0x000fea0000300000 */
[----:B------:R-:W-:Y:S05]  /*10fb0*/  BPT.TRAP 0x1 ;  /* 0x000000040000795c */ /* 0x000fea0000300000 */
.L_x_256:
[----:B------:R-:W-:Y:S01]  /*10fc0*/  IADD3 R3, PT, PT, R59, 0x2c0a8, RZ ;  /* 0x0002c0a83b037810 */ /* 0x000fe20007ffe0ff */
[----:B------:R-:W-:-:S03]  /*10fd0*/  UISETP.NE.AND UP0, UPT, UR41, URZ, UPT ;  /* 0x000000ff2900728c */ /* 0x000fc6000bf05270 */
[----:B------:R-:W-:-:S04]  /*10fe0*/  PRMT R3, R60, 0x654, R3 ;  /* 0x000006543c037816 */ /* 0x000fc80000000003 */
[----:B--2---:R2:W-:Y:S02]  /*10ff0*/  SYNCS.ARRIVE.TRANS64.RED.A1T0 RZ, [R3+URZ], RZ ;  /* 0x000000ff03ff79a7 */ /* 0x0045e400081004ff */
[----:B------:R-:W-:Y:S05]  /*11000*/  BRA.U UP0, `(.L_x_257) ;  /* 0x0000000100047547 */ /* 0x000fea000b800000 */
[----:B------:R-:W-:Y:S05]  /*11010*/  BPT.TRAP 0x1 ;  /* 0x000000040000795c */ /* 0x000fea0000300000 */
.L_x_257:
[----:B------:R1:W-:Y:S01]  /*11020*/  SYNCS.ARRIVE.TRANS64.A1T0 RZ, [R59+URZ+0x2c0b8], RZ ;  /* 0x02c0b8ff3bff79a7 */ /* 0x0003e200081000ff */
[----:B------:R-:W-:Y:S01]  /*11030*/  LOP3.LUT R56, R56, 0x1, RZ, 0x3c, !PT ;  /* 0x0000000138387812 */ /* 0x000fe200078e3cff */
[----:B------:R-:W-:Y:S01]  /*11040*/  ULOP3.LUT UR42, UR42, 0x1, URZ, 0x3c, !UPT ;  /* 0x000000012a2a7892 */ /* 0x000fe2000f8e3cff */
[----:B------:R-:W-:-:S11]  /*11050*/  IADD3 R62, PT, PT, R61, 0x2, RZ ;  /* 0x000000023d3e7810 */ /* 0x000fd60007ffe0ff */
.L_x_92:
[----:B------:R-:W-:Y:S05]  /*11060*/  BSYNC B7 ;  /* 0x0000000000077941 */ /* 0x000fea0003800000 */
.L_x_91:
[----:B------:R-:W5:Y:S01]  /*11070*/  LDCU UR5, c[0x0][0x370] ;  /* 0x00006e00ff0577ac */ /* 0x000f620008000800 */
[----:B------:R-:W2:Y:S01]  /*11080*/  LDCU UR4, c[0x0][0x900] ;  /* 0x00012000ff0477ac */ /* 0x000ea20008000800 */
[----:B-----5:R-:W-:-:S04]  /*11090*/  IADD3 R57, PT, PT, R57, UR5, RZ ;  /* 0x0000000539397c10 */ /* 0x020fc8000fffe0ff */
[----:B--2---:R-:W-:-:S13]  /*110a0*/  ISETP.GE.AND P0, PT, R57, UR4, PT ;  /* 0x0000000439007c0c */ /* 0x004fda000bf06270 */
[----:B------:R-:W-:Y:S05]  /*110b0*/  @!P0 BRA `(.L_x_258) ;  /* 0xffffff3400988947 */ /* 0x000fea000383ffff */
[----:B------:R-:W-:Y:S05]  /*110c0*/  BSYNC B8 ;  /* 0x0000000000087941 */ /* 0x000fea0003800000 */
.L_x_90:
[----:B------:R-:W-:Y:S05]  /*110d0*/  EXIT ;  /* 0x000000000000794d */ /* 0x000fea0003800000 */
.L_x_27:
[----:B------:R-:W-:-:S08]  /*110e0*/  NOP ;  /* 0x0000000000007918 */ /* 0x000fd00000000000 */
[----:B------:R-:W1:Y:S02]  /*110f0*/  USETMAXREG.TRY_ALLOC.CTAPOOL UP0, 0xc0 ;  /* 0x000000c0000079c8 */ /* 0x000e640008000600 */
[----:B-1----:R-:W-:Y:S05]  /*11100*/  BRA.U !UP0, `(.L_x_27) ;  /* 0xfffffffd08f47547 */ /* 0x002fea000b83ffff */
[----:B------:R-:W1:Y:S08]  /*11110*/  LDC R0, c[0x0][0x900] ;  /* 0x00024000ff007b82 */ /* 0x000e700000000800 */
[----:B------:R-:W2:Y:S01]  /*11120*/  S2UR UR37, SR_CgaCtaId ;  /* 0x00000000002579c3 */ /* 0x000ea20000008800 */
[----:B-1----:R-:W-:-:S13]  /*11130*/  ISETP.LE.AND P0, PT, R0, UR38, PT ;  /* 0x0000002600007c0c */ /* 0x002fda000bf03270 */
[----:B--2---:R-:W-:Y:S05]  /*11140*/  @P0 EXIT ;  /* 0x000000000000094d */ /* 0x004fea0003800000 */
[----:B------:R-:W1:Y:S01]  /*11150*/  S2R R118, SR_TID.X ;  /* 0x0000000000767919 */ /* 0x000e620000002100 */
[----:B------:R-:W-:Y:S02]  /*11160*/  UISETP.NE.AND UP0, UPT, UR57, URZ, UPT ;  /* 0x000000ff3900728c */ /* 0x000fe4000bf05270 */
[----:B------:R-:W-:Y:S02]  /*11170*/  USEL UR9, URZ, 0x1, UP4 ;  /* 0x00000001ff097887 */ /* 0x000fe4000a000000 */
[----:B------:R-:W-:Y:S02]  /*11180*/  USEL UR10, URZ, 0x80, UP0 ;  /* 0x00000080ff0a7887 */ /* 0x000fe40008000000 */
[----:B------:R-:W-:Y:S01]  /*11190*/  USEL UR44, URZ, 0x8, !UP4 ;  /* 0x00000008ff2c7887 */ /* 0x000fe2000e000000 */
[----:B------:R-:W-:Y:S01]  /*111a0*/  UMOV UR8, 0x400 ;  /* 0x0000040000087882 */ /* 0x000fe20000000000 */
[----:B------:R-:W-:Y:S01]  /*111b0*/  USEL UR50, UR7, UR6, UP0 ;  /* 0x0000000607327287 */ /* 0x000fe20008000000 */
[----:B------:R-:W-:Y:S01]  /*111c0*/  IMAD.U32 R123, RZ, RZ, UR9 ;  /* 0x00000009ff7b7e24 */ /* 0x000fe2000f8e00ff */
[----:B------:R-:W-:-:S02]  /*111d0*/  ULEA UR8, UR37, UR8, 0x18 ;  /* 0x0000000825087291 */ /* 0x000fc4000f8ec0ff */
[----:B------:R-:W-:Y:S01]  /*111e0*/  ULOP3.LUT UR43, UR44, 0x8, URZ, 0x3c, !UPT ;  /* 0x000000082c2b7892 */ /* 0x000fe2000f8e3cff */
[----:B------:R-:W-:Y:S01]  /*111f0*/  UMOV UR48, 0x20 ;  /* 0x0000002000307882 */ /* 0x000fe20000000000 */
[----:B------:R-:W-:Y:S02]  /*11200*/  UIADD3 UR49, UPT, UPT, UR8, 0x2c088, URZ ;  /* 0x0002c08808317890 */ /* 0x000fe4000fffe0ff */
[----:B------:R-:W-:Y:S02]  /*11210*/  UIADD3 UR46, UPT, UPT, UR8, 0x2c060, URZ ;  /* 0x0002c060082e7890 */ /* 0x000fe4000fffe0ff */
[----:B------:R-:W-:Y:S02]  /*11220*/  UIADD3 UR45, UPT, UPT, UR8, 0x2c080, URZ ;  /* 0x0002c080082d7890 */ /* 0x000fe4000fffe0ff */
[----:B------:R-:W-:Y:S02]  /*11230*/  UIADD3 UR42, UPT, UPT, UR8, 0x2c068, URZ ;  /* 0x0002c068082a7890 */ /* 0x000fe4000fffe0ff */
[----:B------:R-:W-:Y:S01]  /*11240*/  USEL UR47, UR4, UR5, UP0 ;  /* 0x00000005042f7287 */ /* 0x000fe20008000000 */
[----:B------:R-:W2:Y:S01]  /*11250*/  LDCU UR51, c[0x0][0x370] ;  /* 0x00006e00ff3377ac */ /* 0x000ea20008000800 */
[----:B------:R-:W-:Y:S01]  /*11260*/  UMOV UR56, URZ ;  /* 0x000000ff00387c82 */ /* 0x000fe20008000000 */
[----:B-1----:R-:W-:Y:S01]  /*11270*/  IMAD.U32 R120, R118, 0x10000, RZ ;  /* 0x0001000076787824 */ /* 0x002fe200078e00ff */
[----:B------:R-:W-:Y:S01]  /*11280*/  SHF.R.U32.HI R118, RZ, 0x5, R118 ;  /* 0x00000005ff767819 */ /* 0x000fe20000011676 */
[----:B------:R-:W-:Y:S01]  /*11290*/  UMOV UR55, 0x1 ;  /* 0x0000000100377882 */ /* 0x000fe20000000000 */
[----:B------:R-:W-:-:S02]  /*112a0*/  ULOP3.LUT UR50, UR50, 0x1, URZ, 0xc0, !UPT ;  /* 0x0000000132327892 */ /* 0x000fc4000f8ec0ff */
[----:B------:R-:W-:Y:S01]  /*112b0*/  LOP3.LUT R120, R120, 0x600000, RZ, 0xc0, !PT ;  /* 0x0060000078787812 */ /* 0x000fe200078ec0ff */
[----:B------:R-:W-:Y:S01]  /*112c0*/  USEL UR48, UR48, 0xa0, UP0 ;  /* 0x000000a030307887 */ /* 0x000fe20008000000 */
[----:B------:R-:W-:Y:S01]  /*112d0*/  LOP3.LUT R119, R118, 0x3, RZ, 0xc0, !PT ;  /* 0x0000000376777812 */ /* 0x000fe200078ec0ff */
[----:B------:R-:W-:Y:S01]  /*112e0*/  UIADD3 UR44, UPT, UPT, UR44, 0x2c0d0, UR8 ;  /* 0x0002c0d02c2c7890 */ /* 0x000fe2000fffe008 */
[----:B------:R-:W-:Y:S01]  /*112f0*/  LOP3.LUT R122, R120, UR10, RZ, 0xfc, !PT ;  /* 0x0000000a787a7c12 */ /* 0x000fe2000f8efcff */
[----:B------:R-:W-:Y:S01]  /*11300*/  UIADD3 UR43, UPT, UPT, UR43, 0x2c0d0, UR8 ;  /* 0x0002c0d02b2b7890 */ /* 0x000fe2000fffe008 */
[----:B------:R-:W-:Y:S01]  /*11310*/  SHF.R.U32.HI R2, RZ, 0x15, R120 ;  /* 0x00000015ff027819 */ /* 0x000fe20000011678 */
[----:B------:R-:W-:Y:S01]  /*11320*/  @UP0 UIADD3 UR49, UPT, UPT, UR8, 0x2c078, URZ ;  /* 0x0002c07808310890 */ /* 0x000fe2000fffe0ff */
[----:B------:R-:W-:Y:S01]  /*11330*/  LOP3.LUT R121, R122, 0x20, RZ, 0xfc, !PT ;  /* 0x000000207a797812 */ /* 0x000fe200078efcff */
[----:B------:R-:W-:Y:S02]  /*11340*/  @UP0 UIADD3 UR46, UPT, UPT, UR8, 0x2c050, URZ ;  /* 0x0002c050082e0890 */ /* 0x000fe4000fffe0ff */
[----:B------:R-:W-:-:S02]  /*11350*/  @UP0 UIADD3 UR45, UPT, UPT, UR8, 0x2c070, URZ ;  /* 0x0002c070082d0890 */ /* 0x000fc4000fffe0ff */
[----:B------:R-:W-:Y:S01]  /*11360*/  @UP0 UIADD3 UR42, UPT, UPT, UR8, 0x2c058, URZ ;  /* 0x0002c058082a0890 */ /* 0x000fe2000fffe0ff */
[----:B------:R-:W-:Y:S01]  /*11370*/  UMOV UR54, 0x1 ;  /* 0x0000000100367882 */ /* 0x000fe20000000000 */
[----:B--2---:R-:W-:-:S10]  /*11380*/  UMOV UR53, URZ ;  /* 0x000000ff00357c82 */ /* 0x004fd40008000000 */
.L_x_285:
[----:B-1----:R-:W1:Y:S01]  /*11390*/  LDCU.64 UR6, c[0x0][0x908] ;  /* 0x00012100ff0677ac */ /* 0x002e620008000a00 */
[----:B------:R-:W2:Y:S01]  /*113a0*/  LDCU UR8, c[0x0][0x904] ;  /* 0x00012080ff0877ac */ /* 0x000ea20008000800 */
[----:B---3--:R-:W3:Y:S01]  /*113b0*/  LDCU.64 UR4, c[0x0][0x380] ;  /* 0x00007000ff0477ac */ /* 0x008ee20008000a00 */
[----:B-1----:R-:W-:Y:S02]  /*113c0*/  UIMAD.WIDE.U32 UR10, UR38, UR6, URZ ;  /* 0x00000006260a72a5 */ /* 0x002fe4000f8e00ff */
[----:B--2---:R-:W-:Y:S02]  /*113d0*/  UISETP.NE.AND UP0, UPT, UR8, 0x1, UPT ;  /* 0x000000010800788c */ /* 0x004fe4000bf05270 */
[----:B------:R-:W-:-:S04]  /*113e0*/  USHF.R.U32.HI UR6, URZ, UR7, UR11 ;  /* 0x00000007ff067299 */ /* 0x000fc8000801160b */
[----:B------:R-:W-:Y:S02]  /*113f0*/  USEL UR6, UR38, UR6, !UP0 ;  /* 0x0000000626067287 */ /* 0x000fe4000c000000 */
[----:B---3--:R-:W-:Y:S02]  /*11400*/  UISETP.NE.AND UP0, UPT, UR5, URZ, UPT ;  /* 0x000000ff0500728c */ /* 0x008fe4000bf05270 */
[----:B------:R-:W-:-:S04]  /*11410*/  UIADD3 UR6, UPT, UPT, -UR6, URZ, URZ ;  /* 0x000000ff06067290 */ /* 0x000fc8000fffe1ff */
[----:B------:R-:W-:-:S04]  /*11420*/  UIMAD UR6, UR8, UR6, UR38 ;  /* 0x00000006080672a4 */ /* 0x000fc8000f8e0226 */
[----:B------:R-:W-:-:S04]  /*11430*/  USHF.L.U32 UR6, UR6, 0x8, URZ ;  /* 0x0000000806067899 */ /* 0x000fc800080006ff */
[----:B------:R-:W-:-:S09]  /*11440*/  UISETP.GE.OR UP0, UPT, UR6, UR4, !UP0 ;  /* 0x000000040600728c */ /* 0x000fd2000c706670 */
[----:B------:R-:W-:Y:S05]  /*11450*/  BRA.U UP0, `(.L_x_259) ;  /* 0x00000025009c7547 */ /* 0x000fea000b800000 */
[----:B------:R-:W-:-:S09]  /*11460*/  UISETP.NE.AND UP0, UPT, UR50, URZ, UPT ;  /* 0x000000ff3200728c */ /* 0x000fd2000bf05270 */
[----:B------:R-:W-:Y:S05]  /*11470*/  BRA.U UP0, `(.L_x_260) ;  /* 0x0000000100047547 */ /* 0x000fea000b800000 */
[----:B------:R-:W-:Y:S05]  /*11480*/  BPT.TRAP 0x1 ;  /* 0x000000040000795c */ /* 0x000fea0000300000 */
.L_x_260:
[----:B------:R-:W-:-:S04]  /*11490*/  UISETP.NE.AND UP0, UPT, UR57, URZ, UPT ;  /* 0x000000ff3900728c */ /* 0x000fc8000bf05270 */
[----:B------:R-:W-:-:S06]  /*114a0*/  USEL UR4, UR54, UR55, UP0 ;  /* 0x0000003736047287 */ /* 0x000fcc0008000000 */
[----:B------:R-:W-:-:S04]  /*114b0*/  MOV R3, UR4 ;  /* 0x0000000400037c02 */ /* 0x000fc80008000f00 */
[----:B------:R-:W-:-:S04]  /*114c0*/  SHF.L.U32 R3, R3, 0x1f, RZ ;  /* 0x0000001f03037819 */ /* 0x000fc800000006ff */
[----:B------:R-:W1:Y:S02]  /*114d0*/  SYNCS.PHASECHK.TRANS64.TRYWAIT P0, [UR49], R3 ;  /* 0x00000003ff0075a7 */ /* 0x000e640008001131 */
[----:B-1----:R-:W-:Y:S05]  /*114e0*/  @!P0 BRA `(.L_x_261) ;  /* 0x0000008c00188947 */ /* 0x002fea0003800000 */
.L_x_446:
[----:B------:R-:W-:-:S09]  /*114f0*/  UISETP.GE.AND UP0, UPT, UR5, 0x1, UPT ;  /* 0x000000010500788c */ /* 0x000fd2000bf06270 */
[----:B------:R-:W-:Y:S05]  /*11500*/  BRA.U !UP0, `(.L_x_262) ;  /* 0x0000002508087547 */ /* 0x000fea000b800000 */
[----:B------:R-:W-:Y:S01]  /*11510*/  UIADD3 UR5, UPT, UPT, UR5, 0x3f, URZ ;  /* 0x0000003f05057890 */ /* 0x000fe2000fffe0ff */
[----:B------:R-:W-:Y:S01]  /*11520*/  HFMA2 R18, -RZ, RZ, 0, 0 ;  /* 0x00000000ff127431 */ /* 0x000fe200000001ff */
[----:B------:R-:W-:Y:S01]  /*11530*/  MOV R16, 0xff800000 ;  /* 0xff80000000107802 */ /* 0x000fe20000000f00 */
[----:B------:R-:W2:Y:S01]  /*11540*/  LDCU UR36, c[0x0][0x704] ;  /* 0x0000e080ff2477ac */ /* 0x000ea20008000800 */
[----:B------:R-:W-:-:S04]  /*11550*/  USHF.R.S32.HI UR4, URZ, 0x1f, UR5 ;  /* 0x0000001fff047899 */ /* 0x000fc80008011405 */
[----:B------:R-:W-:-:S04]  /*11560*/  ULEA.HI UR4, UR4, UR5, URZ, 0x6 ;  /* 0x0000000504047291 */ /* 0x000fc8000f8f30ff */
[----:B------:R-:W-:Y:S02]  /*11570*/  ULEA.HI.SX32 UR52, UR4, 0xffffffff, 0x1a ;  /* 0xffffffff04347891 */ /* 0x000fe4000f8fd2ff */
.L_x_280:
[----:B-12---:R-:W-:Y:S01]  /*11580*/  IADD3 R0, PT, PT, R120, UR48, RZ ;  /* 0x0000003078007c10 */ /* 0x006fe2000fffe0ff */
[----:B------:R-:W-:-:S04]  /*11590*/  UISETP.NE.AND UP0, UPT, UR57, URZ, UPT ;  /* 0x000000ff3900728c */ /* 0x000fc8000bf05270 */
[----:B------:R-:W-:Y:S01]  /*115a0*/  USEL UR40, UR53, UR56, UP0 ;  /* 0x0000003835287287 */ /* 0x000fe20008000000 */
[----:B------:R-:W1:Y:S01]  /*115b0*/  SHFL.IDX PT, R0, R0, RZ, 0x1f ;  /* 0x00001fff00007589 */ /* 0x000e6200000e0000 */
[----:B------:R-:W-:Y:S01]  /*115c0*/  UISETP.GT.U32.AND UP0, UPT, UR47, 0x1, UPT ;  /* 0x000000012f00788c */ /* 0x000fe2000bf04070 */
[----:B-1----:R-:W-:-:S08]  /*115d0*/  R2UR UR41, R0 ;  /* 0x00000000002972ca */ /* 0x002fd000000e0000 */
[----:B---3--:R-:W-:Y:S07]  /*115e0*/  BRA.U UP0, `(.L_x_263) ;  /* 0x0000000100047547 */ /* 0x008fee000b800000 */
[----:B--2---:R-:W-:Y:S05]  /*115f0*/  BPT.TRAP 0x1 ;  /* 0x000000040000795c */ /* 0x004fea0000300000 */
.L_x_263:
[----:B------:R-:W-:Y:S01]  /*11600*/  IMAD.U32 R3, RZ, RZ, UR40 ;  /* 0x00000028ff037e24 */ /* 0x000fe2000f8e00ff */
[----:B------:R-:W-:-:S04]  /*11610*/  ISETP.NE.AND P0, PT, R119, R2, PT ;  /* 0x000000027700720c */ /* 0x000fc80003f05270 */
[----:B------:R-:W-:-:S04]  /*11620*/  SHF.L.U32 R3, R3, 0x1f, RZ ;  /* 0x0000001f03037819 */ /* 0x000fc800000006ff */
[----:B------:R-:W1:Y:S02]  /*11630*/  SYNCS.PHASECHK.TRANS64.TRYWAIT P1, [UR46], R3 ;  /* 0x00000003ff0075a7 */ /* 0x000e64000802112e */
[----:B-1----:R-:W-:Y:S05]  /*11640*/  @!P1 BRA `(.L_x_264) ;  /* 0x0000008800d89947 */ /* 0x002fea0003800000 */
.L_x_448:
[----:B------:R-:W-:Y:S05]  /*11650*/  @!P0 BRA `(.L_x_265) ;  /* 0x0000000000408947 */ /* 0x000fea0003800000 */
[----:B------:R-:W-:Y:S01]  /*11660*/  MOV R14, 0x8 ;  /* 0x00000008000e7802 */ /* 0x000fe20000000f00 */
[----:B------:R-:W3:Y:S01]  /*11670*/  LDCU.64 UR6, c[0x4][0xb0] ;  /* 0x01001600ff0677ac */ /* 0x000ee20008000a00 */
[----:B------:R-:W-:Y:S02]  /*11680*/  HFMA2 R12, -RZ, RZ, 0, 5.9604644775390625e-08 ;  /* 0x00000001ff0c7431 */ /* 0x000fe400000001ff */
[----:B------:R-:W-:Y:S01]  /*11690*/  IMAD.MOV.U32 R8, RZ, RZ, 0x192 ;  /* 0x00000192ff087424 */ /* 0x000fe200078e00ff */
[----:B------:R-:W4:Y:S01]  /*116a0*/  LDCU.64 UR4, c[0x4][0xb8] ;  /* 0x01001700ff0477ac */ /* 0x000f220008000a00 */
[----:B------:R-:W1:Y:S01]  /*116b0*/  LDC.64 R14, c[0x4][R14] ;  /* 0x010000000e0e7b82 */ /* 0x000e620000000a00 */
[----:B------:R-:W-:Y:S01]  /*116c0*/  IMAD.MOV.U32 R13, RZ, RZ, RZ ;  /* 0x000000ffff0d7224 */ /* 0x000fe200078e00ff */
[----:B------:R-:W5:Y:S01]  /*116d0*/  LDCU.64 UR8, c[0x4][0x10] ;  /* 0x01000200ff0877ac */ /* 0x000f620008000a00 */
[----:B---3--:R-:W-:Y:S01]  /*116e0*/  IMAD.U32 R4, RZ, RZ, UR6 ;  /* 0x00000006ff047e24 */ /* 0x008fe2000f8e00ff */
[----:B------:R-:W-:Y:S01]  /*116f0*/  MOV R5, UR7 ;  /* 0x0000000700057c02 */ /* 0x000fe20008000f00 */
[----:B----4-:R-:W-:Y:S01]  /*11700*/  IMAD.U32 R6, RZ, RZ, UR4 ;  /* 0x00000004ff067e24 */ /* 0x010fe2000f8e00ff */
[----:B------:R-:W-:Y:S01]  /*11710*/  MOV R7, UR5 ;  /* 0x0000000500077c02 */ /* 0x000fe20008000f00 */
[----:B-----5:R-:W-:Y:S01]  /*11720*/  IMAD.U32 R10, RZ, RZ, UR8 ;  /* 0x00000008ff0a7e24 */ /* 0x020fe2000f8e00ff */
[----:B------:R-:W-:-:S02]  /*11730*/  MOV R11, UR9 ;  /* 0x00000009000b7c02 */ /* 0x000fc40008000f00 */
[----:B------:R-:W-:-:S07]  /*11740*/  LEPC R20, `(.L_x_265) ;  /* 0x000000001014794e */ /* 0x000fce0000000000 */
[----:B-12---:R-:W-:Y:S05]  /*11750*/  CALL.ABS.NOINC R14 ;  /* 0x000000000e007343 */ /* 0x006fea0003c00000 */
.L_x_265:
[----:B------:R-:W-:Y:S05]  /*11760*/  WARPSYNC.ALL ;  /* 0x0000000000007948 */ /* 0x000fea0003800000 */
[----:B------:R-:W-:Y:S02]  /*11770*/  R2UR UR4, R122 ;  /* 0x000000007a0472ca */ /* 0x000fe400000e0000 */
[----:B------:R-:W-:-:S11]  /*11780*/  ISETP.NE.AND P0, PT, R119, R2, PT ;  /* 0x000000027700720c */ /* 0x000fd60003f05270 */
[----:B------:R-:W3:Y:S02]  /*11790*/  LDTM.x32 R56, tmem[UR4] ;  /* 0x00000004003879ee */ /* 0x000ee400082c0000 */
[----:B---3--:R-:W-:Y:S05]  /*117a0*/  @!P0 BRA `(.L_x_266) ;  /* 0x0000000000408947 */ /* 0x008fea0003800000 */
        /* <DEDUP_REMOVED lines=16> */
.L_x_266:
[----:B------:R-:W-:Y:S05]  /*118b0*/  WARPSYNC.ALL ;  /* 0x0000000000007948 */ /* 0x000fea0003800000 */
[----:B------:R-:W-:Y:S02]  /*118c0*/  R2UR UR4, R121 ;  /* 0x00000000790472ca */ /* 0x000fe400000e0000 */
[C---:B-1----:R-:W-:Y:S02]  /*118d0*/  FMNMX3 R3, R16.reuse, R56, R60, !PT ;  /* 0x0000003810037276 */ /* 0x042fe4000780003c */
[C---:B------:R-:W-:Y:S02]  /*118e0*/  FMNMX3 R0, R16.reuse, R57, R61, !PT ;  /* 0x0000003910007276 */ /* 0x040fe4000780003d */
[----:B------:R-:W-:-:S02]  /*118f0*/  FMNMX3 R5, R16, R58, R62, !PT ;  /* 0x0000003a10057276 */ /* 0x000fc4000780003e */
[----:B------:R-:W-:Y:S02]  /*11900*/  FMNMX3 R3, R3, R64, R68, !PT ;  /* 0x0000004003037276 */ /* 0x000fe40007800044 */
[----:B------:R-:W-:Y:S02]  /*11910*/  FMNMX3 R0, R0, R65, R69, !PT ;  /* 0x0000004100007276 */ /* 0x000fe40007800045 */
[----:B------:R-:W-:Y:S01]  /*11920*/  FMNMX3 R6, R16, R59, R63, !PT ;  /* 0x0000003b10067276 */ /* 0x000fe2000780003f */
[----:B------:R-:W1:Y:S01]  /*11930*/  LDTM.x32 R24, tmem[UR4] ;  /* 0x00000004001879ee */ /* 0x000e6200082c0000 */
[----:B------:R-:W-:Y:S02]  /*11940*/  FMNMX3 R5, R5, R66, R70, !PT ;  /* 0x0000004205057276 */ /* 0x000fe40007800046 */
[----:B------:R-:W-:Y:S02]  /*11950*/  FMNMX3 R3, R3, R72, R76, !PT ;  /* 0x0000004803037276 */ /* 0x000fe4000780004c */
[----:B------:R-:W-:-:S02]  /*11960*/  FMNMX3 R0, R0, R73, R77, !PT ;  /* 0x0000004900007276 */ /* 0x000fc4000780004d */
[----:B------:R-:W-:Y:S02]  /*11970*/  FMNMX3 R6, R6, R67, R71, !PT ;  /* 0x0000004306067276 */ /* 0x000fe40007800047 */
[----:B------:R-:W-:Y:S02]  /*11980*/  FMNMX3 R5, R5, R74, R78, !PT ;  /* 0x0000004a05057276 */ /* 0x000fe4000780004e */
[----:B------:R-:W-:Y:S02]  /*11990*/  FMNMX3 R3, R3, R80, R84, !PT ;  /* 0x0000005003037276 */ /* 0x000fe40007800054 */
[----:B------:R-:W-:Y:S02]  /*119a0*/  FMNMX3 R0, R0, R81, R85, !PT ;  /* 0x0000005100007276 */ /* 0x000fe40007800055 */
[----:B------:R-:W-:Y:S02]  /*119b0*/  FMNMX3 R6, R6, R75, R79, !PT ;  /* 0x0000004b06067276 */ /* 0x000fe4000780004f */
[----:B------:R-:W-:-:S02]  /*119c0*/  FMNMX3 R5, R5, R82, R86, !PT ;  /* 0x0000005205057276 */ /* 0x000fc40007800056 */
[----:B------:R-:W-:Y:S02]  /*119d0*/  FMNMX3 R6, R6, R83, R87, !PT ;  /* 0x0000005306067276 */ /* 0x000fe40007800057 */
[----:B------:R-:W-:Y:S02]  /*119e0*/  ISETP.NE.AND P0, PT, R119, R2, PT ;  /* 0x000000027700720c */ /* 0x000fe40003f05270 */
[----:B-1----:R-:W-:Y:S02]  /*119f0*/  FMNMX3 R3, R3, R24, R28, !PT ;  /* 0x0000001803037276 */ /* 0x002fe4000780001c */
        /* <DEDUP_REMOVED lines=15> */
[----:B------:R-:W-:-:S04]  /*11af0*/  FMNMX3 R0, R4, R3, R0, !PT ;  /* 0x0000000304007276 */ /* 0x000fc80007800000 */
[----:B------:R-:W-:-:S04]  /*11b00*/  FMNMX R19, R19, R0, !PT ;  /* 0x0000000013137209 */ /* 0x000fc80007800000 */
[----:B------:R-:W-:-:S04]  /*11b10*/  FSETP.NEU.AND P1, PT, R19, -INF , PT ;  /* 0xff8000001300780b */ /* 0x000fc80003f2d000 */
[----:B------:R-:W-:Y:S01]  /*11b20*/  FSEL R17, R19, RZ, P1 ;  /* 0x000000ff13117208 */ /* 0x000fe20000800000 */
[----:B------:R-:W-:Y:S08]  /*11b30*/  @!P0 BRA `(.L_x_267) ;  /* 0x0000000000408947 */ /* 0x000ff00003800000 */
[----:B------:R-:W-:Y:S01]  /*11b40*/  MOV R14, 0x8 ;  /* 0x00000008000e7802 */ /* 0x000fe20000000f00 */
[----:B------:R-:W1:Y:S01]  /*11b50*/  LDCU.64 UR6, c[0x4][0xb0] ;  /* 0x01001600ff0677ac */ /* 0x000e620008000a00 */
[----:B------:R-:W-:Y:S02]  /*11b60*/  HFMA2 R12, -RZ, RZ, 0, 5.9604644775390625e-08 ;  /* 0x00000001ff0c7431 */ /* 0x000fe400000001ff */
[----:B------:R-:W-:Y:S01]  /*11b70*/  IMAD.MOV.U32 R8, RZ, RZ, 0x1be ;  /* 0x000001beff087424 */ /* 0x000fe200078e00ff */
[----:B------:R-:W3:Y:S01]  /*11b80*/  LDCU.64 UR4, c[0x4][0xb8] ;  /* 0x01001700ff0477ac */ /* 0x000ee20008000a00 */
[----:B------:R-:W4:Y:S01]  /*11b90*/  LDC.64 R14, c[0x4][R14] ;  /* 0x010000000e0e7b82 */ /* 0x000f220000000a00 */
[----:B------:R-:W-:Y:S01]  /*11ba0*/  IMAD.MOV.U32 R13, RZ, RZ, RZ ;  /* 0x000000ffff0d7224 */ /* 0x000fe200078e00ff */
[----:B------:R-:W5:Y:S01]  /*11bb0*/  LDCU.64 UR8, c[0x4][0x18] ;  /* 0x01000300ff0877ac */ /* 0x000f620008000a00 */
[----:B-1----:R-:W-:Y:S01]  /*11bc0*/  IMAD.U32 R4, RZ, RZ, UR6 ;  /* 0x00000006ff047e24 */ /* 0x002fe2000f8e00ff */
[----:B------:R-:W-:Y:S01]  /*11bd0*/  MOV R5, UR7 ;  /* 0x0000000700057c02 */ /* 0x000fe20008000f00 */
[----:B---3--:R-:W-:Y:S01]  /*11be0*/  IMAD.U32 R6, RZ, RZ, UR4 ;  /* 0x00000004ff067e24 */ /* 0x008fe2000f8e00ff */
[----:B------:R-:W-:Y:S01]  /*11bf0*/  MOV R7, UR5 ;  /* 0x0000000500077c02 */ /* 0x000fe20008000f00 */
[----:B-----5:R-:W-:Y:S01]  /*11c00*/  IMAD.U32 R10, RZ, RZ, UR8 ;  /* 0x00000008ff0a7e24 */ /* 0x020fe2000f8e00ff */
[----:B------:R-:W-:-:S02]  /*11c10*/  MOV R11, UR9 ;  /* 0x00000009000b7c02 */ /* 0x000fc40008000f00 */
[----:B------:R-:W-:-:S07]  /*11c20*/  LEPC R20, `(.L_x_267) ;  /* 0x000000001014794e */ /* 0x000fce0000000000 */
[----:B--2-4-:R-:W-:Y:S05]  /*11c30*/  CALL.ABS.NOINC R14 ;  /* 0x000000000e007343 */ /* 0x014fea0003c00000 */
.L_x_267:
[----:B------:R-:W-:Y:S05]  /*11c40*/  WARPSYNC.ALL ;  /* 0x0000000000007948 */ /* 0x000fea0003800000 */
[----:B------:R-:W-:Y:S02]  /*11c50*/  R2UR UR4, R122 ;  /* 0x000000007a0472ca */ /* 0x000fe400000e0000 */
[----:B------:R-:W-:-:S11]  /*11c60*/  ISETP.NE.AND P0, PT, RZ, UR50, PT ;  /* 0x00000032ff007c0c */ /* 0x000fd6000bf05270 */
[----:B------:R1:W-:Y:S02]  /*11c70*/  STTM.x2 tmem[UR4], R16 ;  /* 0x00000010000079ed */ /* 0x0003e400080c0004 */
[----:B------:R-:W-:Y:S05]  /*11c80*/  @P0 BRA `(.L_x_268) ;  /* 0x0000000000040947 */ /* 0x000fea0003800000 */
[----:B--2---:R-:W-:Y:S05]  /*11c90*/  BPT.TRAP 0x1 ;  /* 0x000000040000795c */ /* 0x004fea0000300000 */
.L_x_268:
[----:B------:R-:W-:Y:S01]  /*11ca0*/  SHF.L.U32 R3, R123, 0x1f, RZ ;  /* 0x0000001f7b037819 */ /* 0x000fe200000006ff */
[----:B------:R-:W-:Y:S01]  /*11cb0*/  SYNCS.ARRIVE.TRANS64.A1T0 RZ, [UR45], RZ ;  /* 0x000000ffffff79a7 */ /* 0x000fe2000810002d */
[----:B--2---:R-:W-:Y:S01]  /*11cc0*/  FMUL R0, R17, -UR36 ;  /* 0x8000002411007c20 */ /* 0x004fe20008400000 */
[----:B------:R-:W-:-:S03]  /*11cd0*/  UISETP.NE.AND UP0, UPT, UR57, URZ, UPT ;  /* 0x000000ff3900728c */ /* 0x000fc6000bf05270 */
[--C-:B------:R-:W-:Y:S01]  /*11ce0*/  FFMA2 R22, R56.F32x2.HI_LO, UR36.F32, R0.reuse.F32 ;  /* 0x0000002438167c49 */ /* 0x100fe20009200000 */
[----:B------:R-:W-:Y:S01]  /*11cf0*/  USEL UR39, UR54, UR55, UP0 ;  /* 0x0000003736277287 */ /* 0x000fe20008000000 */
[--C-:B------:R-:W-:Y:S01]  /*11d00*/  FFMA2 R56, R58.F32x2.HI_LO, UR36.F32, R0.reuse.F32 ;  /* 0x000000243a387c49 */ /* 0x100fe20009200000 */
[----:B------:R-:W2:Y:S01]  /*11d10*/  SYNCS.PHASECHK.TRANS64.TRYWAIT P2, [UR44], R3 ;  /* 0x00000003ff0075a7 */ /* 0x000ea2000804112c */
[--C-:B------:R-:W-:Y:S01]  /*11d20*/  FFMA2 R58, R60.F32x2.HI_LO, UR36.F32, R0.reuse.F32 ;  /* 0x000000243c3a7c49 */ /* 0x100fe20009200000 */
[----:B------:R-:W-:Y:S01]  /*11d30*/  FSETP.GEU.AND P1, PT, R22, -126, PT ;  /* 0xc2fc00001600780b */ /* 0x000fe20003f2e000 */
[----:B------:R-:W-:Y:S01]  /*11d40*/  ULOP3.LUT UR39, UR39, 0x1, URZ, 0x3c, !UPT ;  /* 0x0000000127277892 */ /* 0x000fe2000f8e3cff */
[----:B------:R-:W-:Y:S01]  /*11d50*/  FSETP.GEU.AND P0, PT, R23, -126, PT ;  /* 0xc2fc00001700780b */ /* 0x000fe20003f0e000 */
[----:B------:R-:W-:Y:S01]  /*11d60*/  FFMA2 R60, R62.F32x2.HI_LO, UR36.F32, R0.F32 ;  /* 0x000000243e3c7c49 */ /* 0x000fe20009200000 */
[----:B------:R-:W-:Y:S02]  /*11d70*/  FSETP.GEU.AND P6, PT, R56, -126, PT ;  /* 0xc2fc00003800780b */ /* 0x000fe40003fce000 */
[----:B------:R-:W-:-:S02]  /*11d80*/  FSETP.GEU.AND P5, PT, R57, -126, PT ;  /* 0xc2fc00003900780b */ /* 0x000fc40003fae000 */
[----:B------:R-:W-:Y:S02]  /*11d90*/  FSETP.GEU.AND P4, PT, R58, -126, PT ;  /* 0xc2fc00003a00780b */ /* 0x000fe40003f8e000 */
[----:B------:R-:W-:-:S03]  /*11da0*/  FSETP.GEU.AND P3, PT, R59, -126, PT ;  /* 0xc2fc00003b00780b */ /* 0x000fc60003f6e000 */
[----:B------:R-:W-:Y:S02]  /*11db0*/  @!P1 FMUL R22, R22, 0.5 ;  /* 0x3f00000016169820 */ /* 0x000fe40000400000 */
[----:B------:R-:W-:Y:S02]  /*11dc0*/  @!P0 FMUL R23, R23, 0.5 ;  /* 0x3f00000017178820 */ /* 0x000fe40000400000 */
[----:B------:R-:W-:Y:S02]  /*11dd0*/  @!P6 FMUL R56, R56, 0.5 ;  /* 0x3f0000003838e820 */ /* 0x000fe40000400000 */
[----:B------:R-:W-:Y:S01]  /*11de0*/  @!P5 FMUL R57, R57, 0.5 ;  /* 0x3f0000003939d820 */ /* 0x000fe20000400000 */
[----:B------:R-:W3:Y:S08]  /*11df0*/  MUFU.EX2 R22, R22 ;  /* 0x0000001600167308 */ /* 0x000ef00000000800 */
[----:B------:R-:W4:Y:S08]  /*11e00*/  MUFU.EX2 R23, R23 ;  /* 0x0000001700177308 */ /* 0x000f300000000800 */
[----:B------:R-:W1:Y:S08]  /*11e10*/  MUFU.EX2 R56, R56 ;  /* 0x0000003800387308 */ /* 0x000e700000000800 */
[----:B------:R-:W1:Y:S02]  /*11e20*/  MUFU.EX2 R57, R57 ;  /* 0x0000003900397308 */ /* 0x000e640000000800 */
[----:B-1234-:R-:W-:Y:S05]  /*11e30*/  @!P2 BRA `(.L_x_269) ;  /* 0x0000008000f4a947 */ /* 0x01efea0003800000 */
.L_x_450:
[----:B------:R-:W-:Y:S01]  /*11e40*/  @!P1 FMUL R22, R22, R22 ;  /* 0x0000001616169220 */ /* 0x000fe20000400000 */
[----:B------:R-:W-:Y:S01]  /*11e50*/  FSETP.GEU.AND P2, PT, R60, -126, PT ;  /* 0xc2fc00003c00780b */ /* 0x000fe20003f4e000 */
[----:B------:R-:W-:Y:S01]  /*11e60*/  @!P4 FMUL R58, R58, 0.5 ;  /* 0x3f0000003a3ac820 */ /* 0x000fe20000400000 */
[----:B------:R-:W-:Y:S01]  /*11e70*/  FSETP.GEU.AND P1, PT, R61, -126, PT ;  /* 0xc2fc00003d00780b */ /* 0x000fe20003f2e000 */
[----:B------:R-:W-:Y:S01]  /*11e80*/  @!P3 FMUL R59, R59, 0.5 ;  /* 0x3f0000003b3bb820 */ /* 0x000fe20000400000 */
[--C-:B------:R-:W-:Y:S01]  /*11e90*/  FFMA2 R62, R64.F32x2.HI_LO, UR36.F32, R0.reuse.F32 ;  /* 0x00000024403e7c49 */ /* 0x100fe20009200000 */
[----:B------:R-:W-:Y:S01]  /*11ea0*/  USHF.R.U32.HI UR4, URZ, 0x15, UR41 ;  /* 0x00000015ff047899 */ /* 0x000fe20008011629 */
[----:B------:R-:W-:Y:S01]  /*11eb0*/  @!P0 FMUL R23, R23, R23 ;  /* 0x0000001717178220 */ /* 0x000fe20000400000 */
[----:B------:R-:W2:Y:S01]  /*11ec0*/  MUFU.EX2 R58, R58 ;  /* 0x0000003a003a7308 */ /* 0x000ea20000000800 */
[--C-:B------:R-:W-:Y:S01]  /*11ed0*/  FFMA2 R64, R66.F32x2.HI_LO, UR36.F32, R0.reuse.F32 ;  /* 0x0000002442407c49 */ /* 0x100fe20009200000 */
[----:B------:R-:W-:Y:S01]  /*11ee0*/  FSETP.GEU.AND P0, PT, R62, -126, PT ;  /* 0xc2fc00003e00780b */ /* 0x000fe20003f0e000 */
[--C-:B------:R-:W-:Y:S01]  /*11ef0*/  FFMA2 R66, R68.F32x2.HI_LO, UR36.F32, R0.reuse.F32 ;  /* 0x0000002444427c49 */ /* 0x100fe20009200000 */
[----:B-1----:R-:W-:Y:S01]  /*11f00*/  MOV R3, UR4 ;  /* 0x0000000400037c02 */ /* 0x002fe20008000f00 */
[--C-:B------:R-:W-:Y:S01]  /*11f10*/  FFMA2 R68, R70.F32x2.HI_LO, UR36.F32, R0.reuse.F32 ;  /* 0x0000002446447c49 */ /* 0x100fe20009200000 */
[----:B------:R-:W-:Y:S01]  /*11f20*/  UISETP.NE.AND UP0, UPT, UR57, URZ, UPT ;  /* 0x000000ff3900728c */ /* 0x000fe2000bf05270 */
[----:B------:R-:W-:Y:S01]  /*11f30*/  @!P2 FMUL R60, R60, 0.5 ;  /* 0x3f0000003c3ca820 */ /* 0x000fe20000400000 */
[----:B------:R-:W-:Y:S01]  /*11f40*/  @!P1 FMUL R61, R61, 0.5 ;  /* 0x3f0000003d3d9820 */ /* 0x000fe20000400000 */
[----:B------:R-:W1:Y:S01]  /*11f50*/  MUFU.EX2 R59, R59 ;  /* 0x0000003b003b7308 */ /* 0x000e620000000800 */
[----:B------:R-:W-:Y:S01]  /*11f60*/  @!P6 FMUL R56, R56, R56 ;  /* 0x000000383838e220 */ /* 0x000fe20000400000 */
[----:B------:R-:W-:Y:S01]  /*11f70*/  @!P5 FMUL R57, R57, R57 ;  /* 0x000000393939d220 */ /* 0x000fe20000400000 */
[----:B------:R-:W-:Y:S01]  /*11f80*/  FSETP.GEU.AND P6, PT, R63, -126, PT ;  /* 0xc2fc00003f00780b */ /* 0x000fe20003fce000 */
[--C-:B------:R-:W-:Y:S01]  /*11f90*/  FFMA2 R70, R72.F32x2.HI_LO, UR36.F32, R0.reuse.F32 ;  /* 0x0000002448467c49 */ /* 0x100fe20009200000 */
[----:B------:R-:W-:Y:S01]  /*11fa0*/  FSETP.GEU.AND P5, PT, R64, -126, PT ;  /* 0xc2fc00004000780b */ /* 0x000fe20003fae000 */
[----:B------:R-:W-:Y:S01]  /*11fb0*/  @!P0 FMUL R62, R62, 0.5 ;  /* 0x3f0000003e3e8820 */ /* 0x000fe20000400000 */
[--C-:B------:R-:W-:Y:S01]  /*11fc0*/  FFMA2 R72, R74.F32x2.HI_LO, UR36.F32, R0.reuse.F32 ;  /* 0x000000244a487c49 */ /* 0x100fe20009200000 */
[----:B------:R-:W3:Y:S01]  /*11fd0*/  MUFU.EX2 R60, R60 ;  /* 0x0000003c003c7308 */ /* 0x000ee20000000800 */
[----:B--2---:R-:W-:Y:S01]  /*11fe0*/  @!P4 FMUL R58, R58, R58 ;  /* 0x0000003a3a3ac220 */ /* 0x004fe20000400000 */
[----:B------:R-:W-:Y:S01]  /*11ff0*/  FSETP.GEU.AND P4, PT, R65, -126, PT ;  /* 0xc2fc00004100780b */ /* 0x000fe20003f8e000 */
[--C-:B------:R-:W-:Y:S01]  /*12000*/  FFMA2 R74, R76.F32x2.HI_LO, UR36.F32, R0.reuse.F32 ;  /* 0x000000244c4a7c49 */ /* 0x100fe20009200000 */
[----:B------:R-:W-:Y:S01]  /*12010*/  USEL UR54, UR39, UR54, UP0 ;  /* 0x0000003627367287 */ /* 0x000fe20008000000 */
[--C-:B------:R-:W-:Y:S01]  /*12020*/  FFMA2 R76, R78.F32x2.HI_LO, UR36.F32, R0.reuse.F32 ;  /* 0x000000244e4c7c49 */ /* 0x100fe20009200000 */
[----:B------:R-:W-:Y:S01]  /*12030*/  USEL UR55, UR55, UR39, UP0 ;  /* 0x0000002737377287 */ /* 0x000fe20008000000 */
[--C-:B------:R-:W-:Y:S01]  /*12040*/  FFMA2 R78, R80.F32x2.HI_LO, UR36.F32, R0.reuse.F32 ;  /* 0x00000024504e7c49 */ /* 0x100fe20009200000 */
[----:B------:R-:W2:Y:S01]  /*12050*/  MUFU.EX2 R61, R61 ;  /* 0x0000003d003d7308 */ /* 0x000ea20000000800 */
[----:B-1----:R-:W-:Y:S01]  /*12060*/  @!P3 FMUL R59, R59, R59 ;  /* 0x0000003b3b3bb220 */ /* 0x002fe20000400000 */
[----:B------:R-:W-:Y:S01]  /*12070*/  FSETP.GEU.AND P3, PT, R66, -126, PT ;  /* 0xc2fc00004200780b */ /* 0x000fe20003f6e000 */
[----:B------:R-:W-:Y:S01]  /*12080*/  @!P6 FMUL R63, R63, 0.5 ;  /* 0x3f0000003f3fe820 */ /* 0x000fe20000400000 */
[----:B------:R-:W-:Y:S01]  /*12090*/  @!P5 FMUL R64, R64, 0.5 ;  /* 0x3f0000004040d820 */ /* 0x000fe20000400000 */
[--C-:B------:R-:W-:Y:S01]  /*120a0*/  FFMA2 R80, R82.F32x2.HI_LO, UR36.F32, R0.reuse.F32 ;  /* 0x0000002452507c49 */ /* 0x100fe20009200000 */
[----:B------:R-:W-:Y:S01]  /*120b0*/  SYNCS.ARRIVE.TRANS64.A1T0 RZ, [UR43], RZ ;  /* 0x000000ffffff79a7 */ /* 0x000fe2000810002b */
[----:B------:R-:W-:Y:S01]  /*120c0*/  @!P4 FMUL R65, R65, 0.5 ;  /* 0x3f0000004141c820 */ /* 0x000fe20000400000 */
[----:B------:R-:W1:Y:S01]  /*120d0*/  MUFU.EX2 R62, R62 ;  /* 0x0000003e003e7308 */ /* 0x000e620000000800 */
[----:B---3--:R-:W-:Y:S01]  /*120e0*/  @!P2 FMUL R60, R60, R60 ;  /* 0x0000003c3c3ca220 */ /* 0x008fe20000400000 */
[----:B------:R-:W-:Y:S01]  /*120f0*/  FSETP.GEU.AND P2, PT, R67, -126, PT ;  /* 0xc2fc00004300780b */ /* 0x000fe20003f4e000 */
[--C-:B------:R-:W-:Y:S01]  /*12100*/  FFMA2 R82, R84.F32x2.HI_LO, UR36.F32, R0.reuse.F32 ;  /* 0x0000002454527c49 */ /* 0x100fe20009200000 */
[----:B------:R-:W-:Y:S01]  /*12110*/  LOP3.LUT R123, R123, 0x1, RZ, 0x3c, !PT ;  /* 0x000000017b7b7812 */ /* 0x000fe200078e3cff */
[----:B------:R-:W-:-:S02]  /*12120*/  FFMA2 R84, R86.F32x2.HI_LO, UR36.F32, R0.F32 ;  /* 0x0000002456547c49 */ /* 0x000fc40009200000 */
[----:B------:R-:W-:Y:S01]  /*12130*/  @!P3 FMUL R66, R66, 0.5 ;  /* 0x3f0000004242b820 */ /* 0x000fe20000400000 */
[----:B------:R-:W3:Y:S01]  /*12140*/  MUFU.EX2 R63, R63 ;  /* 0x0000003f003f7308 */ /* 0x000ee20000000800 */
[----:B--2---:R-:W-:Y:S01]  /*12150*/  @!P1 FMUL R61, R61, R61 ;  /* 0x0000003d3d3d9220 */ /* 0x004fe20000400000 */
[----:B------:R-:W-:Y:S01]  /*12160*/  FSETP.GEU.AND P1, PT, R68, -126, PT ;  /* 0xc2fc00004400780b */ /* 0x000fe20003f2e000 */
[--C-:B------:R-:W-:Y:S02]  /*12170*/  FFMA2 R24, R24.F32x2.HI_LO, UR36.F32, R0.reuse.F32 ;  /* 0x0000002418187c49 */ /* 0x100fe40009200000 */
[--C-:B------:R-:W-:Y:S02]  /*12180*/  FFMA2 R26, R26.F32x2.HI_LO, UR36.F32, R0.reuse.F32 ;  /* 0x000000241a1a7c49 */ /* 0x100fe40009200000 */
[----:B------:R-:W-:Y:S01]  /*12190*/  @!P2 FMUL R67, R67, 0.5 ;  /* 0x3f0000004343a820 */ /* 0x000fe20000400000 */
[----:B------:R-:W2:Y:S01]  /*121a0*/  MUFU.EX2 R64, R64 ;  /* 0x0000004000407308 */ /* 0x000ea20000000800 */
[----:B-1----:R-:W-:Y:S01]  /*121b0*/  @!P0 FMUL R62, R62, R62 ;  /* 0x0000003e3e3e8220 */ /* 0x002fe20000400000 */
[----:B------:R-:W-:Y:S01]  /*121c0*/  FSETP.GEU.AND P0, PT, R69, -126, PT ;  /* 0xc2fc00004500780b */ /* 0x000fe20003f0e000 */
[----:B------:R-:W-:-:S02]  /*121d0*/  FFMA2 R28, R28.F32x2.HI_LO, UR36.F32, R0.F32 ;  /* 0x000000241c1c7c49 */ /* 0x000fc40009200000 */
[--C-:B------:R-:W-:Y:S02]  /*121e0*/  FFMA2 R30, R30.F32x2.HI_LO, UR36.F32, R0.reuse.F32 ;  /* 0x000000241e1e7c49 */ /* 0x100fe40009200000 */
[----:B------:R-:W-:Y:S01]  /*121f0*/  @!P1 FMUL R68, R68, 0.5 ;  /* 0x3f00000044449820 */ /* 0x000fe20000400000 */
[----:B------:R-:W1:Y:S01]  /*12200*/  MUFU.EX2 R65, R65 ;  /* 0x0000004100417308 */ /* 0x000e620000000800 */
[----:B---3--:R-:W-:Y:S01]  /*12210*/  @!P6 FMUL R63, R63, R63 ;  /* 0x0000003f3f3fe220 */ /* 0x008fe20000400000 */
[----:B------:R-:W-:Y:S01]  /*12220*/  FSETP.GEU.AND P6, PT, R70, -126, PT ;  /* 0xc2fc00004600780b */ /* 0x000fe20003fce000 */
[--C-:B------:R-:W-:Y:S02]  /*12230*/  FFMA2 R32, R32.F32x2.HI_LO, UR36.F32, R0.reuse.F32 ;  /* 0x0000002420207c49 */ /* 0x100fe40009200000 */
[--C-:B------:R-:W-:Y:S02]  /*12240*/  FFMA2 R34, R34.F32x2.HI_LO, UR36.F32, R0.reuse.F32 ;  /* 0x0000002422227c49 */ /* 0x100fe40009200000 */
[----:B------:R-:W-:Y:S01]  /*12250*/  @!P0 FMUL R69, R69, 0.5 ;  /* 0x3f00000045458820 */ /* 0x000fe20000400000 */
[----:B------:R-:W3:Y:S01]  /*12260*/  MUFU.EX2 R66, R66 ;  /* 0x0000004200427308 */ /* 0x000ee20000000800 */
[----:B--2---:R-:W-:Y:S01]  /*12270*/  @!P5 FMUL R64, R64, R64 ;  /* 0x000000404040d220 */ /* 0x004fe20000400000 */
[----:B------:R-:W-:Y:S01]  /*12280*/  FSETP.GEU.AND P5, PT, R71, -126, PT ;  /* 0xc2fc00004700780b */ /* 0x000fe20003fae000 */
[----:B------:R-:W-:-:S02]  /*12290*/  FFMA2 R36, R36.F32x2.HI_LO, UR36.F32, R0.F32 ;  /* 0x0000002424247c49 */ /* 0x000fc40009200000 */
[--C-:B------:R-:W-:Y:S02]  /*122a0*/  FFMA2 R38, R38.F32x2.HI_LO, UR36.F32, R0.reuse.F32 ;  /* 0x0000002426267c49 */ /* 0x100fe40009200000 */
[----:B------:R-:W-:Y:S01]  /*122b0*/  @!P6 FMUL R70, R70, 0.5 ;  /* 0x3f0000004646e820 */ /* 0x000fe20000400000 */
[----:B------:R-:W2:Y:S01]  /*122c0*/  MUFU.EX2 R67, R67 ;  /* 0x0000004300437308 */ /* 0x000ea20000000800 */
[----:B-1----:R-:W-:Y:S01]  /*122d0*/  @!P4 FMUL R65, R65, R65 ;  /* 0x000000414141c220 */ /* 0x002fe20000400000 */
[----:B------:R-:W-:Y:S01]  /*122e0*/  FSETP.GEU.AND P4, PT, R72, -126, PT ;  /* 0xc2fc00004800780b */ /* 0x000fe20003f8e000 */
[--C-:B------:R-:W-:Y:S02]  /*122f0*/  FFMA2 R40, R40.F32x2.HI_LO, UR36.F32, R0.reuse.F32 ;  /* 0x0000002428287c49 */ /* 0x100fe40009200000 */
[--C-:B------:R-:W-:Y:S02]  /*12300*/  FFMA2 R42, R42.F32x2.HI_LO, UR36.F32, R0.reuse.F32 ;  /* 0x000000242a2a7c49 */ /* 0x100fe40009200000 */
[----:B------:R-:W-:Y:S01]  /*12310*/  @!P5 FMUL R71, R71, 0.5 ;  /* 0x3f0000004747d820 */ /* 0x000fe20000400000 */
[----:B------:R-:W1:Y:S01]  /*12320*/  MUFU.EX2 R68, R68 ;  /* 0x0000004400447308 */ /* 0x000e620000000800 */
[----:B---3--:R-:W-:Y:S01]  /*12330*/  @!P3 FMUL R66, R66, R66 ;  /* 0x000000424242b220 */ /* 0x008fe20000400000 */
[----:B------:R-:W-:Y:S01]  /*12340*/  FSETP.GEU.AND P3, PT, R73, -126, PT ;  /* 0xc2fc00004900780b */ /* 0x000fe20003f6e000 */
[----:B------:R-:W-:-:S02]  /*12350*/  FFMA2 R44, R44.F32x2.HI_LO, UR36.F32, R0.F32 ;  /* 0x000000242c2c7c49 */ /* 0x000fc40009200000 */
[--C-:B------:R-:W-:Y:S02]  /*12360*/  FFMA2 R46, R46.F32x2.HI_LO, UR36.F32, R0.reuse.F32 ;  /* 0x000000242e2e7c49 */ /* 0x100fe40009200000 */
        /* <DEDUP_REMOVED lines=11> */
[----:B------:R-:W-:Y:S02]  /*12420*/  FFMA2 R54, R54.F32x2.HI_LO, UR36.F32, R0.F32 ;  /* 0x0000002436367c49 */ /* 0x000fe40009200000 */
[----:B------:R-:W-:Y:S01]  /*12430*/  @!P2 FMUL R74, R74, 0.5 ;  /* 0x3f0000004a4aa820 */ /* 0x000fe20000400000 */
[----:B------:R-:W1:Y:S01]  /*12440*/  MUFU.EX2 R71, R71 ;  /* 0x0000004700477308 */ /* 0x000e620000000800 */
[----:B---3--:R-:W-:Y:S01]  /*12450*/  @!P0 FMUL R69, R69, R69 ;  /* 0x0000004545458220 */ /* 0x008fe20000400000 */
[----:B------:R-:W-:-:S05]  /*12460*/  FSETP.GEU.AND P0, PT, R76, -126, PT ;  /* 0xc2fc00004c00780b */ /* 0x000fca0003f0e000 */
[----:B------:R-:W-:Y:S01]  /*12470*/  @!P1 FMUL R75, R75, 0.5 ;  /* 0x3f0000004b4b9820 */ /* 0x000fe20000400000 */
[----:B------:R-:W3:Y:S01]  /*12480*/  MUFU.EX2 R72, R72 ;  /* 0x0000004800487308 */ /* 0x000ee20000000800 */
[----:B--2---:R-:W-:Y:S01]  /*12490*/  @!P6 FMUL R70, R70, R70 ;  /* 0x000000464646e220 */ /* 0x004fe20000400000 */
[----:B------:R-:W-:-:S05]  /*124a0*/  FSETP.GEU.AND P6, PT, R77, -126, PT ;  /* 0xc2fc00004d00780b */ /* 0x000fca0003fce000 */
[----:B------:R-:W-:Y:S01]  /*124b0*/  @!P0 FMUL R76, R76, 0.5 ;  /* 0x3f0000004c4c8820 */ /* 0x000fe20000400000 */
[----:B------:R-:W2:Y:S01]  /*124c0*/  MUFU.EX2 R73, R73 ;  /* 0x0000004900497308 */ /* 0x000ea20000000800 */
[----:B-1----:R-:W-:Y:S01]  /*124d0*/  @!P5 FMUL R71, R71, R71 ;  /* 0x000000474747d220 */ /* 0x002fe20000400000 */
[----:B------:R-:W-:-:S05]  /*124e0*/  FSETP.GEU.AND P5, PT, R78, -126, PT ;  /* 0xc2fc00004e00780b */ /* 0x000fca0003fae000 */
        /* <DEDUP_REMOVED lines=59> */
[----:B------:R-:W-:Y:S02]  /*128a0*/  FSETP.GEU.AND P4, PT, R31, -126, PT ;  /* 0xc2fc00001f00780b */ /* 0x000fe40003f8e000 */
[----:B------:R-:W-:-:S03]  /*128b0*/  F2FP.BF16.F32.PACK_AB R24, R23, R22 ;  /* 0x000000161718723e */ /* 0x000fc600000010ff */
[----:B------:R-:W-:Y:S01]  /*128c0*/  @!P5 FMUL R30, R30, 0.5 ;  /* 0x3f0000001e1ed820 */ /* 0x000fe20000400000 */
[----:B------:R-:W1:Y:S01]  /*128d0*/  MUFU.EX2 R89, R27 ;  /* 0x0000001b00597308 */ /* 0x000e620000000800 */
[----:B---3--:R-:W-:Y:S01]  /*128e0*/  @!P3 FMUL R87, R87, R87 ;  /* 0x000000575757b220 */ /* 0x008fe20000400000 */
[----:B------:R-:W-:Y:S02]  /*128f0*/  FSETP.GEU.AND P3, PT, R32, -126, PT ;  /* 0xc2fc00002000780b */ /* 0x000fe40003f6e000 */
[----:B------:R-:W-:-:S03]  /*12900*/  F2FP.BF16.F32.PACK_AB R25, R57, R56 ;  /* 0x000000383919723e */ /* 0x000fc600000010ff */
[----:B------:R-:W-:Y:S01]  /*12910*/  @!P4 FMUL R31, R31, 0.5 ;  /* 0x3f0000001f1fc820 */ /* 0x000fe20000400000 */
[----:B------:R-:W3:Y:S01]  /*12920*/  MUFU.EX2 R90, R28 ;  /* 0x0000001c005a7308 */ /* 0x000ee20000000800 */
[----:B--2---:R-:W-:Y:S01]  /*12930*/  @!P2 FMUL R88, R88, R88 ;  /* 0x000000585858a220 */ /* 0x004fe20000400000 */
[----:B------:R-:W-:Y:S02]  /*12940*/  FSETP.GEU.AND P2, PT, R33, -126, PT ;  /* 0xc2fc00002100780b */ /* 0x000fe40003f4e000 */
[----:B------:R-:W-:-:S03]  /*12950*/  F2FP.BF16.F32.PACK_AB R26, R59, R58 ;  /* 0x0000003a3b1a723e */ /* 0x000fc600000010ff */
        /* <DEDUP_REMOVED lines=113> */
[----:B------:R-:W-:Y:S02]  /*13070*/  LOP3.LUT P0, RZ, R3, 0x3, R118, 0x48, !PT ;  /* 0x0000000303ff7812 */ /* 0x000fe40007804876 */
[----:B------:R-:W-:-:S03]  /*13080*/  F2FP.BF16.F32.PACK_AB R49, R105, R104 ;  /* 0x000000686931723e */ /* 0x000fc600000010ff */
[----:B------:R-:W-:Y:S01]  /*13090*/  @!P1 FMUL R55, R55, 0.5 ;  /* 0x3f00000037379820 */ /* 0x000fe20000400000 */
[----:B------:R-:W3:Y:S01]  /*130a0*/  MUFU.EX2 R116, R52 ;  /* 0x0000003400747308 */ /* 0x000ee20000000800 */
[----:B--2---:R-:W-:Y:S01]  /*130b0*/  @!P6 FMUL R112, R112, R112 ;  /* 0x000000707070e220 */ /* 0x004fe20000400000 */
[----:B------:R-:W-:-:S06]  /*130c0*/  F2FP.BF16.F32.PACK_AB R50, R107, R106 ;  /* 0x0000006a6b32723e */ /* 0x000fcc00000010ff */
[----:B------:R-:W2:Y:S01]  /*130d0*/  MUFU.EX2 R117, R53 ;  /* 0x0000003500757308 */ /* 0x000ea20000000800 */
[----:B-1----:R-:W-:Y:S01]  /*130e0*/  @!P5 FMUL R113, R113, R113 ;  /* 0x000000717171d220 */ /* 0x002fe20000400000 */
[----:B------:R-:W-:-:S06]  /*130f0*/  F2FP.BF16.F32.PACK_AB R51, R109, R108 ;  /* 0x0000006c6d33723e */ /* 0x000fcc00000010ff */
[----:B------:R-:W1:Y:S01]  /*13100*/  MUFU.EX2 R114, R54 ;  /* 0x0000003600727308 */ /* 0x000e620000000800 */
[----:B---3--:R-:W-:Y:S01]  /*13110*/  @!P4 FMUL R116, R116, R116 ;  /* 0x000000747474c220 */ /* 0x008fe20000400000 */
[----:B------:R-:W-:-:S06]  /*13120*/  F2FP.BF16.F32.PACK_AB R52, R111, R110 ;  /* 0x0000006e6f34723e */ /* 0x000fcc00000010ff */
[----:B------:R-:W3:Y:S01]  /*13130*/  MUFU.EX2 R115, R55 ;  /* 0x0000003700737308 */ /* 0x000ee20000000800 */
[----:B--2---:R-:W-:Y:S01]  /*13140*/  @!P3 FMUL R117, R117, R117 ;  /* 0x000000757575b220 */ /* 0x004fe20000400000 */
[----:B------:R-:W-:Y:S01]  /*13150*/  F2FP.BF16.F32.PACK_AB R53, R113, R112 ;  /* 0x000000707135723e */ /* 0x000fe200000010ff */
[----:B-1----:R-:W-:-:S03]  /*13160*/  @!P2 FMUL R114, R114, R114 ;  /* 0x000000727272a220 */ /* 0x002fc60000400000 */
[----:B------:R-:W-:Y:S01]  /*13170*/  F2FP.BF16.F32.PACK_AB R54, R117, R116 ;  /* 0x000000747536723e */ /* 0x000fe200000010ff */
[----:B---3--:R-:W-:-:S05]  /*13180*/  @!P1 FMUL R115, R115, R115 ;  /* 0x0000007373739220 */ /* 0x008fca0000400000 */
[----:B------:R-:W-:Y:S01]  /*13190*/  F2FP.BF16.F32.PACK_AB R55, R115, R114 ;  /* 0x000000727337723e */ /* 0x000fe200000010ff */
[----:B------:R-:W-:Y:S06]  /*131a0*/  @!P0 BRA `(.L_x_270) ;  /* 0x0000000000408947 */ /* 0x000fec0003800000 */
[----:B------:R-:W-:Y:S01]  /*131b0*/  MOV R14, 0x8 ;  /* 0x00000008000e7802 */ /* 0x000fe20000000f00 */
[----:B------:R-:W1:Y:S01]  /*131c0*/  LDCU.64 UR6, c[0x4][0xb0] ;  /* 0x01001600ff0677ac */ /* 0x000e620008000a00 */
[----:B------:R-:W-:Y:S02]  /*131d0*/  HFMA2 R12, -RZ, RZ, 0, 5.9604644775390625e-08 ;  /* 0x00000001ff0c7431 */ /* 0x000fe400000001ff */
[----:B------:R-:W-:Y:S01]  /*131e0*/  IMAD.MOV.U32 R8, RZ, RZ, 0x1be ;  /* 0x000001beff087424 */ /* 0x000fe200078e00ff */
[----:B------:R-:W2:Y:S01]  /*131f0*/  LDCU.64 UR4, c[0x4][0xb8] ;  /* 0x01001700ff0477ac */ /* 0x000ea20008000a00 */
[----:B------:R-:W3:Y:S01]  /*13200*/  LDC.64 R14, c[0x4][R14] ;  /* 0x010000000e0e7b82 */ /* 0x000ee20000000a00 */
[----:B------:R-:W-:Y:S01]  /*13210*/  IMAD.MOV.U32 R13, RZ, RZ, RZ ;  /* 0x000000ffff0d7224 */ /* 0x000fe200078e00ff */
[----:B------:R-:W4:Y:S01]  /*13220*/  LDCU.64 UR8, c[0x4][0x20] ;  /* 0x01000400ff0877ac */ /* 0x000f220008000a00 */
[----:B-1----:R-:W-:Y:S01]  /*13230*/  IMAD.U32 R4, RZ, RZ, UR6 ;  /* 0x00000006ff047e24 */ /* 0x002fe2000f8e00ff */
[----:B------:R-:W-:Y:S01]  /*13240*/  MOV R5, UR7 ;  /* 0x0000000700057c02 */ /* 0x000fe20008000f00 */
[----:B--2---:R-:W-:Y:S01]  /*13250*/  IMAD.U32 R6, RZ, RZ, UR4 ;  /* 0x00000004ff067e24 */ /* 0x004fe2000f8e00ff */
[----:B------:R-:W-:Y:S01]  /*13260*/  MOV R7, UR5 ;  /* 0x0000000500077c02 */ /* 0x000fe20008000f00 */
[----:B----4-:R-:W-:Y:S01]  /*13270*/  IMAD.U32 R10, RZ, RZ, UR8 ;  /* 0x00000008ff0a7e24 */ /* 0x010fe2000f8e00ff */
[----:B------:R-:W-:-:S02]  /*13280*/  MOV R11, UR9 ;  /* 0x00000009000b7c02 */ /* 0x000fc40008000f00 */
[----:B------:R-:W-:-:S07]  /*13290*/  LEPC R20, `(.L_x_270) ;  /* 0x000000001014794e */ /* 0x000fce0000000000 */
[----:B---3--:R-:W-:Y:S05]  /*132a0*/  CALL.ABS.NOINC R14 ;  /* 0x000000000e007343 */ /* 0x008fea0003c00000 */
.L_x_270:
[----:B------:R-:W-:Y:S01]  /*132b0*/  MOV R0, UR47 ;  /* 0x0000002f00007c02 */ /* 0x000fe20008000f00 */
[----:B------:R-:W-:Y:S05]  /*132c0*/  WARPSYNC.ALL ;  /* 0x0000000000007948 */ /* 0x000fea0003800000 */
[----:B------:R-:W-:Y:S01]  /*132d0*/  ISETP.GT.U32.AND P0, PT, R0, 0x1, PT ;  /* 0x000000010000780c */ /* 0x000fe20003f04070 */
[----:B------:R1:W-:Y:S01]  /*132e0*/  STTM.x32 tmem[UR41], R24 ;  /* 0x00000018000079ed */ /* 0x0003e200082c0029 */
[----:B------:R-:W2:Y:S11]  /*132f0*/  FENCE.VIEW.ASYNC.T ;  /* 0x00000000000073c6 */ /* 0x000eb60000000200 */
[----:B------:R-:W-:Y:S05]  /*13300*/  @P0 BRA `(.L_x_271) ;  /* 0x0000000000080947 */ /* 0x000fea0003800000 */
[----:B------:R-:W-:Y:S05]  /*13310*/  BPT.TRAP 0x1 ;  /* 0x000000040000795c */ /* 0x000fea0000300000 */
[----:B------:R-:W-:Y:S05]  /*13320*/  BPT.TRAP 0x1 ;  /* 0x000000040000795c */ /* 0x000fea0000300000 */
.L_x_271:
[----:B------:R-:W-:Y:S02]  /*13330*/  UPRMT UR4, UR37, 0x654, UR42 ;  /* 0x0000065425047896 */ /* 0x000fe4000800002a */
[----:B------:R-:W-:Y:S02]  /*13340*/  UISETP.NE.AND UP0, UPT, UR57, URZ, UPT ;  /* 0x000000ff3900728c */ /* 0x000fe4000bf05270 */
[----:B------:R-:W-:-:S04]  /*13350*/  ULOP3.LUT UR40, UR40, 0x1, URZ, 0x3c, !UPT ;  /* 0x0000000128287892 */ /* 0x000fc8000f8e3cff */
[----:B------:R-:W-:Y:S01]  /*13360*/  USEL UR53, UR40, UR53, UP0 ;  /* 0x0000003528357287 */ /* 0x000fe20008000000 */
[----:B--2---:R-:W-:Y:S01]  /*13370*/  SYNCS.ARRIVE.TRANS64.RED.A1T0 RZ, [UR4], RZ ;  /* 0x000000ffffff79a7 */ /* 0x004fe20008100404 */
[----:B------:R-:W-:Y:S02]  /*13380*/  USEL UR56, UR56, UR40, UP0 ;  /* 0x0000002838387287 */ /* 0x000fe40008000000 */
[----:B------:R-:W-:-:S09]  /*13390*/  UISETP.NE.AND UP0, UPT, UR50, URZ, UPT ;  /* 0x000000ff3200728c */ /* 0x000fd2000bf05270 */
[----:B------:R-:W-:Y:S05]  /*133a0*/  BRA.U UP0, `(.L_x_272) ;  /* 0x0000000100047547 */ /* 0x000fea000b800000 */
[----:B------:R-:W-:Y:S05]  /*133b0*/  BPT.TRAP 0x1 ;  /* 0x000000040000795c */ /* 0x000fea0000300000 */
.L_x_272:
[----:B------:R-:W-:Y:S01]  /*133c0*/  MOV R0, UR39 ;  /* 0x0000002700007c02 */ /* 0x000fe20008000f00 */
[----:B------:R-:W-:Y:S01]  /*133d0*/  FADD2 R56, R56.F32x2.HI_LO, RZ.F32 ;  /* 0x000000ff3838724b */ /* 0x000fe20000200000 */
[----:B------:R-:W-:Y:S01]  /*133e0*/  FSETP.NEU.AND P1, PT, R16, R17, PT ;  /* 0x000000111000720b */ /* 0x000fe20003f2d000 */
[----:B------:R-:W-:Y:S01]  /*133f0*/  FADD2 R58, R58.F32x2.HI_LO, RZ.F32 ;  /* 0x000000ff3a3a724b */ /* 0x000fe20000200000 */
[----:B------:R-:W-:Y:S01]  /*13400*/  SHF.L.U32 R0, R0, 0x1f, RZ ;  /* 0x0000001f00007819 */ /* 0x000fe200000006ff */
[----:B------:R-:W-:Y:S02]  /*13410*/  FADD2 R56, R56.F32x2.HI_LO, R64.F32x2.HI_LO ;  /* 0x000000403838724b */ /* 0x000fe40000000000 */
[----:B------:R-:W-:Y:S01]  /*13420*/  FADD2 R60, R60.F32x2.HI_LO, RZ.F32 ;  /* 0x000000ff3c3c724b */ /* 0x000fe20000200000 */
[----:B------:R-:W2:Y:S01]  /*13430*/  SYNCS.PHASECHK.TRANS64.TRYWAIT P2, [UR49], R0 ;  /* 0x00000000ff0075a7 */ /* 0x000ea20008041131 */
[----:B------:R-:W-:Y:S02]  /*13440*/  FADD2 R58, R58.F32x2.HI_LO, R66.F32x2.HI_LO ;  /* 0x000000423a3a724b */ /* 0x000fe40000000000 */
[----:B------:R-:W-:-:S02]  /*13450*/  FADD2 R60, R60.F32x2.HI_LO, R68.F32x2.HI_LO ;  /* 0x000000443c3c724b */ /* 0x000fc40000000000 */
[----:B------:R-:W-:Y:S02]  /*13460*/  FADD2 R56, R56.F32x2.HI_LO, R72.F32x2.HI_LO ;  /* 0x000000483838724b */ /* 0x000fe40000000000 */
[----:B------:R-:W-:Y:S01]  /*13470*/  FADD2 R58, R58.F32x2.HI_LO, R74.F32x2.HI_LO ;  /* 0x0000004a3a3a724b */ /* 0x000fe20000000000 */
[----:B--2---:R-:W-:Y:S06]  /*13480*/  @!P2 BRA `(.L_x_273) ;  /* 0x0000006c0078a947 */ /* 0x004fec0003800000 */
.L_x_452:
[----:B------:R-:W-:Y:S01]  /*13490*/  BSSY.RECONVERGENT B0, `(.L_x_274) ;  /* 0x000000a000007945 */ /* 0x000fe20003800200 */
[----:B--2---:R-:W-:-:S03]  /*134a0*/  MOV R3, 0x3f000000 ;  /* 0x3f00000000037802 */ /* 0x004fc60000000f00 */
[----:B------:R-:W-:Y:S05]  /*134b0*/  @!P1 BRA `(.L_x_275) ;  /* 0x00000000001c9947 */ /* 0x000fea0003800000 */
[----:B------:R-:W-:-:S04]  /*134c0*/  FADD R0, -R17, R16 ;  /* 0x0000001011007221 */ /* 0x000fc80000000100 */
[----:B------:R-:W-:-:S05]  /*134d0*/  FMUL R0, R0, UR36 ;  /* 0x0000002400007c20 */ /* 0x000fca0008400000 */
[----:B------:R-:W-:-:S13]  /*134e0*/  FSETP.GEU.AND P1, PT, R0, -126, PT ;  /* 0xc2fc00000000780b */ /* 0x000fda0003f2e000 */
[----:B------:R-:W-:-:S04]  /*134f0*/  @!P1 FMUL R0, R0, 0.5 ;  /* 0x3f00000000009820 */ /* 0x000fc80000400000 */
[----:B------:R-:W2:Y:S02]  /*13500*/  MUFU.EX2 R3, R0 ;  /* 0x0000000000037308 */ /* 0x000ea40000000800 */
[----:B--2---:R-:W-:-:S04]  /*13510*/  @!P1 FMUL R3, R3, R3 ;  /* 0x0000000303039220 */ /* 0x004fc80000400000 */
[----:B------:R-:W-:Y:S02]  /*13520*/  FMUL R3, R3, 0.5 ;  /* 0x3f00000003037820 */ /* 0x000fe40000400000 */
.L_x_275:
[----:B------:R-:W-:Y:S05]  /*13530*/  BSYNC.RECONVERGENT B0 ;  /* 0x0000000000007941 */ /* 0x000fea0003800200 */
.L_x_274:
[----:B------:R-:W-:Y:S01]  /*13540*/  FMUL R18, R3, R18 ;  /* 0x0000001203127220 */ /* 0x000fe20000400000 */
[----:B------:R-:W-:Y:S01]  /*13550*/  FADD2 R60, R60.F32x2.HI_LO, R76.F32x2.HI_LO ;  /* 0x0000004c3c3c724b */ /* 0x000fe20000000000 */
[----:B------:R-:W-:Y:S01]  /*13560*/  UISETP.NE.AND UP0, UPT, UR52, URZ, UPT ;  /* 0x000000ff3400728c */ /* 0x000fe2000bf05270 */
[----:B------:R-:W-:Y:S02]  /*13570*/  FADD2 R56, R56.F32x2.HI_LO, R80.F32x2.HI_LO ;  /* 0x000000503838724b */ /* 0x000fe40000000000 */
[----:B------:R-:W-:Y:S02]  /*13580*/  FADD2 R22, R18.F32, R22.F32x2.HI_LO ;  /* 0x000000161216724b */ /* 0x000fe40000040000 */
[----:B------:R-:W-:Y:S02]  /*13590*/  FADD2 R58, R58.F32x2.HI_LO, R82.F32x2.HI_LO ;  /* 0x000000523a3a724b */ /* 0x000fe40000000000 */
[----:B------:R-:W-:Y:S02]  /*135a0*/  FADD2 R22, R22.F32x2.HI_LO, R62.F32x2.HI_LO ;  /* 0x0000003e1616724b */ /* 0x000fe40000000000 */
[----:B------:R-:W-:-:S02]  /*135b0*/  FADD2 R60, R60.F32x2.HI_LO, R84.F32x2.HI_LO ;  /* 0x000000543c3c724b */ /* 0x000fc40000000000 */
[----:B------:R-:W-:Y:S02]  /*135c0*/  FADD2 R22, R22.F32x2.HI_LO, R70.F32x2.HI_LO ;  /* 0x000000461616724b */ /* 0x000fe40000000000 */
[----:B------:R-:W-:Y:S02]  /*135d0*/  FADD2 R56, R56.F32x2.HI_LO, R88.F32x2.HI_LO ;  /* 0x000000583838724b */ /* 0x000fe40000000000 */
[----:B------:R-:W-:Y:S02]  /*135e0*/  FADD2 R22, R22.F32x2.HI_LO, R78.F32x2.HI_LO ;  /* 0x0000004e1616724b */ /* 0x000fe40000000000 */
        /* <DEDUP_REMOVED lines=16> */
[----:B------:R-:W-:-:S04]  /*136f0*/  FADD2 R22, R22.F32x2.HI_LO, R56.F32x2.HI_LO ;  /* 0x000000381616724b */ /* 0x000fc80000000000 */
[----:B------:R-:W-:-:S04]  /*13700*/  FADD2 R22, R22.F32x2.HI_LO, R58.F32x2.HI_LO ;  /* 0x0000003a1616724b */ /* 0x000fc80000000000 */
[----:B------:R-:W-:Y:S01]  /*13710*/  FADD R18, R22, R23 ;  /* 0x0000001716127221 */ /* 0x000fe20000000000 */
[----:B------:R-:W-:Y:S06]  /*13720*/  BRA.U UP0, `(.L_x_276) ;  /* 0x00000001006c7547 */ /* 0x000fec000b800000 */
[----:B------:R-:W-:Y:S05]  /*13730*/  @P0 BRA `(.L_x_277) ;  /* 0x0000000000040947 */ /* 0x000fea0003800000 */
[----:B------:R-:W-:Y:S05]  /*13740*/  BPT.TRAP 0x1 ;  /* 0x000000040000795c */ /* 0x000fea0000300000 */
.L_x_277:
[----:B------:R-:W-:Y:S01]  /*13750*/  IMAD.U32 R3, RZ, RZ, UR40 ;  /* 0x00000028ff037e24 */ /* 0x000fe2000f8e00ff */
[----:B------:R-:W-:-:S04]  /*13760*/  ISETP.NE.AND P0, PT, R119, R2, PT ;  /* 0x000000027700720c */ /* 0x000fc80003f05270 */
[----:B------:R-:W-:-:S04]  /*13770*/  SHF.L.U32 R3, R3, 0x1f, RZ ;  /* 0x0000001f03037819 */ /* 0x000fc800000006ff */
[----:B------:R-:W2:Y:S02]  /*13780*/  SYNCS.PHASECHK.TRANS64.TRYWAIT P1, [UR46], R3 ;  /* 0x00000003ff0075a7 */ /* 0x000ea4000802112e */
[----:B--2---:R-:W-:Y:S05]  /*13790*/  @!P1 BRA `(.L_x_278) ;  /* 0x0000006800cc9947 */ /* 0x004fea0003800000 */
.L_x_454:
        /* <DEDUP_REMOVED lines=17> */
.L_x_279:
[----:B------:R-:W-:Y:S05]  /*138b0*/  WARPSYNC.ALL ;  /* 0x0000000000007948 */ /* 0x000fea0003800000 */
[----:B------:R-:W-:-:S13]  /*138c0*/  R2UR UR4, R122 ;  /* 0x000000007a0472ca */ /* 0x000fda00000e0000 */
[----:B------:R3:W-:Y:S02]  /*138d0*/  STTM.x2 tmem[UR4], R18 ;  /* 0x00000012000079ed */ /* 0x0007e400080c0004 */
.L_x_276:
[----:B------:R-:W-:Y:S01]  /*138e0*/  UIADD3 UR4, UPT, UPT, UR52, 0x1, URZ ;  /* 0x0000000134047890 */ /* 0x000fe2000fffe0ff */
[----:B------:R-:W-:Y:S01]  /*138f0*/  MOV R16, R19 ;  /* 0x0000001300107202 */ /* 0x000fe20000000f00 */
[----:B------:R-:W-:Y:S02]  /*13900*/  UIADD3 UR52, UPT, UPT, UR52, -0x1, URZ ;  /* 0xffffffff34347890 */ /* 0x000fe4000fffe0ff */
[----:B------:R-:W-:-:S09]  /*13910*/  UISETP.GT.AND UP0, UPT, UR4, 0x1, UPT ;  /* 0x000000010400788c */ /* 0x000fd2000bf04270 */
[----:B------:R-:W-:Y:S05]  /*13920*/  BRA.U UP0, `(.L_x_280) ;  /* 0xffffffdd00147547 */ /* 0x000fea000b83ffff */
.L_x_262:
[----:B------:R-:W-:-:S09]  /*13930*/  UISETP.NE.AND UP0, UPT, UR50, URZ, UPT ;  /* 0x000000ff3200728c */ /* 0x000fd2000bf05270 */
[----:B------:R-:W-:Y:S05]  /*13940*/  BRA.U UP0, `(.L_x_281) ;  /* 0x0000000100047547 */ /* 0x000fea000b800000 */
[----:B------:R-:W-:Y:S05]  /*13950*/  BPT.TRAP 0x1 ;  /* 0x000000040000795c */ /* 0x000fea0000300000 */
.L_x_281:
[----:B------:R-:W-:Y:S01]  /*13960*/  SYNCS.ARRIVE.TRANS64.A1T0 RZ, [UR45], RZ ;  /* 0x000000ffffff79a7 */ /* 0x000fe2000810002d */
[----:B------:R-:W-:-:S04]  /*13970*/  UISETP.NE.AND UP1, UPT, UR57, URZ, UPT ;  /* 0x000000ff3900728c */ /* 0x000fc8000bf25270 */
[----:B------:R-:W-:-:S04]  /*13980*/  USEL UR5, UR54, UR55, UP1 ;  /* 0x0000003736057287 */ /* 0x000fc80008800000 */
[----:B------:R-:W-:Y:S01]  /*13990*/  ULOP3.LUT UR5, UR5, 0x1, URZ, 0x3c, !UPT ;  /* 0x0000000105057892 */ /* 0x000fe2000f8e3cff */
[----:B------:R-:W-:Y:S11]  /*139a0*/  BRA.U UP0, `(.L_x_282) ;  /* 0x0000000100047547 */ /* 0x000ff6000b800000 */
[----:B------:R-:W-:Y:S05]  /*139b0*/  BPT.TRAP 0x1 ;  /* 0x000000040000795c */ /* 0x000fea0000300000 */
.L_x_282:
[----:B-12---:R-:W-:Y:S01]  /*139c0*/  MOV R3, UR5 ;  /* 0x0000000500037c02 */ /* 0x006fe20008000f00 */
[----:B------:R-:W-:-:S03]  /*139d0*/  UISETP.GT.U32.AND UP0, UPT, UR47, 0x1, UPT ;  /* 0x000000012f00788c */ /* 0x000fc6000bf04070 */
[----:B------:R-:W-:-:S04]  /*139e0*/  SHF.L.U32 R3, R3, 0x1f, RZ ;  /* 0x0000001f03037819 */ /* 0x000fc800000006ff */
[----:B------:R-:W1:Y:S02]  /*139f0*/  SYNCS.PHASECHK.TRANS64.TRYWAIT P0, [UR49], R3 ;  /* 0x00000003ff0075a7 */ /* 0x000e640008001131 */
[----:B-1----:R-:W-:Y:S05]  /*13a00*/  @!P0 BRA `(.L_x_283) ;  /* 0x0000006800488947 */ /* 0x002fea0003800000 */
.L_x_456:
[----:B------:R-:W-:Y:S05]  /*13a10*/  BRA.U UP0, `(.L_x_284) ;  /* 0x0000000100087547 */ /* 0x000fea000b800000 */
[----:B------:R-:W-:Y:S05]  /*13a20*/  BPT.TRAP 0x1 ;  /* 0x000000040000795c */ /* 0x000fea0000300000 */
[----:B------:R-:W-:Y:S05]  /*13a30*/  BPT.TRAP 0x1 ;  /* 0x000000040000795c */ /* 0x000fea0000300000 */
.L_x_284:
[----:B------:R-:W-:Y:S02]  /*13a40*/  UPRMT UR4, UR37, 0x654, UR42 ;  /* 0x0000065425047896 */ /* 0x000fe4000800002a */
[----:B------:R-:W-:-:S04]  /*13a50*/  UISETP.NE.AND UP0, UPT, UR57, URZ, UPT ;  /* 0x000000ff3900728c */ /* 0x000fc8000bf05270 */
[----:B------:R-:W-:Y:S02]  /*13a60*/  USEL UR55, UR55, UR5, UP0 ;  /* 0x0000000537377287 */ /* 0x000fe40008000000 */
[----:B------:R-:W-:Y:S01]  /*13a70*/  USEL UR54, UR5, UR54, UP0 ;  /* 0x0000003605367287 */ /* 0x000fe20008000000 */
[----:B------:R-:W-:Y:S01]  /*13a80*/  SYNCS.ARRIVE.TRANS64.RED.A1T0 RZ, [UR4], RZ ;  /* 0x000000ffffff79a7 */ /* 0x000fe20008100404 */
[----:B------:R-:W-:-:S04]  /*13a90*/  USEL UR4, UR53, UR56, UP0 ;  /* 0x0000003835047287 */ /* 0x000fc80008000000 */
[----:B------:R-:W-:-:S04]  /*13aa0*/  ULOP3.LUT UR4, UR4, 0x1, URZ, 0x3c, !UPT ;  /* 0x0000000104047892 */ /* 0x000fc8000f8e3cff */
[----:B------:R-:W-:Y:S02]  /*13ab0*/  USEL UR53, UR4, UR53, UP0 ;  /* 0x0000003504357287 */ /* 0x000fe40008000000 */
[----:B------:R-:W-:-:S12]  /*13ac0*/  USEL UR56, UR56, UR4, UP0 ;  /* 0x0000000438387287 */ /* 0x000fd80008000000 */
.L_x_259:
[----:B------:R-:W2:Y:S01]  /*13ad0*/  LDCU UR4, c[0x0][0x900] ;  /* 0x00012000ff0477ac */ /* 0x000ea20008000800 */
[----:B------:R-:W-:-:S04]  /*13ae0*/  UIADD3 UR38, UPT, UPT, UR51, UR38, URZ ;  /* 0x0000002633267290 */ /* 0x000fc8000fffe0ff */
[----:B--2---:R-:W-:-:S09]  /*13af0*/  UISETP.GE.AND UP0, UPT, UR38, UR4, UPT ;  /* 0x000000042600728c */ /* 0x004fd2000bf06270 */
[----:B------:R-:W-:Y:S05]  /*13b00*/  BRA.U !UP0, `(.L_x_285) ;  /* 0xffffffd908207547 */ /* 0x000fea000b83ffff */
[----:B------:R-:W-:Y:S05]  /*13b10*/  EXIT ;  /* 0x000000000000794d */ /* 0x000fea0003800000 */
.L_x_26:
[----:B------:R-:W-:-:S05]  /*13b20*/  IMAD.MOV.U32 R3, RZ, RZ, -0x4 ;  /* 0xfffffffcff037424 */ /* 0x000fca00078e00ff */
[----:B------:R-:W-:-:S05]  /*13b30*/  VIADDMNMX.U32 R0, R2, R3, 0x2, PT ;  /* 0x0000000202007446 */ /* 0x000fca0003800003 */
[----:B------:R-:W-:-:S04]  /*13b40*/  IMAD.SHL.U32 R0, R0, 0x4, RZ ;  /* 0x0000000400007824 */ /* 0x000fc800078e00ff */
[----:B------:R-:W1:Y:S02]  /*13b50*/  LDC R2, c[0x2][R0] ;  /* 0x0080000000027b82 */ /* 0x000e640000000800 */
[----:B-1----:R-:W-:-:S04]  /*13b60*/  SHF.R.S32.HI R3, RZ, 0x1f, R2 ;  /* 0x0000001fff037819 */ /* 0x002fc80000011402 */
.L_x_509:
[----:B------:R-:W-:Y:S05]  /*13b70*/  BRX R2 -0x13b80                                                                                                                                                                                                                                                                                                                                                                                                                                                                                                                                                                                       (*"BRANCH_TARGETS .L_x_510,.L_x_511,.L_x_512"*) ;  /* 0xfffffec402207949 */ /* 0x000fea000383ffff */
.L_x_512:
[----:B------:R-:W-:-:S08]  /*13b80*/  NOP ;  /* 0x0000000000007918 */ /* 0x000fd00000000000 */
[----:B------:R-:W-:-:S00]  /*13b90*/  USETMAXREG.DEALLOC.CTAPOOL 0x18 ;  /* 0x00000018000079c8 */ /* 0x000fc000080e0500 */
[----:B------:R-:W-:Y:S05]  /*13ba0*/  EXIT ;  /* 0x000000000000794d */ /* 0x000fea0003800000 */
.L_x_510:
[----:B------:R-:W-:-:S08]  /*13bb0*/  NOP ;  /* 0x0000000000007918 */ /* 0x000fd00000000000 */
[----:B------:R-:W1:-:S00]  /*13bc0*/  USETMAXREG.DEALLOC.CTAPOOL 0x20 ;  /* 0x00000020000079c8 */ /* 0x000e4000080e0500 */
[----:B-1----:R-:W1:Y:S02]  /*13bd0*/  LDC R0, c[0x0][0x900] ;  /* 0x00024000ff007b82 */ /* 0x002e640000000800 */
[----:B-1----:R-:W-:-:S13]  /*13be0*/  ISETP.LE.AND P1, PT, R0, UR38, PT ;  /* 0x0000002600007c0c */ /* 0x002fda000bf23270 */
[----:B------:R-:W-:Y:S05]  /*13bf0*/  @P1 EXIT ;  /* 0x000000000000194d */ /* 0x000fea0003800000 */
[----:B------:R-:W-:Y:S01]  /*13c00*/  HFMA2 R4, -RZ, RZ, 0, 5.9604644775390625e-08 ;  /* 0x00000001ff047431 */ /* 0x000fe200000001ff */
[----:B------:R-:W-:Y:S01]  /*13c10*/  PLOP3.LUT P5, PT, P5, P6, PT, 0xf8, 0x8f ;  /* 0x00000000008f781c */ /* 0x000fe20002fadf70 */
[----:B------:R-:W1:Y:S01]  /*13c20*/  LDCU.64 UR4, c[0x0][0x348] ;  /* 0x00006900ff0477ac */ /* 0x000e620008000a00 */
[----:B------:R-:W-:Y:S01]  /*13c30*/  UPLOP3.LUT UP1, UPT, UP2, UP3, UPT, 0xf8, 0x8f ;  /* 0x00000000008f789c */ /* 0x000fe20001727f70 */
[----:B------:R-:W-:Y:S01]  /*13c40*/  UMOV UR23, 0x1 ;  /* 0x0000000100177882 */ /* 0x000fe20000000000 */
[----:B------:R-:W-:-:S09]  /*13c50*/  UMOV UR15, URZ ;  /* 0x000000ff000f7c82 */ /* 0x000fd20008000000 */
.L_x_383:
[----:B--2---:R-:W2:Y:S01]  /*13c60*/  LDCU.64 UR6, c[0x0][0x908] ;  /* 0x00012100ff0677ac */ /* 0x004ea20008000a00 */
[----:B------:R-:W3:Y:S01]  /*13c70*/  LDCU UR10, c[0x0][0x904] ;  /* 0x00012080ff0a77ac */ /* 0x000ee20008000800 */
[----:B------:R-:W4:Y:S01]  /*13c80*/  LDCU.64 UR8, c[0x0][0x920] ;  /* 0x00012400ff0877ac */ /* 0x000f220008000a00 */
[----:B------:R-:W5:Y:S01]  /*13c90*/  LDCU UR14, c[0x0][0x91c] ;  /* 0x00012380ff0e77ac */ /* 0x000f620008000800 */
[----:B--2---:R-:W-:-:S04]  /*13ca0*/  UIMAD.WIDE.U32 UR12, UR38, UR6, URZ ;  /* 0x00000006260c72a5 */ /* 0x004fc8000f8e00ff */
[----:B------:R-:W-:Y:S02]  /*13cb0*/  USHF.R.U32.HI UR13, URZ, UR7, UR13 ;  /* 0x00000007ff0d7299 */ /* 0x000fe4000801160d */
[----:B---3--:R-:W-:Y:S01]  /*13cc0*/  UISETP.NE.AND UP2, UPT, UR10, 0x1, UPT ;  /* 0x000000010a00788c */ /* 0x008fe2000bf45270 */
[----:B------:R-:W2:Y:S03]  /*13cd0*/  LDCU.64 UR6, c[0x0][0x380] ;  /* 0x00007000ff0677ac */ /* 0x000ea60008000a00 */
[----:B------:R-:W-:Y:S02]  /*13ce0*/  USEL UR13, UR38, UR13, !UP2 ;  /* 0x0000000d260d7287 */ /* 0x000fe4000d000000 */
[----:B-----5:R-:W-:Y:S02]  /*13cf0*/  UISETP.NE.AND UP2, UPT, UR14, 0x1, UPT ;  /* 0x000000010e00788c */ /* 0x020fe4000bf45270 */
[----:B----4-:R-:W-:-:S02]  /*13d00*/  UIMAD.WIDE.U32 UR16, UR13, UR8, URZ ;  /* 0x000000080d1072a5 */ /* 0x010fc4000f8e00ff */
[----:B------:R-:W-:-:S05]  /*13d10*/  UIADD3 UR8, UPT, UPT, -UR13, URZ, URZ ;  /* 0x000000ff0d087290 */ /* 0x000fca000fffe1ff */
[----:B------:R-:W-:Y:S02]  /*13d20*/  UMOV UR11, UR17 ;  /* 0x00000011000b7c82 */ /* 0x000fe40008000000 */
[----:B------:R-:W-:Y:S02]  /*13d30*/  USHF.R.U32.HI UR9, URZ, UR9, UR11 ;  /* 0x00000009ff097299 */ /* 0x000fe4000801160b */
[----:B------:R-:W-:Y:S02]  /*13d40*/  UIMAD UR11, UR10, UR8, UR38 ;  /* 0x000000080a0b72a4 */ /* 0x000fe4000f8e0226 */
[----:B------:R-:W-:Y:S02]  /*13d50*/  USEL UR12, UR13, UR9, !UP2 ;  /* 0x000000090d0c7287 */ /* 0x000fe4000d000000 */
[----:B--2---:R-:W-:Y:S02]  /*13d60*/  UISETP.NE.AND UP2, UPT, UR7, URZ, UPT ;  /* 0x000000ff0700728c */ /* 0x004fe4000bf45270 */
[----:B------:R-:W-:-:S02]  /*13d70*/  USHF.L.U32 UR11, UR11, 0x8, URZ ;  /* 0x000000080b0b7899 */ /* 0x000fc400080006ff */
[----:B------:R-:W-:Y:S02]  /*13d80*/  UIADD3 UR8, UPT, UPT, -UR12, URZ, URZ ;  /* 0x000000ff0c087290 */ /* 0x000fe4000fffe1ff */
[----:B------:R-:W-:Y:S02]  /*13d90*/  UISETP.GE.OR UP2, UPT, UR11, UR6, !UP2 ;  /* 0x000000060b00728c */ /* 0x000fe4000d746670 */
[----:B------:R-:W-:-:S07]  /*13da0*/  UIMAD UR14, UR14, UR8, UR13 ;  /* 0x000000080e0e72a4 */ /* 0x000fce000f8e020d */
[----:B-1----:R-:W-:Y:S05]  /*13db0*/  BRA.U UP2, `(.L_x_286) ;  /* 0x0000003102087547 */ /* 0x002fea000b800000 */
[----:B------:R-:W2:Y:S01]  /*13dc0*/  LDCU UR6, c[0x0][0x38c] ;  /* 0x00007180ff0677ac */ /* 0x000ea20008000800 */
[----:B------:R-:W-:Y:S01]  /*13dd0*/  BSSY.RECONVERGENT B0, `(.L_x_287) ;  /* 0x0000028000007945 */ /* 0x000fe20003800200 */
[----:B------:R-:W3:Y:S01]  /*13de0*/  LDCU.64 UR8, c[0x0][0x910] ;  /* 0x00012200ff0877ac */ /* 0x000ee20008000a00 */
[----:B------:R-:W4:Y:S01]  /*13df0*/  LDCU UR10, c[0x0][0x918] ;  /* 0x00012300ff0a77ac */ /* 0x000f220008000800 */
[----:B--2---:R-:W-:Y:S01]  /*13e00*/  IMAD.U32 R3, RZ, RZ, UR6 ;  /* 0x00000006ff037e24 */ /* 0x004fe2000f8e00ff */
[----:B---3--:R-:W-:-:S04]  /*13e10*/  UIMAD.WIDE.U32 UR16, UR12, UR9, URZ ;  /* 0x000000090c1072a5 */ /* 0x008fc8000f8e00ff */
[----:B------:R-:W-:Y:S01]  /*13e20*/  IABS R3, R3 ;  /* 0x0000000300037213 */ /* 0x000fe20000000000 */
[----:B------:R-:W-:-:S03]  /*13e30*/  UISETP.NE.AND UP2, UPT, UR8, 0x1, UPT ;  /* 0x000000010800788c */ /* 0x000fc6000bf45270 */
[----:B------:R-:W2:Y:S01]  /*13e40*/  I2F.RP R0, R3 ;  /* 0x0000000300007306 */ /* 0x000ea20000209400 */
[----:B------:R-:W-:Y:S02]  /*13e50*/  UMOV UR9, UR17 ;  /* 0x0000001100097c82 */ /* 0x000fe40008000000 */
[----:B----4-:R-:W-:-:S04]  /*13e60*/  USHF.R.U32.HI UR9, URZ, UR10, UR9 ;  /* 0x0000000aff097299 */ /* 0x010fc80008011609 */
[----:B------:R-:W-:Y:S02]  /*13e70*/  USEL UR9, UR12, UR9, !UP2 ;  /* 0x000000090c097287 */ /* 0x000fe4000d000000 */
[----:B------:R-:W-:Y:S02]  /*13e80*/  UISETP.NE.AND UP2, UPT, UR6, URZ, UPT ;  /* 0x000000ff0600728c */ /* 0x000fe4000bf45270 */
[----:B------:R-:W-:Y:S01]  /*13e90*/  UIADD3 UR9, UPT, UPT, -UR9, URZ, URZ ;  /* 0x000000ff09097290 */ /* 0x000fe2000fffe1ff */
[----:B--2---:R-:W2:Y:S03]  /*13ea0*/  MUFU.RCP R6, R0 ;  /* 0x0000000000067308 */ /* 0x004ea60000001000 */
[----:B------:R-:W-:-:S04]  /*13eb0*/  UIMAD UR12, UR8, UR9, UR12 ;  /* 0x00000009080c72a4 */ /* 0x000fc8000f8e020c */
[----:B------:R-:W-:-:S04]  /*13ec0*/  ULOP3.LUT UR8, UR12, UR6, URZ, 0x3c, !UPT ;  /* 0x000000060c087292 */ /* 0x000fc8000f8e3cff */
[----:B------:R-:W-:Y:S01]  /*13ed0*/  UISETP.GE.AND UP3, UPT, UR8, URZ, UPT ;  /* 0x000000ff0800728c */ /* 0x000fe2000bf66270 */
[----:B--2---:R-:W-:Y:S02]  /*13ee0*/  IADD3 R6, PT, PT, R6, 0xffffffe, RZ ;  /* 0x0ffffffe06067810 */ /* 0x004fe40007ffe0ff */
[----:B------:R-:W-:Y:S02]  /*13ef0*/  MOV R0, UR12 ;  /* 0x0000000c00007c02 */ /* 0x000fe40008000f00 */
[----:B------:R-:W2:Y:S02]  /*13f00*/  F2I.FTZ.U32.TRUNC.NTZ R7, R6 ;  /* 0x0000000600077305 */ /* 0x000ea4000021f000 */
[----:B------:R-:W-:Y:S01]  /*13f10*/  IABS R0, R0 ;  /* 0x0000000000007213 */ /* 0x000fe20000000000 */
[----:B--2---:R-:W-:Y:S02]  /*13f20*/  IMAD.MOV R2, RZ, RZ, -R7 ;  /* 0x000000ffff027224 */ /* 0x004fe400078e0a07 */
[----:B------:R-:W-:-:S02]  /*13f30*/  IMAD.MOV.U32 R6, RZ, RZ, RZ ;  /* 0x000000ffff067224 */ /* 0x000fc400078e00ff */
[----:B------:R-:W-:-:S04]  /*13f40*/  IMAD R2, R2, R3, RZ ;  /* 0x0000000302027224 */ /* 0x000fc800078e02ff */
[----:B------:R-:W-:-:S06]  /*13f50*/  IMAD.HI.U32 R2, R7, R2, R6 ;  /* 0x0000000207027227 */ /* 0x000fcc00078e0006 */
[----:B------:R-:W-:-:S05]  /*13f60*/  IMAD.HI.U32 R5, R2, R0, RZ ;  /* 0x0000000002057227 */ /* 0x000fca00078e00ff */
[----:B------:R-:W-:-:S05]  /*13f70*/  IADD3 R2, PT, PT, -R5, RZ, RZ ;  /* 0x000000ff05027210 */ /* 0x000fca0007ffe1ff */
[----:B------:R-:W-:-:S05]  /*13f80*/  IMAD R0, R3, R2, R0 ;  /* 0x0000000203007224 */ /* 0x000fca00078e0200 */
[----:B------:R-:W-:-:S13]  /*13f90*/  ISETP.GT.U32.AND P1, PT, R3, R0, PT ;  /* 0x000000000300720c */ /* 0x000fda0003f24070 */
[----:B------:R-:W-:Y:S01]  /*13fa0*/  @!P1 IMAD.IADD R0, R0, 0x1, -R3 ;  /* 0x0000000100009824 */ /* 0x000fe200078e0a03 */
[----:B------:R-:W-:-:S04]  /*13fb0*/  @!P1 IADD3 R5, PT, PT, R5, 0x1, RZ ;  /* 0x0000000105059810 */ /* 0x000fc80007ffe0ff */
[----:B------:R-:W-:-:S13]  /*13fc0*/  ISETP.GE.U32.AND P2, PT, R0, R3, PT ;  /* 0x000000030000720c */ /* 0x000fda0003f46070 */
[----:B------:R-:W-:-:S05]  /*13fd0*/  @P2 VIADD R5, R5, 0x1 ;  /* 0x0000000105052836 */ /* 0x000fca0000000000 */
[----:B------:R-:W-:-:S13]  /*13fe0*/  R2UR UR13, R5 ;  /* 0x00000000050d72ca */ /* 0x000fda00000e0000 */
[----:B------:R-:W-:Y:S02]  /*13ff0*/  @!UP3 UIADD3 UR13, UPT, UPT, -UR13, URZ, URZ ;  /* 0x000000ff0d0db290 */ /* 0x000fe4000fffe1ff */
[----:B------:R-:W-:-:S04]  /*14000*/  @!UP2 ULOP3.LUT UR13, URZ, UR6, URZ, 0x33, !UPT ;  /* 0x00000006ff0da292 */ /* 0x000fc8000f8e33ff */
[----:B------:R-:W-:-:S04]  /*14010*/  UIADD3 UR8, UPT, UPT, -UR13, URZ, URZ ;  /* 0x000000ff0d087290 */ /* 0x000fc8000fffe1ff */
[----:B------:R-:W-:Y:S01]  /*14020*/  UIMAD UR12, UR6, UR8, UR12 ;  /* 0x00000008060c72a4 */ /* 0x000fe2000f8e020c */
[----:B------:R-:W-:Y:S11]  /*14030*/  @!P3 BRA `(.L_x_288) ;  /* 0x000000000004b947 */ /* 0x000ff60003800000 */
[----:B-1----:R-:W-:Y:S05]  /*14040*/  BPT.TRAP 0x1 ;  /* 0x000000040000795c */ /* 0x002fea0000300000 */
.L_x_288:
[----:B-1----:R-:W-:Y:S05]  /*14050*/  BSYNC.RECONVERGENT B0 ;  /* 0x0000000000007941 */ /* 0x002fea0003800200 */
.L_x_287:
[----:B------:R-:W1:Y:S01]  /*14060*/  S2UR UR8, SR_CgaCtaId ;  /* 0x00000000000879c3 */ /* 0x000e620000008800 */
[----:B------:R-:W-:Y:S01]  /*14070*/  UMOV UR6, 0x400 ;  /* 0x0000040000067882 */ /* 0x000fe20000000000 */
[----:B------:R-:W-:Y:S02]  /*14080*/  SHF.L.U32 R5, R4, 0x1f, RZ ;  /* 0x0000001f04057819 */ /* 0x000fe400000006ff */
[----:B------:R-:W-:Y:S01]  /*14090*/  @!P0 MOV R2, 0x8000 ;  /* 0x0000800000028802 */ /* 0x000fe20000000f00 */
[----:B-1----:R-:W-:-:S09]  /*140a0*/  ULEA UR8, UR8, UR6, 0x18 ;  /* 0x0000000608087291 */ /* 0x002fd2000f8ec0ff */
[----:B------:R-:W1:Y:S02]  /*140b0*/  SYNCS.PHASECHK.TRANS64.TRYWAIT P1, [UR8+0x2c010], R5 ;  /* 0x02c01005ff0075a7 */ /* 0x000e640008021108 */
[----:B-1----:R-:W-:Y:S05]  /*140c0*/  @!P1 BRA `(.L_x_289) ;  /* 0x0000006000b09947 */ /* 0x002fea0003800000 */
.L_x_458:
[----:B------:R2:W-:Y:S01]  /*140d0*/  @!P0 SYNCS.ARRIVE.TRANS64 RZ, [UR8+0x2c000], R2 ;  /* 0x02c00002ffff89a7 */ /* 0x0005e20008000008 */
[----:B------:R-:W-:Y:S04]  /*140e0*/  BSSY.RECONVERGENT B0, `(.L_x_290) ;  /* 0x0000003000007945 */ /* 0x000fe80003800200 */
[----:B------:R-:W-:Y:S05]  /*140f0*/  @!P5 BRA `(.L_x_291) ;  /* 0x000000000004d947 */ /* 0x000fea0003800000 */
[----:B------:R-:W-:Y:S05]  /*14100*/  BPT.TRAP 0x1 ;  /* 0x000000040000795c */ /* 0x000fea0000300000 */
.L_x_291:
[----:B------:R-:W-:Y:S05]  /*14110*/  BSYNC.RECONVERGENT B0 ;  /* 0x0000000000007941 */ /* 0x000fea0003800200 */
.L_x_290:
[----:B-1----:R-:W1:Y:S01]  /*14120*/  S2R R0, SR_TID.X ;  /* 0x0000000000007919 */ /* 0x002e620000002100 */
[----:B------:R-:W-:Y:S01]  /*14130*/  BSSY.RECONVERGENT B0, `(.L_x_292) ;  /* 0x0000005000007945 */ /* 0x000fe20003800200 */
[----:B-1----:R-:W-:-:S04]  /*14140*/  LOP3.LUT P2, RZ, R0, 0x1f, RZ, 0xc0, !PT ;  /* 0x0000001f00ff7812 */ /* 0x002fc8000784c0ff */
[----:B------:R-:W-:-:S13]  /*14150*/  PLOP3.LUT P2, PT, P2, P0, PT, 0x8f, 0xf8 ;  /* 0x0000000000f8781c */ /* 0x000fda0001741177 */
[----:B------:R-:W-:Y:S05]  /*14160*/  @P2 BRA `(.L_x_293) ;  /* 0x0000000000042947 */ /* 0x000fea0003800000 */
[----:B------:R-:W-:Y:S05]  /*14170*/  BPT.TRAP 0x1 ;  /* 0x000000040000795c */ /* 0x000fea0000300000 */
.L_x_293:
[----:B------:R-:W-:Y:S05]  /*14180*/  BSYNC.RECONVERGENT B0 ;  /* 0x0000000000007941 */ /* 0x000fea0003800200 */
.L_x_292:
[----:B------:R-:W-:Y:S02]  /*14190*/  UIADD3 UR26, UP2, UPT, UR4, 0x80, URZ ;  /* 0x00000080041a7890 */ /* 0x000fe4000ff5e0ff */
[----:B------:R-:W-:Y:S02]  /*141a0*/  UIADD3 UR9, UPT, UPT, UR8, 0x2c000, URZ ;  /* 0x0002c00008097890 */ /* 0x000fe4000fffe0ff */
[----:B------:R-:W-:Y:S02]  /*141b0*/  UIADD3.X UR27, UPT, UPT, URZ, UR5, URZ, UP2, !UPT ;  /* 0x00000005ff1b7290 */ /* 0x000fe400097fe4ff */
[----:B------:R-:W-:Y:S01]  /*141c0*/  UIADD3 UR16, UPT, UPT, UR8, 0x4000, URZ ;  /* 0x0000400008107890 */ /* 0x000fe2000fffe0ff */
[----:B------:R-:W-:Y:S01]  /*141d0*/  UMOV UR24, 0x0 ;  /* 0x0000000000187882 */ /* 0x000fe20000000000 */
[----:B------:R-:W-:Y:S01]  /*141e0*/  UMOV UR25, 0x10000000 ;  /* 0x1000000000197882 */ /* 0x000fe20000000000 */
[----:B------:R-:W-:Y:S01]  /*141f0*/  UMOV UR10, URZ ;  /* 0x000000ff000a7c82 */ /* 0x000fe20008000000 */
[----:B------:R-:W-:Y:S01]  /*14200*/  UMOV UR18, 0x40 ;  /* 0x0000004000127882 */ /* 0x000fe20000000000 */
[----:B------:R-:W-:Y:S01]  /*14210*/  UMOV UR19, UR11 ;  /* 0x0000000b00137c82 */ /* 0x000fe20008000000 */
[----:B------:R-:W-:Y:S01]  /*14220*/  UMOV UR20, UR12 ;  /* 0x0000000c00147c82 */ /* 0x000fe20008000000 */
[----:B------:R-:W-:Y:S01]  /*14230*/  UMOV UR21, UR13 ;  /* 0x0000000d00157c82 */ /* 0x000fe20008000000 */
[----:B------:R-:W-:Y:S01]  /*14240*/  UMOV UR22, UR14 ;  /* 0x0000000e00167c82 */ /* 0x000fe20008000000 */
[----:B------:R-:W-:Y:S01]  /*14250*/  UMOV UR17, UR9 ;  /* 0x0000000900117c82 */ /* 0x000fe20008000000 */
[----:B------:R1:W-:Y:S01]  /*14260*/  UTMALDG.5D [UR8], [UR26], desc[UR24] ;  /* 0x000018081a0075b4 */ /* 0x0003e20008021000 */
[----:B------:R1:W-:Y:S02]  /*14270*/  UTMALDG.5D [UR16], [UR26], desc[UR24] ;  /* 0x000018101a0075b4 */ /* 0x0003e40008021000 */
[----:B-1----:R-:W-:Y:S05]  /*14280*/  BRA.U !UP0, `(.L_x_294) ;  /* 0x0000000108047547 */ /* 0x002fea000b800000 */
[----:B------:R-:W-:Y:S05]  /*14290*/  BPT.TRAP 0x1 ;  /* 0x000000040000795c */ /* 0x000fea0000300000 */
.L_x_294:
[----:B------:R-:W-:Y:S01]  /*142a0*/  ULEA UR25, UR15, UR8, 0x3 ;  /* 0x000000080f197291 */ /* 0x000fe2000f8e18ff */
[----:B------:R-:W-:Y:S01]  /*142b0*/  IMAD.U32 R3, RZ, RZ, UR23 ;  /* 0x00000017ff037e24 */ /* 0x000fe2000f8e00ff */
[----:B--2---:R-:W-:-:S04]  /*142c0*/  @!P0 MOV R2, 0x4000 ;  /* 0x0000400000028802 */ /* 0x004fc80000000f00 */
[----:B------:R-:W-:-:S04]  /*142d0*/  SHF.L.U32 R3, R3, 0x1f, RZ ;  /* 0x0000001f03037819 */ /* 0x000fc800000006ff */
[----:B------:R-:W1:Y:S02]  /*142e0*/  SYNCS.PHASECHK.TRANS64.TRYWAIT P1, [UR25+0x2c038], R3 ;  /* 0x02c03803ff0075a7 */ /* 0x000e640008021119 */
[----:B-1----:R-:W-:Y:S05]  /*142f0*/  @!P1 BRA `(.L_x_295) ;  /* 0x00000060003c9947 */ /* 0x002fea0003800000 */
.L_x_460:
[----:B------:R2:W-:Y:S01]  /*14300*/  @!P0 SYNCS.ARRIVE.TRANS64 RZ, [UR25+0x2c020], R2 ;  /* 0x02c02002ffff89a7 */ /* 0x0005e20008000019 */
[----:B------:R-:W-:Y:S05]  /*14310*/  BRA.U !UP1, `(.L_x_296) ;  /* 0x0000000109047547 */ /* 0x000fea000b800000 */
[----:B------:R-:W-:Y:S05]  /*14320*/  BPT.TRAP 0x1 ;  /* 0x000000040000795c */ /* 0x000fea0000300000 */
.L_x_296:
[----:B------:R-:W-:Y:S04]  /*14330*/  BSSY.RECONVERGENT B0, `(.L_x_297) ;  /* 0x0000003000007945 */ /* 0x000fe80003800200 */
[----:B------:R-:W-:Y:S05]  /*14340*/  @P2 BRA `(.L_x_298) ;  /* 0x0000000000042947 */ /* 0x000fea0003800000 */
[----:B------:R-:W-:Y:S05]  /*14350*/  BPT.TRAP 0x1 ;  /* 0x000000040000795c */ /* 0x000fea0000300000 */
.L_x_298:
[----:B------:R-:W-:Y:S05]  /*14360*/  BSYNC.RECONVERGENT B0 ;  /* 0x0000000000007941 */ /* 0x000fea0003800200 */
.L_x_297:
[----:B------:R-:W-:Y:S01]  /*14370*/  ULEA UR16, UR15, UR8, 0xe ;  /* 0x000000080f107291 */ /* 0x000fe2000f8e70ff */
[----:B------:R-:W-:Y:S01]  /*14380*/  BSSY.RECONVERGENT B0, `(.L_x_299) ;  /* 0x000001a000007945 */ /* 0x000fe20003800200 */
[----:B------:R-:W-:Y:S02]  /*14390*/  UIADD3 UR32, UP2, UPT, UR4, 0x180, URZ ;  /* 0x0000018004207890 */ /* 0x000fe4000ff5e0ff */
[----:B------:R-:W-:Y:S02]  /*143a0*/  UIADD3 UR6, UPT, UPT, UR15, 0x1, URZ ;  /* 0x000000010f067890 */ /* 0x000fe4000fffe0ff */
[----:B------:R-:W-:Y:S02]  /*143b0*/  UIADD3 UR25, UPT, UPT, UR25, 0x2c020, URZ ;  /* 0x0002c02019197890 */ /* 0x000fe4000fffe0ff */
[----:B------:R-:W-:Y:S02]  /*143c0*/  UIADD3.X UR33, UPT, UPT, URZ, UR5, URZ, UP2, !UPT ;  /* 0x00000005ff217290 */ /* 0x000fe400097fe4ff */
[----:B------:R-:W-:-:S02]  /*143d0*/  UIADD3 UR24, UPT, UPT, UR16, 0x10000, URZ ;  /* 0x0001000010187890 */ /* 0x000fc4000fffe0ff */
[----:B------:R-:W-:Y:S02]  /*143e0*/  UIADD3 UR16, UPT, UPT, UR16, 0x12000, URZ ;  /* 0x0001200010107890 */ /* 0x000fe4000fffe0ff */
[----:B------:R-:W-:Y:S01]  /*143f0*/  UISETP.NE.AND UP2, UPT, UR6, 0x3, UPT ;  /* 0x000000030600788c */ /* 0x000fe2000bf45270 */
[----:B------:R-:W-:Y:S01]  /*14400*/  UMOV UR27, URZ ;  /* 0x000000ff001b7c82 */ /* 0x000fe20008000000 */
[----:B------:R-:W-:Y:S02]  /*14410*/  UMOV UR30, 0x0 ;  /* 0x00000000001e7882 */ /* 0x000fe40000000000 */
[----:B------:R-:W-:Y:S01]  /*14420*/  USEL UR9, URZ, 0x1, UP2 ;  /* 0x00000001ff097887 */ /* 0x000fe20009000000 */
[----:B------:R-:W-:Y:S01]  /*14430*/  UMOV UR31, 0x10000000 ;  /* 0x10000000001f7882 */ /* 0x000fe20000000000 */
[----:B------:R-:W-:Y:S01]  /*14440*/  UMOV UR26, URZ ;  /* 0x000000ff001a7c82 */ /* 0x000fe20008000000 */
[----:B------:R-:W-:Y:S01]  /*14450*/  UMOV UR28, UR13 ;  /* 0x0000000d001c7c82 */ /* 0x000fe20008000000 */
[----:B------:R-:W-:Y:S01]  /*14460*/  UMOV UR29, UR14 ;  /* 0x0000000e001d7c82 */ /* 0x000fe20008000000 */
[----:B------:R-:W-:Y:S01]  /*14470*/  UMOV UR18, 0x40 ;  /* 0x0000004000127882 */ /* 0x000fe20000000000 */
[----:B------:R-:W-:Y:S01]  /*14480*/  UMOV UR20, UR13 ;  /* 0x0000000d00147c82 */ /* 0x000fe20008000000 */
[----:B------:R-:W-:Y:S01]  /*14490*/  UMOV UR21, UR14 ;  /* 0x0000000e00157c82 */ /* 0x000fe20008000000 */
[----:B------:R-:W-:Y:S01]  /*144a0*/  UMOV UR17, UR25 ;  /* 0x0000001900117c82 */ /* 0x000fe20008000000 */
[----:B------:R-:W-:Y:S01]  /*144b0*/  UMOV UR19, UR27 ;  /* 0x0000001b00137c82 */ /* 0x000fe20008000000 */
[----:B------:R3:W-:Y:S01]  /*144c0*/  UTMALDG.4D [UR24], [UR32], desc[UR30] ;  /* 0x00001e18200075b4 */ /* 0x0007e20008019000 */
[----:B------:R-:W-:-:S02]  /*144d0*/  USEL UR6, UR6, URZ, UP2 ;  /* 0x000000ff06067287 */ /* 0x000fc40009000000 */
[----:B------:R-:W-:Y:S01]  /*144e0*/  ULOP3.LUT UR23, UR23, UR9, URZ, 0x3c, !UPT ;  /* 0x0000000917177292 */ /* 0x000fe2000f8e3cff */
[----:B------:R3:W-:Y:S02]  /*144f0*/  UTMALDG.4D [UR16], [UR32], desc[UR30] ;  /* 0x00001e10200075b4 */ /* 0x0007e40008019000 */
[----:B---3--:R-:W-:Y:S09]  /*14500*/  @!P3 BRA `(.L_x_300) ;  /* 0x000000000004b947 */ /* 0x008ff20003800000 */
[----:B------:R-:W-:Y:S05]  /*14510*/  BPT.TRAP 0x1 ;  /* 0x000000040000795c */ /* 0x000fea0000300000 */
.L_x_300:
[----:B------:R-:W-:Y:S05]  /*14520*/  BSYNC.RECONVERGENT B0 ;  /* 0x0000000000007941 */ /* 0x000fea0003800200 */
.L_x_299:
[----:B------:R-:W3:Y:S01]  /*14530*/  SYNCS.PHASECHK.TRANS64.TRYWAIT P1, [UR8+0x2c018], R5 ;  /* 0x02c01805ff0075a7 */ /* 0x000ee20008021108 */
[----:B--2---:R-:W-:Y:S01]  /*14540*/  @!P0 MOV R2, 0x8000 ;  /* 0x0000800000028802 */ /* 0x004fe20000000f00 */
[----:B---3--:R-:W-:Y:S06]  /*14550*/  @!P1 BRA `(.L_x_301) ;  /* 0x0000005c00bc9947 */ /* 0x008fec0003800000 */
.L_x_462:
[----:B------:R2:W-:Y:S01]  /*14560*/  @!P0 SYNCS.ARRIVE.TRANS64 RZ, [UR8+0x2c008], R2 ;  /* 0x02c00802ffff89a7 */ /* 0x0005e20008000008 */
[----:B------:R-:W-:Y:S04]  /*14570*/  BSSY.RECONVERGENT B0, `(.L_x_302) ;  /* 0x0000003000007945 */ /* 0x000fe80003800200 */
[----:B------:R-:W-:Y:S05]  /*14580*/  @!P5 BRA `(.L_x_303) ;  /* 0x000000000004d947 */ /* 0x000fea0003800000 */
[----:B------:R-:W-:Y:S05]  /*14590*/  BPT.TRAP 0x1 ;  /* 0x000000040000795c */ /* 0x000fea0000300000 */
.L_x_303:
[----:B------:R-:W-:Y:S05]  /*145a0*/  BSYNC.RECONVERGENT B0 ;  /* 0x0000000000007941 */ /* 0x000fea0003800200 */
.L_x_302:
[----:B------:R-:W-:Y:S04]  /*145b0*/  BSSY.RECONVERGENT B0, `(.L_x_304) ;  /* 0x0000003000007945 */ /* 0x000fe80003800200 */
[----:B------:R-:W-:Y:S05]  /*145c0*/  @P2 BRA `(.L_x_305) ;  /* 0x0000000000042947 */ /* 0x000fea0003800000 */
[----:B------:R-:W-:Y:S05]  /*145d0*/  BPT.TRAP 0x1 ;  /* 0x000000040000795c */ /* 0x000fea0000300000 */
.L_x_305:
[----:B------:R-:W-:Y:S05]  /*145e0*/  BSYNC.RECONVERGENT B0 ;  /* 0x0000000000007941 */ /* 0x000fea0003800200 */
.L_x_304:
[----:B------:R-:W-:Y:S02]  /*145f0*/  UIADD3 UR10, UP2, UPT, UR4, 0x80, URZ ;  /* 0x00000080040a7890 */ /* 0x000fe4000ff5e0ff */
[----:B------:R-:W-:Y:S02]  /*14600*/  UIADD3 UR27, UPT, UPT, UR11, 0x80, URZ ;  /* 0x000000800b1b7890 */ /* 0x000fe4000fffe0ff */
[----:B------:R-:W-:Y:S02]  /*14610*/  UIADD3 UR24, UPT, UPT, UR8, 0x8000, URZ ;  /* 0x0000800008187890 */ /* 0x000fe4000fffe0ff */
[----:B------:R-:W-:Y:S02]  /*14620*/  UIADD3 UR25, UPT, UPT, UR8, 0x2c008, URZ ;  /* 0x0002c00808197890 */ /* 0x000fe4000fffe0ff */
[----:B------:R-:W-:Y:S02]  /*14630*/  UIADD3.X UR11, UPT, UPT, URZ, UR5, URZ, UP2, !UPT ;  /* 0x00000005ff0b7290 */ /* 0x000fe400097fe4ff */
[----:B------:R-:W-:Y:S01]  /*14640*/  UIADD3 UR16, UPT, UPT, UR8, 0xc000, URZ ;  /* 0x0000c00008107890 */ /* 0x000fe2000fffe0ff */
[----:B------:R-:W-:Y:S01]  /*14650*/  UMOV UR32, 0x0 ;  /* 0x0000000000207882 */ /* 0x000fe20000000000 */
[----:B------:R-:W-:Y:S01]  /*14660*/  UMOV UR33, 0x10000000 ;  /* 0x1000000000217882 */ /* 0x000fe20000000000 */
[----:B------:R-:W-:Y:S01]  /*14670*/  UMOV UR26, URZ ;  /* 0x000000ff001a7c82 */ /* 0x000fe20008000000 */
[----:B------:R-:W-:Y:S01]  /*14680*/  UMOV UR28, UR12 ;  /* 0x0000000c001c7c82 */ /* 0x000fe20008000000 */
[----:B------:R-:W-:Y:S01]  /*14690*/  UMOV UR29, UR13 ;  /* 0x0000000d001d7c82 */ /* 0x000fe20008000000 */
[----:B------:R-:W-:Y:S01]  /*146a0*/  UMOV UR30, UR14 ;  /* 0x0000000e001e7c82 */ /* 0x000fe20008000000 */
        /* <DEDUP_REMOVED lines=8> */
[----:B---3--:R-:W-:Y:S05]  /*14730*/  BRA.U !UP0, `(.L_x_306) ;  /* 0x0000000108047547 */ /* 0x008fea000b800000 */
[----:B------:R-:W-:Y:S05]  /*14740*/  BPT.TRAP 0x1 ;  /* 0x000000040000795c */ /* 0x000fea0000300000 */
.L_x_306:
[----:B------:R-:W-:Y:S01]  /*14750*/  ULEA UR25, UR6, UR8, 0x3 ;  /* 0x0000000806197291 */ /* 0x000fe2000f8e18ff */
[----:B-1----:R-:W-:Y:S01]  /*14760*/  IMAD.U32 R3, RZ, RZ, UR23 ;  /* 0x00000017ff037e24 */ /* 0x002fe2000f8e00ff */
[----:B--2---:R-:W-:-:S04]  /*14770*/  @!P0 MOV R2, 0x4000 ;  /* 0x0000400000028802 */ /* 0x004fc80000000f00 */
[----:B------:R-:W-:-:S04]  /*14780*/  SHF.L.U32 R3, R3, 0x1f, RZ ;  /* 0x0000001f03037819 */ /* 0x000fc800000006ff */
[----:B------:R-:W1:Y:S02]  /*14790*/  SYNCS.PHASECHK.TRANS64.TRYWAIT P1, [UR25+0x2c038], R3 ;  /* 0x02c03803ff0075a7 */ /* 0x000e640008021119 */
[----:B-1----:R-:W-:Y:S05]  /*147a0*/  @!P1 BRA `(.L_x_307) ;  /* 0x0000005c00409947 */ /* 0x002fea0003800000 */
.L_x_464:
[----:B------:R2:W-:Y:S01]  /*147b0*/  @!P0 SYNCS.ARRIVE.TRANS64 RZ, [UR25+0x2c020], R2 ;  /* 0x02c02002ffff89a7 */ /* 0x0005e20008000019 */
[----:B------:R-:W-:Y:S05]  /*147c0*/  BRA.U !UP1, `(.L_x_308) ;  /* 0x0000000109047547 */ /* 0x000fea000b800000 */
[----:B------:R-:W-:Y:S05]  /*147d0*/  BPT.TRAP 0x1 ;  /* 0x000000040000795c */ /* 0x000fea0000300000 */
.L_x_308:
[----:B------:R-:W-:Y:S04]  /*147e0*/  BSSY.RECONVERGENT B0, `(.L_x_309) ;  /* 0x0000003000007945 */ /* 0x000fe80003800200 */
[----:B------:R-:W-:Y:S05]  /*147f0*/  @P2 BRA `(.L_x_310) ;  /* 0x0000000000042947 */ /* 0x000fea0003800000 */
[----:B------:R-:W-:Y:S05]  /*14800*/  BPT.TRAP 0x1 ;  /* 0x000000040000795c */ /* 0x000fea0000300000 */
.L_x_310:
[----:B------:R-:W-:Y:S05]  /*14810*/  BSYNC.RECONVERGENT B0 ;  /* 0x0000000000007941 */ /* 0x000fea0003800200 */
.L_x_309:
[----:B------:R-:W-:Y:S01]  /*14820*/  ULEA UR16, UR6, UR8, 0xe ;  /* 0x0000000806107291 */ /* 0x000fe2000f8e70ff */
[----:B------:R-:W-:Y:S01]  /*14830*/  LOP3.LUT R4, R4, 0x1, RZ, 0x3c, !PT ;  /* 0x0000000104047812 */ /* 0x000fe200078e3cff */
[----:B------:R-:W-:Y:S02]  /*14840*/  UIADD3 UR30, UP2, UPT, UR4, 0x280, URZ ;  /* 0x00000280041e7890 */ /* 0x000fe4000ff5e0ff */
[----:B------:R-:W-:Y:S02]  /*14850*/  UIADD3 UR25, UPT, UPT, UR25, 0x2c020, URZ ;  /* 0x0002c02019197890 */ /* 0x000fe4000fffe0ff */
[----:B------:R-:W-:Y:S02]  /*14860*/  UIADD3.X UR31, UPT, UPT, URZ, UR5, URZ, UP2, !UPT ;  /* 0x00000005ff1f7290 */ /* 0x000fe400097fe4ff */
[----:B------:R-:W-:Y:S02]  /*14870*/  UIADD3 UR24, UPT, UPT, UR16, 0x10000, URZ ;  /* 0x0001000010187890 */ /* 0x000fe4000fffe0ff */
[----:B------:R-:W-:Y:S01]  /*14880*/  UIADD3 UR16, UPT, UPT, UR16, 0x12000, URZ ;  /* 0x0001200010107890 */ /* 0x000fe2000fffe0ff */
[----:B------:R-:W-:Y:S01]  /*14890*/  UMOV UR27, URZ ;  /* 0x000000ff001b7c82 */ /* 0x000fe20008000000 */
[----:B------:R-:W-:Y:S01]  /*148a0*/  UMOV UR10, 0x0 ;  /* 0x00000000000a7882 */ /* 0x000fe20000000000 */
        /* <DEDUP_REMOVED lines=10> */
[----:B------:R-:W-:-:S04]  /*14950*/  UIADD3 UR6, UPT, UPT, UR6, 0x1, URZ ;  /* 0x0000000106067890 */ /* 0x000fc8000fffe0ff */
[----:B------:R-:W-:Y:S01]  /*14960*/  UISETP.NE.AND UP2, UPT, UR6, 0x3, UPT ;  /* 0x000000030600788c */ /* 0x000fe2000bf45270 */
[----:B------:R3:W-:Y:S03]  /*14970*/  UTMALDG.4D [UR16], [UR30], desc[UR10] ;  /* 0x00000a101e0075b4 */ /* 0x0007e60008019000 */
[----:B------:R-:W-:Y:S02]  /*14980*/  USEL UR9, URZ, 0x1, UP2 ;  /* 0x00000001ff097887 */ /* 0x000fe40009000000 */
[----:B------:R-:W-:Y:S02]  /*14990*/  USEL UR15, UR6, URZ, UP2 ;  /* 0x000000ff060f7287 */ /* 0x000fe40009000000 */
[----:B------:R-:W-:Y:S02]  /*149a0*/  UISETP.GE.AND UP2, UPT, UR7, 0x41, UPT ;  /* 0x000000410700788c */ /* 0x000fe4000bf46270 */
[----:B------:R-:W-:-:S07]  /*149b0*/  ULOP3.LUT UR23, UR23, UR9, URZ, 0x3c, !UPT ;  /* 0x0000000917177292 */ /* 0x000fce000f8e3cff */
[----:B---3--:R-:W-:Y:S05]  /*149c0*/  BRA.U !UP2, `(.L_x_286) ;  /* 0x000000250a047547 */ /* 0x008fea000b800000 */
[----:B------:R-:W-:-:S04]  /*149d0*/  UIADD3 UR7, UPT, UPT, UR7, 0x3f, URZ ;  /* 0x0000003f07077890 */ /* 0x000fc8000fffe0ff */
[----:B------:R-:W-:-:S04]  /*149e0*/  USHF.R.S32.HI UR6, URZ, 0x1f, UR7 ;  /* 0x0000001fff067899 */ /* 0x000fc80008011407 */
[----:B------:R-:W-:-:S04]  /*149f0*/  ULEA.HI UR7, UR6, UR7, URZ, 0x6 ;  /* 0x0000000706077291 */ /* 0x000fc8000f8f30ff */
[----:B------:R-:W-:-:S04]  /*14a00*/  USHF.R.S32.HI UR7, URZ, 0x6, UR7 ;  /* 0x00000006ff077899 */ /* 0x000fc80008011407 */
[----:B------:R-:W-:-:S04]  /*14a10*/  UISETP.LT.AND UP2, UPT, UR7, 0x2, UPT ;  /* 0x000000020700788c */ /* 0x000fc8000bf41270 */
[----:B------:R-:W-:-:S04]  /*14a20*/  USEL UR6, UR7, 0x2, UP2 ;  /* 0x0000000207067887 */ /* 0x000fc80009000000 */
[----:B------:R-:W-:-:S04]  /*14a30*/  UIADD3 UR6, UPT, UPT, UR7, -UR6, URZ ;  /* 0x8000000607067290 */ /* 0x000fc8000fffe0ff */
[----:B------:R-:W-:Y:S02]  /*14a40*/  UISETP.GE.U32.AND UP2, UPT, UR6, 0x3, UPT ;  /* 0x000000030600788c */ /* 0x000fe4000bf46070 */
[----:B------:R-:W-:-:S03]  /*14a50*/  UIADD3 UR9, UPT, UPT, UR6, 0x1, URZ ;  /* 0x0000000106097890 */ /* 0x000fc6000fffe0ff */
[----:B------:R-:W-:Y:S01]  /*14a60*/  UMOV UR6, 0x1 ;  /* 0x0000000100067882 */ /* 0x000fe20000000000 */
[----:B------:R-:W-:-:S03]  /*14a70*/  ULOP3.LUT UR7, UR9, 0x3, URZ, 0xc0, !UPT ;  /* 0x0000000309077892 */ /* 0x000fc6000f8ec0ff */
[----:B------:R-:W-:Y:S09]  /*14a80*/  BRA.U !UP2, `(.L_x_311) ;  /* 0x000000150a107547 */ /* 0x000ff2000b800000 */
[----:B------:R-:W-:Y:S01]  /*14a90*/  ULOP3.LUT UR9, UR9, 0xfffffffc, URZ, 0xc0, !UPT ;  /* 0xfffffffc09097892 */ /* 0x000fe2000f8ec0ff */
[----:B------:R-:W-:-:S11]  /*14aa0*/  UMOV UR6, 0x1 ;  /* 0x0000000100067882 */ /* 0x000fd60000000000 */
.L_x_352:
[----:B------:R-:W-:Y:S05]  /*14ab0*/  BRA.U !UP0, `(.L_x_312) ;  /* 0x0000000108047547 */ /* 0x000fea000b800000 */
[----:B------:R-:W-:Y:S05]  /*14ac0*/  BPT.TRAP 0x1 ;  /* 0x000000040000795c */ /* 0x000fea0000300000 */
.L_x_312:
[----:B------:R-:W3:Y:S01]  /*14ad0*/  S2UR UR8, SR_CgaCtaId ;  /* 0x00000000000879c3 */ /* 0x000ee20000008800 */
[----:B------:R-:W-:Y:S01]  /*14ae0*/  UMOV UR10, 0x400 ;  /* 0x00000400000a7882 */ /* 0x000fe20000000000 */
[----:B-1----:R-:W-:Y:S01]  /*14af0*/  IMAD.U32 R3, RZ, RZ, UR23 ;  /* 0x00000017ff037e24 */ /* 0x002fe2000f8e00ff */
[----:B--2---:R-:W-:-:S04]  /*14b00*/  @!P0 MOV R2, 0x4000 ;  /* 0x0000400000028802 */ /* 0x004fc80000000f00 */
[----:B------:R-:W-:Y:S01]  /*14b10*/  SHF.L.U32 R3, R3, 0x1f, RZ ;  /* 0x0000001f03037819 */ /* 0x000fe200000006ff */
[----:B---3--:R-:W-:-:S04]  /*14b20*/  ULEA UR8, UR8, UR10, 0x18 ;  /* 0x0000000a08087291 */ /* 0x008fc8000f8ec0ff */
[----:B------:R-:W-:-:S09]  /*14b30*/  ULEA UR25, UR15, UR8, 0x3 ;  /* 0x000000080f197291 */ /* 0x000fd2000f8e18ff */
[----:B------:R-:W1:Y:S02]  /*14b40*/  SYNCS.PHASECHK.TRANS64.TRYWAIT P1, [UR25+0x2c038], R3 ;  /* 0x02c03803ff0075a7 */ /* 0x000e640008021119 */
[----:B-1----:R-:W-:Y:S05]  /*14b50*/  @!P1 BRA `(.L_x_313) ;  /* 0x00000058006c9947 */ /* 0x002fea0003800000 */
.L_x_466:
[----:B------:R2:W-:Y:S01]  /*14b60*/  @!P0 SYNCS.ARRIVE.TRANS64 RZ, [UR25+0x2c020], R2 ;  /* 0x02c02002ffff89a7 */ /* 0x0005e20008000019 */
[----:B------:R-:W-:Y:S05]  /*14b70*/  BRA.U !UP1, `(.L_x_314) ;  /* 0x0000000109047547 */ /* 0x000fea000b800000 */
[----:B------:R-:W-:Y:S05]  /*14b80*/  BPT.TRAP 0x1 ;  /* 0x000000040000795c */ /* 0x000fea0000300000 */
.L_x_314:
[----:B-1----:R-:W1:Y:S01]  /*14b90*/  S2R R0, SR_TID.X ;  /* 0x0000000000007919 */ /* 0x002e620000002100 */
[----:B------:R-:W-:Y:S01]  /*14ba0*/  BSSY.RECONVERGENT B0, `(.L_x_315) ;  /* 0x0000005000007945 */ /* 0x000fe20003800200 */
[----:B-1----:R-:W-:-:S04]  /*14bb0*/  LOP3.LUT P2, RZ, R0, 0x1f, RZ, 0xc0, !PT ;  /* 0x0000001f00ff7812 */ /* 0x002fc8000784c0ff */
[----:B------:R-:W-:-:S13]  /*14bc0*/  PLOP3.LUT P2, PT, P2, P0, PT, 0x8f, 0xf8 ;  /* 0x0000000000f8781c */ /* 0x000fda0001741177 */
[----:B------:R-:W-:Y:S05]  /*14bd0*/  @P2 BRA `(.L_x_316) ;  /* 0x0000000000042947 */ /* 0x000fea0003800000 */
[----:B------:R-:W-:Y:S05]  /*14be0*/  BPT.TRAP 0x1 ;  /* 0x000000040000795c */ /* 0x000fea0000300000 */
.L_x_316:
[----:B------:R-:W-:Y:S05]  /*14bf0*/  BSYNC.RECONVERGENT B0 ;  /* 0x0000000000007941 */ /* 0x000fea0003800200 */
.L_x_315:
[----:B------:R-:W-:Y:S02]  /*14c00*/  ULEA UR16, UR15, UR8, 0xe ;  /* 0x000000080f107291 */ /* 0x000fe4000f8e70ff */
[----:B------:R-:W-:Y:S02]  /*14c10*/  UIADD3 UR32, UP2, UPT, UR4, 0x180, URZ ;  /* 0x0000018004207890 */ /* 0x000fe4000ff5e0ff */
[----:B------:R-:W-:Y:S02]  /*14c20*/  USHF.L.U32 UR27, UR6, 0x6, URZ ;  /* 0x00000006061b7899 */ /* 0x000fe400080006ff */
[----:B------:R-:W-:Y:S02]  /*14c30*/  UIADD3 UR25, UPT, UPT, UR25, 0x2c020, URZ ;  /* 0x0002c02019197890 */ /* 0x000fe4000fffe0ff */
[----:B------:R-:W-:Y:S02]  /*14c40*/  UIADD3.X UR33, UPT, UPT, URZ, UR5, URZ, UP2, !UPT ;  /* 0x00000005ff217290 */ /* 0x000fe400097fe4ff */
[----:B------:R-:W-:-:S02]  /*14c50*/  UIADD3 UR24, UPT, UPT, UR16, 0x10000, URZ ;  /* 0x0001000010187890 */ /* 0x000fc4000fffe0ff */
[----:B------:R-:W-:Y:S01]  /*14c60*/  UIADD3 UR16, UPT, UPT, UR16, 0x12000, URZ ;  /* 0x0001200010107890 */ /* 0x000fe2000fffe0ff */
        /* <DEDUP_REMOVED lines=16> */
[----:B------:R-:W-:Y:S01]  /*14d70*/  ULOP3.LUT UR23, UR23, UR11, URZ, 0x3c, !UPT ;  /* 0x0000000b17177292 */ /* 0x000fe2000f8e3cff */
[----:B-1----:R-:W-:Y:S11]  /*14d80*/  BRA.U !UP0, `(.L_x_317) ;  /* 0x0000000108047547 */ /* 0x002ff6000b800000 */
[----:B------:R-:W-:Y:S05]  /*14d90*/  BPT.TRAP 0x1 ;  /* 0x000000040000795c */ /* 0x000fea0000300000 */
.L_x_317:
[----:B------:R-:W-:Y:S01]  /*14da0*/  ULEA UR25, UR10, UR8, 0x3 ;  /* 0x000000080a197291 */ /* 0x000fe2000f8e18ff */
[----:B------:R-:W-:Y:S01]  /*14db0*/  IMAD.U32 R3, RZ, RZ, UR23 ;  /* 0x00000017ff037e24 */ /* 0x000fe2000f8e00ff */
[----:B--2---:R-:W-:-:S04]  /*14dc0*/  @!P0 MOV R2, 0x4000 ;  /* 0x0000400000028802 */ /* 0x004fc80000000f00 */
[----:B------:R-:W-:-:S04]  /*14dd0*/  SHF.L.U32 R3, R3, 0x1f, RZ ;  /* 0x0000001f03037819 */ /* 0x000fc800000006ff */
[----:B------:R-:W1:Y:S02]  /*14de0*/  SYNCS.PHASECHK.TRANS64.TRYWAIT P1, [UR25+0x2c038], R3 ;  /* 0x02c03803ff0075a7 */ /* 0x000e640008021119 */
[----:B-1----:R-:W-:Y:S05]  /*14df0*/  @!P1 BRA `(.L_x_318) ;  /* 0x0000005400dc9947 */ /* 0x002fea0003800000 */
.L_x_468:
[----:B------:R2:W-:Y:S01]  /*14e00*/  @!P0 SYNCS.ARRIVE.TRANS64 RZ, [UR25+0x2c020], R2 ;  /* 0x02c02002ffff89a7 */ /* 0x0005e20008000019 */
[----:B------:R-:W-:Y:S05]  /*14e10*/  BRA.U !UP1, `(.L_x_319) ;  /* 0x0000000109047547 */ /* 0x000fea000b800000 */
[----:B------:R-:W-:Y:S05]  /*14e20*/  BPT.TRAP 0x1 ;  /* 0x000000040000795c */ /* 0x000fea0000300000 */
.L_x_319:
[----:B------:R-:W-:Y:S04]  /*14e30*/  BSSY.RECONVERGENT B0, `(.L_x_320) ;  /* 0x0000003000007945 */ /* 0x000fe80003800200 */
[----:B------:R-:W-:Y:S05]  /*14e40*/  @P2 BRA `(.L_x_321) ;  /* 0x0000000000042947 */ /* 0x000fea0003800000 */
[----:B------:R-:W-:Y:S05]  /*14e50*/  BPT.TRAP 0x1 ;  /* 0x000000040000795c */ /* 0x000fea0000300000 */
.L_x_321:
[----:B------:R-:W-:Y:S05]  /*14e60*/  BSYNC.RECONVERGENT B0 ;  /* 0x0000000000007941 */ /* 0x000fea0003800200 */
.L_x_320:
        /* <DEDUP_REMOVED lines=24> */
[----:B---3--:R-:W-:Y:S11]  /*14ff0*/  BRA.U !UP0, `(.L_x_322) ;  /* 0x0000000108047547 */ /* 0x008ff6000b800000 */
[----:B------:R-:W-:Y:S05]  /*15000*/  BPT.TRAP 0x1 ;  /* 0x000000040000795c */ /* 0x000fea0000300000 */
.L_x_322:
[----:B------:R-:W-:Y:S01]  /*15010*/  ULEA UR25, UR10, UR8, 0x3 ;  /* 0x000000080a197291 */ /* 0x000fe2000f8e18ff */
[----:B-1----:R-:W-:Y:S01]  /*15020*/  IMAD.U32 R3, RZ, RZ, UR23 ;  /* 0x00000017ff037e24 */ /* 0x002fe2000f8e00ff */
[----:B--2---:R-:W-:-:S04]  /*15030*/  @!P0 MOV R2, 0x4000 ;  /* 0x0000400000028802 */ /* 0x004fc80000000f00 */
[----:B------:R-:W-:-:S04]  /*15040*/  SHF.L.U32 R3, R3, 0x1f, RZ ;  /* 0x0000001f03037819 */ /* 0x000fc800000006ff */
[----:B------:R-:W1:Y:S02]  /*15050*/  SYNCS.PHASECHK.TRANS64.TRYWAIT P1, [UR25+0x2c038], R3 ;  /* 0x02c03803ff0075a7 */ /* 0x000e640008021119 */
[----:B-1----:R-:W-:Y:S05]  /*15060*/  @!P1 BRA `(.L_x_323) ;  /* 0x0000005400589947 */ /* 0x002fea0003800000 */
.L_x_470:
[----:B------:R2:W-:Y:S01]  /*15070*/  @!P0 SYNCS.ARRIVE.TRANS64 RZ, [UR25+0x2c020], R2 ;  /* 0x02c02002ffff89a7 */ /* 0x0005e20008000019 */
[----:B------:R-:W-:Y:S05]  /*15080*/  BRA.U !UP1, `(.L_x_324) ;  /* 0x0000000109047547 */ /* 0x000fea000b800000 */
[----:B------:R-:W-:Y:S05]  /*15090*/  BPT.TRAP 0x1 ;  /* 0x000000040000795c */ /* 0x000fea0000300000 */
.L_x_324:
[----:B------:R-:W-:Y:S04]  /*150a0*/  BSSY.RECONVERGENT B0, `(.L_x_325) ;  /* 0x0000003000007945 */ /* 0x000fe80003800200 */
[----:B------:R-:W-:Y:S05]  /*150b0*/  @P2 BRA `(.L_x_326) ;  /* 0x0000000000042947 */ /* 0x000fea0003800000 */
[----:B------:R-:W-:Y:S05]  /*150c0*/  BPT.TRAP 0x1 ;  /* 0x000000040000795c */ /* 0x000fea0000300000 */
.L_x_326:
[----:B------:R-:W-:Y:S05]  /*150d0*/  BSYNC.RECONVERGENT B0 ;  /* 0x0000000000007941 */ /* 0x000fea0003800200 */
.L_x_325:
[----:B------:R-:W-:Y:S02]  /*150e0*/  ULEA UR16, UR10, UR8, 0xe ;  /* 0x000000080a107291 */ /* 0x000fe4000f8e70ff */
[----:B------:R-:W-:Y:S02]  /*150f0*/  UIADD3 UR32, UP2, UPT, UR4, 0x180, URZ ;  /* 0x0000018004207890 */ /* 0x000fe4000ff5e0ff */
[----:B------:R-:W-:Y:S02]  /*15100*/  ULEA UR27, UR6, 0x40, 0x6 ;  /* 0x00000040061b7891 */ /* 0x000fe4000f8e30ff */
        /* <DEDUP_REMOVED lines=23> */
.L_x_327:
[----:B------:R-:W-:Y:S01]  /*15280*/  ULEA UR25, UR10, UR8, 0x3 ;  /* 0x000000080a197291 */ /* 0x000fe2000f8e18ff */
[----:B-1----:R-:W-:Y:S01]  /*15290*/  IMAD.U32 R3, RZ, RZ, UR23 ;  /* 0x00000017ff037e24 */ /* 0x002fe2000f8e00ff */
[----:B--2---:R-:W-:-:S04]  /*152a0*/  @!P0 MOV R2, 0x4000 ;  /* 0x0000400000028802 */ /* 0x004fc80000000f00 */
[----:B------:R-:W-:-:S04]  /*152b0*/  SHF.L.U32 R3, R3, 0x1f, RZ ;  /* 0x0000001f03037819 */ /* 0x000fc800000006ff */
[----:B------:R-:W1:Y:S02]  /*152c0*/  SYNCS.PHASECHK.TRANS64.TRYWAIT P1, [UR25+0x2c038], R3 ;  /* 0x02c03803ff0075a7 */ /* 0x000e640008021119 */
[----:B-1----:R-:W-:Y:S05]  /*152d0*/  @!P1 BRA `(.L_x_328) ;  /* 0x0000005000d49947 */ /* 0x002fea0003800000 */
.L_x_472:
[----:B------:R2:W-:Y:S01]  /*152e0*/  @!P0 SYNCS.ARRIVE.TRANS64 RZ, [UR25+0x2c020], R2 ;  /* 0x02c02002ffff89a7 */ /* 0x0005e20008000019 */
[----:B------:R-:W-:Y:S05]  /*152f0*/  BRA.U !UP1, `(.L_x_329) ;  /* 0x0000000109047547 */ /* 0x000fea000b800000 */
[----:B------:R-:W-:Y:S05]  /*15300*/  BPT.TRAP 0x1 ;  /* 0x000000040000795c */ /* 0x000fea0000300000 */
.L_x_329:
[----:B------:R-:W-:Y:S04]  /*15310*/  BSSY.RECONVERGENT B0, `(.L_x_330) ;  /* 0x0000003000007945 */ /* 0x000fe80003800200 */
[----:B------:R-:W-:Y:S05]  /*15320*/  @P2 BRA `(.L_x_331) ;  /* 0x0000000000042947 */ /* 0x000fea0003800000 */
[----:B------:R-:W-:Y:S05]  /*15330*/  BPT.TRAP 0x1 ;  /* 0x000000040000795c */ /* 0x000fea0000300000 */
.L_x_331:
[----:B------:R-:W-:Y:S05]  /*15340*/  BSYNC.RECONVERGENT B0 ;  /* 0x0000000000007941 */ /* 0x000fea0003800200 */
.L_x_330:
        /* <DEDUP_REMOVED lines=26> */
.L_x_332:
[----:B------:R-:W-:Y:S01]  /*154f0*/  ULEA UR25, UR10, UR8, 0x3 ;  /* 0x000000080a197291 */ /* 0x000fe2000f8e18ff */
[----:B-1----:R-:W-:Y:S01]  /*15500*/  IMAD.U32 R3, RZ, RZ, UR23 ;  /* 0x00000017ff037e24 */ /* 0x002fe2000f8e00ff */
[----:B--2---:R-:W-:-:S04]  /*15510*/  @!P0 MOV R2, 0x4000 ;  /* 0x0000400000028802 */ /* 0x004fc80000000f00 */
[----:B------:R-:W-:-:S04]  /*15520*/  SHF.L.U32 R3, R3, 0x1f, RZ ;  /* 0x0000001f03037819 */ /* 0x000fc800000006ff */
[----:B------:R-:W1:Y:S02]  /*15530*/  SYNCS.PHASECHK.TRANS64.TRYWAIT P1, [UR25+0x2c038], R3 ;  /* 0x02c03803ff0075a7 */ /* 0x000e640008021119 */
[----:B-1----:R-:W-:Y:S05]  /*15540*/  @!P1 BRA `(.L_x_333) ;  /* 0x0000005000509947 */ /* 0x002fea0003800000 */
.L_x_474:
[----:B------:R2:W-:Y:S01]  /*15550*/  @!P0 SYNCS.ARRIVE.TRANS64 RZ, [UR25+0x2c020], R2 ;  /* 0x02c02002ffff89a7 */ /* 0x0005e20008000019 */
[----:B------:R-:W-:Y:S05]  /*15560*/  BRA.U !UP1, `(.L_x_334) ;  /* 0x0000000109047547 */ /* 0x000fea000b800000 */
[----:B------:R-:W-:Y:S05]  /*15570*/  BPT.TRAP 0x1 ;  /* 0x000000040000795c */ /* 0x000fea0000300000 */
.L_x_334:
[----:B------:R-:W-:Y:S04]  /*15580*/  BSSY.RECONVERGENT B0, `(.L_x_335) ;  /* 0x0000003000007945 */ /* 0x000fe80003800200 */
[----:B------:R-:W-:Y:S05]  /*15590*/  @P2 BRA `(.L_x_336) ;  /* 0x0000000000042947 */ /* 0x000fea0003800000 */
[----:B------:R-:W-:Y:S05]  /*155a0*/  BPT.TRAP 0x1 ;  /* 0x000000040000795c */ /* 0x000fea0000300000 */
.L_x_336:
[----:B------:R-:W-:Y:S05]  /*155b0*/  BSYNC.RECONVERGENT B0 ;  /* 0x0000000000007941 */ /* 0x000fea0003800200 */
.L_x_335:
        /* <DEDUP_REMOVED lines=26> */
.L_x_337:
[----:B------:R-:W-:Y:S01]  /*15760*/  ULEA UR25, UR10, UR8, 0x3 ;  /* 0x000000080a197291 */ /* 0x000fe2000f8e18ff */
[----:B-1----:R-:W-:Y:S01]  /*15770*/  IMAD.U32 R3, RZ, RZ, UR23 ;  /* 0x00000017ff037e24 */ /* 0x002fe2000f8e00ff */
[----:B--2---:R-:W-:-:S04]  /*15780*/  @!P0 MOV R2, 0x4000 ;  /* 0x0000400000028802 */ /* 0x004fc80000000f00 */
[----:B------:R-:W-:-:S04]  /*15790*/  SHF.L.U32 R3, R3, 0x1f, RZ ;  /* 0x0000001f03037819 */ /* 0x000fc800000006ff */
[----:B------:R-:W1:Y:S02]  /*157a0*/  SYNCS.PHASECHK.TRANS64.TRYWAIT P1, [UR25+0x2c038], R3 ;  /* 0x02c03803ff0075a7 */ /* 0x000e640008021119 */
[----:B-1----:R-:W-:Y:S05]  /*157b0*/  @!P1 BRA `(.L_x_338) ;  /* 0x0000004c00cc9947 */ /* 0x002fea0003800000 */
.L_x_476:
[----:B------:R2:W-:Y:S01]  /*157c0*/  @!P0 SYNCS.ARRIVE.TRANS64 RZ, [UR25+0x2c020], R2 ;  /* 0x02c02002ffff89a7 */ /* 0x0005e20008000019 */
[----:B------:R-:W-:Y:S05]  /*157d0*/  BRA.U !UP1, `(.L_x_339) ;  /* 0x0000000109047547 */ /* 0x000fea000b800000 */
[----:B------:R-:W-:Y:S05]  /*157e0*/  BPT.TRAP 0x1 ;  /* 0x000000040000795c */ /* 0x000fea0000300000 */
.L_x_339:
[----:B------:R-:W-:Y:S04]  /*157f0*/  BSSY.RECONVERGENT B0, `(.L_x_340) ;  /* 0x0000003000007945 */ /* 0x000fe80003800200 */
[----:B------:R-:W-:Y:S05]  /*15800*/  @P2 BRA `(.L_x_341) ;  /* 0x0000000000042947 */ /* 0x000fea0003800000 */
[----:B------:R-:W-:Y:S05]  /*15810*/  BPT.TRAP 0x1 ;  /* 0x000000040000795c */ /* 0x000fea0000300000 */
.L_x_341:
[----:B------:R-:W-:Y:S05]  /*15820*/  BSYNC.RECONVERGENT B0 ;  /* 0x0000000000007941 */ /* 0x000fea0003800200 */
.L_x_340:
        /* <DEDUP_REMOVED lines=18> */
[----:B------:R-:W-:-:S02]  /*15950*/  UIADD3 UR11, UPT, UPT, UR10, 0x1, URZ ;  /* 0x000000010a0b7890 */ /* 0x000fc4000fffe0ff */
[----:B------:R-:W-:Y:S02]  /*15960*/  UIADD3 UR10, UPT, UPT, UR6, 0x3, URZ ;  /* 0x00000003060a7890 */ /* 0x000fe4000fffe0ff */
[----:B------:R-:W-:Y:S01]  /*15970*/  UISETP.NE.AND UP2, UPT, UR11, 0x3, UPT ;  /* 0x000000030b00788c */ /* 0x000fe2000bf45270 */
[----:B------:R3:W-:Y:S03]  /*15980*/  UTMALDG.4D [UR16], [UR32], desc[UR30] ;  /* 0x00001e10200075b4 */ /* 0x0007e60008019000 */
[----:B------:R-:W-:Y:S02]  /*15990*/  USEL UR12, URZ, 0x1, UP2 ;  /* 0x00000001ff0c7887 */ /* 0x000fe40009000000 */
[----:B------:R-:W-:Y:S02]  /*159a0*/  USEL UR11, UR11, URZ, UP2 ;  /* 0x000000ff0b0b7287 */ /* 0x000fe40009000000 */
[----:B------:R-:W-:Y:S01]  /*159b0*/  ULOP3.LUT UR23, UR23, UR12, URZ, 0x3c, !UPT ;  /* 0x0000000c17177292 */ /* 0x000fe2000f8e3cff */
[----:B---3--:R-:W-:Y:S11]  /*159c0*/  BRA.U !UP0, `(.L_x_342) ;  /* 0x0000000108047547 */ /* 0x008ff6000b800000 */
[----:B------:R-:W-:Y:S05]  /*159d0*/  BPT.TRAP 0x1 ;  /* 0x000000040000795c */ /* 0x000fea0000300000 */
.L_x_342:
[----:B------:R-:W-:Y:S01]  /*159e0*/  ULEA UR25, UR11, UR8, 0x3 ;  /* 0x000000080b197291 */ /* 0x000fe2000f8e18ff */
[----:B-1----:R-:W-:Y:S01]  /*159f0*/  IMAD.U32 R3, RZ, RZ, UR23 ;  /* 0x00000017ff037e24 */ /* 0x002fe2000f8e00ff */
[----:B--2---:R-:W-:-:S04]  /*15a00*/  @!P0 MOV R2, 0x4000 ;  /* 0x0000400000028802 */ /* 0x004fc80000000f00 */
[----:B------:R-:W-:-:S04]  /*15a10*/  SHF.L.U32 R3, R3, 0x1f, RZ ;  /* 0x0000001f03037819 */ /* 0x000fc800000006ff */
[----:B------:R-:W1:Y:S02]  /*15a20*/  SYNCS.PHASECHK.TRANS64.TRYWAIT P1, [UR25+0x2c038], R3 ;  /* 0x02c03803ff0075a7 */ /* 0x000e640008021119 */
[----:B-1----:R-:W-:Y:S05]  /*15a30*/  @!P1 BRA `(.L_x_343) ;  /* 0x0000004c00449947 */ /* 0x002fea0003800000 */
.L_x_478:
[----:B------:R2:W-:Y:S01]  /*15a40*/  @!P0 SYNCS.ARRIVE.TRANS64 RZ, [UR25+0x2c020], R2 ;  /* 0x02c02002ffff89a7 */ /* 0x0005e20008000019 */
[----:B------:R-:W-:Y:S05]  /*15a50*/  BRA.U !UP1, `(.L_x_344) ;  /* 0x0000000109047547 */ /* 0x000fea000b800000 */
[----:B------:R-:W-:Y:S05]  /*15a60*/  BPT.TRAP 0x1 ;  /* 0x000000040000795c */ /* 0x000fea0000300000 */
.L_x_344:
[----:B------:R-:W-:Y:S04]  /*15a70*/  BSSY.RECONVERGENT B0, `(.L_x_345) ;  /* 0x0000003000007945 */ /* 0x000fe80003800200 */
[----:B------:R-:W-:Y:S05]  /*15a80*/  @P2 BRA `(.L_x_346) ;  /* 0x0000000000042947 */ /* 0x000fea0003800000 */
[----:B------:R-:W-:Y:S05]  /*15a90*/  BPT.TRAP 0x1 ;  /* 0x000000040000795c */ /* 0x000fea0000300000 */
.L_x_346:
[----:B------:R-:W-:Y:S05]  /*15aa0*/  BSYNC.RECONVERGENT B0 ;  /* 0x0000000000007941 */ /* 0x000fea0003800200 */
.L_x_345:
        /* <DEDUP_REMOVED lines=26> */
.L_x_347:
[----:B------:R-:W-:Y:S01]  /*15c50*/  ULEA UR25, UR11, UR8, 0x3 ;  /* 0x000000080b197291 */ /* 0x000fe2000f8e18ff */
[----:B-1----:R-:W-:Y:S01]  /*15c60*/  IMAD.U32 R3, RZ, RZ, UR23 ;  /* 0x00000017ff037e24 */ /* 0x002fe2000f8e00ff */
[----:B--2---:R-:W-:-:S04]  /*15c70*/  @!P0 MOV R2, 0x4000 ;  /* 0x0000400000028802 */ /* 0x004fc80000000f00 */
[----:B------:R-:W-:-:S04]  /*15c80*/  SHF.L.U32 R3, R3, 0x1f, RZ ;  /* 0x0000001f03037819 */ /* 0x000fc800000006ff */
[----:B------:R-:W1:Y:S02]  /*15c90*/  SYNCS.PHASECHK.TRANS64.TRYWAIT P1, [UR25+0x2c038], R3 ;  /* 0x02c03803ff0075a7 */ /* 0x000e640008021119 */
[----:B-1----:R-:W-:Y:S05]  /*15ca0*/  @!P1 BRA `(.L_x_348) ;  /* 0x0000004800c09947 */ /* 0x002fea0003800000 */
.L_x_480:
[----:B------:R2:W-:Y:S01]  /*15cb0*/  @!P0 SYNCS.ARRIVE.TRANS64 RZ, [UR25+0x2c020], R2 ;  /* 0x02c02002ffff89a7 */ /* 0x0005e20008000019 */
[----:B------:R-:W-:Y:S05]  /*15cc0*/  BRA.U !UP1, `(.L_x_349) ;  /* 0x0000000109047547 */ /* 0x000fea000b800000 */
[----:B------:R-:W-:Y:S05]  /*15cd0*/  BPT.TRAP 0x1 ;  /* 0x000000040000795c */ /* 0x000fea0000300000 */
.L_x_349:
[----:B------:R-:W-:Y:S04]  /*15ce0*/  BSSY.RECONVERGENT B0, `(.L_x_350) ;  /* 0x0000003000007945 */ /* 0x000fe80003800200 */
[----:B------:R-:W-:Y:S05]  /*15cf0*/  @P2 BRA `(.L_x_351) ;  /* 0x0000000000042947 */ /* 0x000fea0003800000 */
[----:B------:R-:W-:Y:S05]  /*15d00*/  BPT.TRAP 0x1 ;  /* 0x000000040000795c */ /* 0x000fea0000300000 */
.L_x_351:
[----:B------:R-:W-:Y:S05]  /*15d10*/  BSYNC.RECONVERGENT B0 ;  /* 0x0000000000007941 */ /* 0x000fea0003800200 */
.L_x_350:
        /* <DEDUP_REMOVED lines=24> */
[----:B------:R-:W-:-:S02]  /*15ea0*/  UISETP.NE.AND UP2, UPT, UR10, UR9, UPT ;  /* 0x000000090a00728c */ /* 0x000fc4000bf45270 */
[----:B------:R-:W-:-:S07]  /*15eb0*/  ULOP3.LUT UR23, UR23, UR12, URZ, 0x3c, !UPT ;  /* 0x0000000c17177292 */ /* 0x000fce000f8e3cff */
[----:B---3--:R-:W-:Y:S05]  /*15ec0*/  BRA.U UP2, `(.L_x_352) ;  /* 0xffffffe902f87547 */ /* 0x008fea000b83ffff */
.L_x_311:
[----:B------:R-:W-:-:S09]  /*15ed0*/  UISETP.NE.AND UP2, UPT, UR7, URZ, UPT ;  /* 0x000000ff0700728c */ /* 0x000fd2000bf45270 */
[----:B------:R-:W-:Y:S05]  /*15ee0*/  BRA.U !UP2, `(.L_x_286) ;  /* 0x0000000d0abc7547 */ /* 0x000fea000b800000 */
[----:B------:R-:W-:Y:S05]  /*15ef0*/  BRA.U !UP0, `(.L_x_353) ;  /* 0x0000000108047547 */ /* 0x000fea000b800000 */
[----:B------:R-:W-:Y:S05]  /*15f00*/  BPT.TRAP 0x1 ;  /* 0x000000040000795c */ /* 0x000fea0000300000 */
.L_x_353:
[----:B------:R-:W-:Y:S01]  /*15f10*/  ULEA UR25, UR15, UR8, 0x3 ;  /* 0x000000080f197291 */ /* 0x000fe2000f8e18ff */
[----:B-1----:R-:W-:Y:S01]  /*15f20*/  IMAD.U32 R3, RZ, RZ, UR23 ;  /* 0x00000017ff037e24 */ /* 0x002fe2000f8e00ff */
[----:B--2---:R-:W-:-:S04]  /*15f30*/  @!P0 MOV R2, 0x4000 ;  /* 0x0000400000028802 */ /* 0x004fc80000000f00 */
[----:B------:R-:W-:-:S04]  /*15f40*/  SHF.L.U32 R3, R3, 0x1f, RZ ;  /* 0x0000001f03037819 */ /* 0x000fc800000006ff */
[----:B------:R-:W1:Y:S02]  /*15f50*/  SYNCS.PHASECHK.TRANS64.TRYWAIT P1, [UR25+0x2c038], R3 ;  /* 0x02c03803ff0075a7 */ /* 0x000e640008021119 */
[----:B-1----:R-:W-:Y:S05]  /*15f60*/  @!P1 BRA `(.L_x_354) ;  /* 0x0000004800289947 */ /* 0x002fea0003800000 */
.L_x_482:
[----:B------:R2:W-:Y:S01]  /*15f70*/  @!P0 SYNCS.ARRIVE.TRANS64 RZ, [UR25+0x2c020], R2 ;  /* 0x02c02002ffff89a7 */ /* 0x0005e20008000019 */
[----:B------:R-:W-:Y:S05]  /*15f80*/  BRA.U !UP1, `(.L_x_355) ;  /* 0x0000000109047547 */ /* 0x000fea000b800000 */
[----:B------:R-:W-:Y:S05]  /*15f90*/  BPT.TRAP 0x1 ;  /* 0x000000040000795c */ /* 0x000fea0000300000 */
.L_x_355:
[----:B------:R-:W-:Y:S04]  /*15fa0*/  BSSY.RECONVERGENT B0, `(.L_x_356) ;  /* 0x0000003000007945 */ /* 0x000fe80003800200 */
[----:B------:R-:W-:Y:S05]  /*15fb0*/  @P2 BRA `(.L_x_357) ;  /* 0x0000000000042947 */ /* 0x000fea0003800000 */
[----:B------:R-:W-:Y:S05]  /*15fc0*/  BPT.TRAP 0x1 ;  /* 0x000000040000795c */ /* 0x000fea0000300000 */
.L_x_357:
[----:B------:R-:W-:Y:S05]  /*15fd0*/  BSYNC.RECONVERGENT B0 ;  /* 0x0000000000007941 */ /* 0x000fea0003800200 */
.L_x_356:
        /* <DEDUP_REMOVED lines=26> */
.L_x_358:
[----:B------:R-:W-:Y:S01]  /*16180*/  ULEA UR25, UR9, UR8, 0x3 ;  /* 0x0000000809197291 */ /* 0x000fe2000f8e18ff */
[----:B-1----:R-:W-:Y:S01]  /*16190*/  IMAD.U32 R3, RZ, RZ, UR23 ;  /* 0x00000017ff037e24 */ /* 0x002fe2000f8e00ff */
[----:B--2---:R-:W-:-:S04]  /*161a0*/  @!P0 MOV R2, 0x4000 ;  /* 0x0000400000028802 */ /* 0x004fc80000000f00 */
[----:B------:R-:W-:-:S04]  /*161b0*/  SHF.L.U32 R3, R3, 0x1f, RZ ;  /* 0x0000001f03037819 */ /* 0x000fc800000006ff */
[----:B------:R-:W1:Y:S02]  /*161c0*/  SYNCS.PHASECHK.TRANS64.TRYWAIT P1, [UR25+0x2c038], R3 ;  /* 0x02c03803ff0075a7 */ /* 0x000e640008021119 */
[----:B-1----:R-:W-:Y:S05]  /*161d0*/  @!P1 BRA `(.L_x_359) ;  /* 0x0000004400a49947 */ /* 0x002fea0003800000 */
.L_x_484:
[----:B------:R2:W-:Y:S01]  /*161e0*/  @!P0 SYNCS.ARRIVE.TRANS64 RZ, [UR25+0x2c020], R2 ;  /* 0x02c02002ffff89a7 */ /* 0x0005e20008000019 */
[----:B------:R-:W-:Y:S05]  /*161f0*/  BRA.U !UP1, `(.L_x_360) ;  /* 0x0000000109047547 */ /* 0x000fea000b800000 */
[----:B------:R-:W-:Y:S05]  /*16200*/  BPT.TRAP 0x1 ;  /* 0x000000040000795c */ /* 0x000fea0000300000 */
.L_x_360:
[----:B------:R-:W-:Y:S04]  /*16210*/  BSSY.RECONVERGENT B0, `(.L_x_361) ;  /* 0x0000003000007945 */ /* 0x000fe80003800200 */
[----:B------:R-:W-:Y:S05]  /*16220*/  @P2 BRA `(.L_x_362) ;  /* 0x0000000000042947 */ /* 0x000fea0003800000 */
[----:B------:R-:W-:Y:S05]  /*16230*/  BPT.TRAP 0x1 ;  /* 0x000000040000795c */ /* 0x000fea0000300000 */
.L_x_362:
[----:B------:R-:W-:Y:S05]  /*16240*/  BSYNC.RECONVERGENT B0 ;  /* 0x0000000000007941 */ /* 0x000fea0003800200 */
.L_x_361:
        /* <DEDUP_REMOVED lines=23> */
[----:B------:R-:W-:Y:S02]  /*163c0*/  UISETP.NE.AND UP2, UPT, UR7, 0x1, UPT ;  /* 0x000000010700788c */ /* 0x000fe4000bf45270 */
[----:B------:R-:W-:-:S07]  /*163d0*/  ULOP3.LUT UR23, UR23, UR12, URZ, 0x3c, !UPT ;  /* 0x0000000c17177292 */ /* 0x000fce000f8e3cff */
[----:B---3--:R-:W-:Y:S05]  /*163e0*/  BRA.U !UP2, `(.L_x_286) ;  /* 0x000000090a7c7547 */ /* 0x008fea000b800000 */
[----:B------:R-:W-:Y:S05]  /*163f0*/  BRA.U !UP0, `(.L_x_363) ;  /* 0x0000000108047547 */ /* 0x000fea000b800000 */
[----:B------:R-:W-:Y:S05]  /*16400*/  BPT.TRAP 0x1 ;  /* 0x000000040000795c */ /* 0x000fea0000300000 */
.L_x_363:
[----:B------:R-:W-:Y:S01]  /*16410*/  ULEA UR25, UR15, UR8, 0x3 ;  /* 0x000000080f197291 */ /* 0x000fe2000f8e18ff */
[----:B-1----:R-:W-:Y:S01]  /*16420*/  IMAD.U32 R3, RZ, RZ, UR23 ;  /* 0x00000017ff037e24 */ /* 0x002fe2000f8e00ff */
[----:B--2---:R-:W-:-:S04]  /*16430*/  @!P0 MOV R2, 0x4000 ;  /* 0x0000400000028802 */ /* 0x004fc80000000f00 */
[----:B------:R-:W-:-:S04]  /*16440*/  SHF.L.U32 R3, R3, 0x1f, RZ ;  /* 0x0000001f03037819 */ /* 0x000fc800000006ff */
[----:B------:R-:W1:Y:S02]  /*16450*/  SYNCS.PHASECHK.TRANS64.TRYWAIT P1, [UR25+0x2c038], R3 ;  /* 0x02c03803ff0075a7 */ /* 0x000e640008021119 */
[----:B-1----:R-:W-:Y:S05]  /*16460*/  @!P1 BRA `(.L_x_364) ;  /* 0x0000004400189947 */ /* 0x002fea0003800000 */
.L_x_486:
[----:B------:R2:W-:Y:S01]  /*16470*/  @!P0 SYNCS.ARRIVE.TRANS64 RZ, [UR25+0x2c020], R2 ;  /* 0x02c02002ffff89a7 */ /* 0x0005e20008000019 */
[----:B------:R-:W-:Y:S05]  /*16480*/  BRA.U !UP1, `(.L_x_365) ;  /* 0x0000000109047547 */ /* 0x000fea000b800000 */
[----:B------:R-:W-:Y:S05]  /*16490*/  BPT.TRAP 0x1 ;  /* 0x000000040000795c */ /* 0x000fea0000300000 */
.L_x_365:
[----:B------:R-:W-:Y:S04]  /*164a0*/  BSSY.RECONVERGENT B0, `(.L_x_366) ;  /* 0x0000003000007945 */ /* 0x000fe80003800200 */
[----:B------:R-:W-:Y:S05]  /*164b0*/  @P2 BRA `(.L_x_367) ;  /* 0x0000000000042947 */ /* 0x000fea0003800000 */
[----:B------:R-:W-:Y:S05]  /*164c0*/  BPT.TRAP 0x1 ;  /* 0x000000040000795c */ /* 0x000fea0000300000 */
.L_x_367:
[----:B------:R-:W-:Y:S05]  /*164d0*/  BSYNC.RECONVERGENT B0 ;  /* 0x0000000000007941 */ /* 0x000fea0003800200 */
.L_x_366:
        /* <DEDUP_REMOVED lines=26> */
.L_x_368:
[----:B------:R-:W-:Y:S01]  /*16680*/  ULEA UR25, UR9, UR8, 0x3 ;  /* 0x0000000809197291 */ /* 0x000fe2000f8e18ff */
[----:B-1----:R-:W-:Y:S01]  /*16690*/  IMAD.U32 R3, RZ, RZ, UR23 ;  /* 0x00000017ff037e24 */ /* 0x002fe2000f8e00ff */
[----:B--2---:R-:W-:-:S04]  /*166a0*/  @!P0 MOV R2, 0x4000 ;  /* 0x0000400000028802 */ /* 0x004fc80000000f00 */
[----:B------:R-:W-:-:S04]  /*166b0*/  SHF.L.U32 R3, R3, 0x1f, RZ ;  /* 0x0000001f03037819 */ /* 0x000fc800000006ff */
[----:B------:R-:W1:Y:S02]  /*166c0*/  SYNCS.PHASECHK.TRANS64.TRYWAIT P1, [UR25+0x2c038], R3 ;  /* 0x02c03803ff0075a7 */ /* 0x000e640008021119 */
[----:B-1----:R-:W-:Y:S05]  /*166d0*/  @!P1 BRA `(.L_x_369) ;  /* 0x0000004000949947 */ /* 0x002fea0003800000 */
.L_x_488:
[----:B------:R2:W-:Y:S01]  /*166e0*/  @!P0 SYNCS.ARRIVE.TRANS64 RZ, [UR25+0x2c020], R2 ;  /* 0x02c02002ffff89a7 */ /* 0x0005e20008000019 */
[----:B------:R-:W-:Y:S05]  /*166f0*/  BRA.U !UP1, `(.L_x_370) ;  /* 0x0000000109047547 */ /* 0x000fea000b800000 */
[----:B------:R-:W-:Y:S05]  /*16700*/  BPT.TRAP 0x1 ;  /* 0x000000040000795c */ /* 0x000fea0000300000 */
.L_x_370:
[----:B------:R-:W-:Y:S04]  /*16710*/  BSSY.RECONVERGENT B0, `(.L_x_371) ;  /* 0x0000003000007945 */ /* 0x000fe80003800200 */
[----:B------:R-:W-:Y:S05]  /*16720*/  @P2 BRA `(.L_x_372) ;  /* 0x0000000000042947 */ /* 0x000fea0003800000 */
[----:B------:R-:W-:Y:S05]  /*16730*/  BPT.TRAP 0x1 ;  /* 0x000000040000795c */ /* 0x000fea0000300000 */
.L_x_372:
[----:B------:R-:W-:Y:S05]  /*16740*/  BSYNC.RECONVERGENT B0 ;  /* 0x0000000000007941 */ /* 0x000fea0003800200 */
.L_x_371:
        /* <DEDUP_REMOVED lines=26> */
[----:B------:R-:W-:Y:S01]  /*168f0*/  UIADD3 UR6, UPT, UPT, UR6, 0x2, URZ ;  /* 0x0000000206067890 */ /* 0x000fe2000fffe0ff */
[----:B------:R-:W-:Y:S11]  /*16900*/  BRA.U !UP0, `(.L_x_373) ;  /* 0x0000000108047547 */ /* 0x000ff6000b800000 */
[----:B------:R-:W-:Y:S05]  /*16910*/  BPT.TRAP 0x1 ;  /* 0x000000040000795c */ /* 0x000fea0000300000 */
.L_x_373:
[----:B------:R-:W-:Y:S01]  /*16920*/  ULEA UR25, UR15, UR8, 0x3 ;  /* 0x000000080f197291 */ /* 0x000fe2000f8e18ff */
[----:B-1----:R-:W-:Y:S01]  /*16930*/  IMAD.U32 R3, RZ, RZ, UR23 ;  /* 0x00000017ff037e24 */ /* 0x002fe2000f8e00ff */
[----:B--2---:R-:W-:-:S04]  /*16940*/  @!P0 MOV R2, 0x4000 ;  /* 0x0000400000028802 */ /* 0x004fc80000000f00 */
[----:B------:R-:W-:-:S04]  /*16950*/  SHF.L.U32 R3, R3, 0x1f, RZ ;  /* 0x0000001f03037819 */ /* 0x000fc800000006ff */
[----:B------:R-:W1:Y:S02]  /*16960*/  SYNCS.PHASECHK.TRANS64.TRYWAIT P1, [UR25+0x2c038], R3 ;  /* 0x02c03803ff0075a7 */ /* 0x000e640008021119 */
[----:B-1----:R-:W-:Y:S05]  /*16970*/  @!P1 BRA `(.L_x_374) ;  /* 0x0000004000049947 */ /* 0x002fea0003800000 */
.L_x_490:
[----:B------:R2:W-:Y:S01]  /*16980*/  @!P0 SYNCS.ARRIVE.TRANS64 RZ, [UR25+0x2c020], R2 ;  /* 0x02c02002ffff89a7 */ /* 0x0005e20008000019 */
[----:B------:R-:W-:Y:S05]  /*16990*/  BRA.U !UP1, `(.L_x_375) ;  /* 0x0000000109047547 */ /* 0x000fea000b800000 */
[----:B------:R-:W-:Y:S05]  /*169a0*/  BPT.TRAP 0x1 ;  /* 0x000000040000795c */ /* 0x000fea0000300000 */
.L_x_375:
[----:B------:R-:W-:Y:S04]  /*169b0*/  BSSY.RECONVERGENT B0, `(.L_x_376) ;  /* 0x0000003000007945 */ /* 0x000fe80003800200 */
[----:B------:R-:W-:Y:S05]  /*169c0*/  @P2 BRA `(.L_x_377) ;  /* 0x0000000000042947 */ /* 0x000fea0003800000 */
[----:B------:R-:W-:Y:S05]  /*169d0*/  BPT.TRAP 0x1 ;  /* 0x000000040000795c */ /* 0x000fea0000300000 */
.L_x_377:
[----:B------:R-:W-:Y:S05]  /*169e0*/  BSYNC.RECONVERGENT B0 ;  /* 0x0000000000007941 */ /* 0x000fea0003800200 */
.L_x_376:
        /* <DEDUP_REMOVED lines=26> */
.L_x_378:
[----:B------:R-:W-:Y:S01]  /*16b90*/  ULEA UR17, UR7, UR8, 0x3 ;  /* 0x0000000807117291 */ /* 0x000fe2000f8e18ff */
[----:B-1----:R-:W-:Y:S01]  /*16ba0*/  IMAD.U32 R3, RZ, RZ, UR23 ;  /* 0x00000017ff037e24 */ /* 0x002fe2000f8e00ff */
[----:B--2---:R-:W-:-:S04]  /*16bb0*/  @!P0 MOV R2, 0x4000 ;  /* 0x0000400000028802 */ /* 0x004fc80000000f00 */
[----:B------:R-:W-:-:S04]  /*16bc0*/  SHF.L.U32 R3, R3, 0x1f, RZ ;  /* 0x0000001f03037819 */ /* 0x000fc800000006ff */
[----:B------:R-:W1:Y:S02]  /*16bd0*/  SYNCS.PHASECHK.TRANS64.TRYWAIT P1, [UR17+0x2c038], R3 ;  /* 0x02c03803ff0075a7 */ /* 0x000e640008021111 */
[----:B-1----:R-:W-:Y:S05]  /*16be0*/  @!P1 BRA `(.L_x_379) ;  /* 0x0000003c00809947 */ /* 0x002fea0003800000 */
.L_x_492:
[----:B------:R2:W-:Y:S01]  /*16bf0*/  @!P0 SYNCS.ARRIVE.TRANS64 RZ, [UR17+0x2c020], R2 ;  /* 0x02c02002ffff89a7 */ /* 0x0005e20008000011 */
[----:B------:R-:W-:Y:S05]  /*16c00*/  BRA.U !UP1, `(.L_x_380) ;  /* 0x0000000109047547 */ /* 0x000fea000b800000 */
[----:B------:R-:W-:Y:S05]  /*16c10*/  BPT.TRAP 0x1 ;  /* 0x000000040000795c */ /* 0x000fea0000300000 */
.L_x_380:
[----:B------:R-:W-:Y:S04]  /*16c20*/  BSSY.RECONVERGENT B0, `(.L_x_381) ;  /* 0x0000003000007945 */ /* 0x000fe80003800200 */
[----:B------:R-:W-:Y:S05]  /*16c30*/  @P2 BRA `(.L_x_382) ;  /* 0x0000000000042947 */ /* 0x000fea0003800000 */
[----:B------:R-:W-:Y:S05]  /*16c40*/  BPT.TRAP 0x1 ;  /* 0x000000040000795c */ /* 0x000fea0000300000 */
.L_x_382:
[----:B------:R-:W-:Y:S05]  /*16c50*/  BSYNC.RECONVERGENT B0 ;  /* 0x0000000000007941 */ /* 0x000fea0003800200 */
.L_x_381:
        /* <DEDUP_REMOVED lines=23> */
[----:B---3--:R-:W-:-:S12]  /*16dd0*/  ULOP3.LUT UR23, UR23, UR6, URZ, 0x3c, !UPT ;  /* 0x0000000617177292 */ /* 0x008fd8000f8e3cff */
.L_x_286:
[----:B------:R-:W3:Y:S01]  /*16de0*/  LDCU UR7, c[0x0][0x370] ;  /* 0x00006e00ff0777ac */ /* 0x000ee20008000800 */
[----:B------:R-:W4:Y:S01]  /*16df0*/  LDCU UR6, c[0x0][0x900] ;  /* 0x00012000ff0677ac */ /* 0x000f220008000800 */
[----:B---3--:R-:W-:-:S04]  /*16e00*/  UIADD3 UR38, UPT, UPT, UR7, UR38, URZ ;  /* 0x0000002607267290 */ /* 0x008fc8000fffe0ff */
[----:B----4-:R-:W-:-:S09]  /*16e10*/  UISETP.GE.AND UP2, UPT, UR38, UR6, UPT ;  /* 0x000000062600728c */ /* 0x010fd2000bf46270 */
[----:B------:R-:W-:Y:S05]  /*16e20*/  BRA.U !UP2, `(.L_x_383) ;  /* 0xffffffcd0a8c7547 */ /* 0x000fea000b83ffff */
[----:B-1----:R-:W-:Y:S05]  /*16e30*/  EXIT ;  /* 0x000000000000794d */ /* 0x002fea0003800000 */
.L_x_511:
[----:B------:R-:W-:-:S08]  /*16e40*/  NOP ;  /* 0x0000000000007918 */ /* 0x000fd00000000000 */
[----:B------:R-:W1:-:S00]  /*16e50*/  USETMAXREG.DEALLOC.CTAPOOL 0x20 ;  /* 0x00000020000079c8 */ /* 0x000e4000080e0500 */
[----:B-1----:R-:W1:Y:S02]  /*16e60*/  LDC R0, c[0x0][0x900] ;  /* 0x00024000ff007b82 */ /* 0x002e640000000800 */
[----:B-1----:R-:W-:-:S13]  /*16e70*/  ISETP.LE.AND P0, PT, R0, UR38, PT ;  /* 0x0000002600007c0c */ /* 0x002fda000bf03270 */
[----:B------:R-:W-:Y:S05]  /*16e80*/  @P0 EXIT ;  /* 0x000000000000094d */ /* 0x000fea0003800000 */
[----:B------:R-:W-:Y:S01]  /*16e90*/  HFMA2 R2, -RZ, RZ, 0, 0 ;  /* 0x00000000ff027431 */ /* 0x000fe200000001ff */
[----:B------:R-:W-:Y:S01]  /*16ea0*/  PRMT R0, RZ, 0x7610, R0 ;  /* 0x00007610ff007816 */ /* 0x000fe20000000000 */
[----:B------:R-:W1:Y:S01]  /*16eb0*/  LDCU.64 UR62, c[0x0][0x348] ;  /* 0x00006900ff3e77ac */ /* 0x000e620008000a00 */
[----:B------:R-:W2:Y:S01]  /*16ec0*/  LDCU UR22, c[0x0][0x900] ;  /* 0x00012000ff1677ac */ /* 0x000ea20008000800 */
[----:B------:R-:W3:Y:S01]  /*16ed0*/  LDCU UR47, c[0x0][0x904] ;  /* 0x00012080ff2f77ac */ /* 0x000ee20008000800 */
[----:B------:R-:W4:Y:S01]  /*16ee0*/  LDCU UR46, c[0x0][0x380] ;  /* 0x00007000ff2e77ac */ /* 0x000f220008000800 */
[----:B------:R-:W1:Y:S01]  /*16ef0*/  LDCU UR31, c[0x0][0x38c] ;  /* 0x00007180ff1f77ac */ /* 0x000e620008000800 */
[----:B------:R-:W1:Y:S01]  /*16f00*/  LDCU UR54, c[0x0][0x91c] ;  /* 0x00012380ff3677ac */ /* 0x000e620008000800 */
[----:B------:R-:W1:Y:S01]  /*16f10*/  LDCU UR39, c[0x0][0x918] ;  /* 0x00012300ff2777ac */ /* 0x000e620008000800 */
[----:B------:R-:W1:Y:S01]  /*16f20*/  LDCU.64 UR14, c[0x0][0x908] ;  /* 0x00012100ff0e77ac */ /* 0x000e620008000a00 */
[----:B------:R-:W1:Y:S01]  /*16f30*/  LDCU.64 UR6, c[0x0][0x920] ;  /* 0x00012400ff0677ac */ /* 0x000e620008000a00 */
[----:B------:R-:W1:Y:S02]  /*16f40*/  LDCU.64 UR4, c[0x0][0x910] ;  /* 0x00012200ff0477ac */ /* 0x000e640008000a00 */
.L_x_395:
[----:B-1----:R-:W-:Y:S02]  /*16f50*/  UIMAD.WIDE.U32 UR8, UR38, UR14, URZ ;  /* 0x0000000e260872a5 */ /* 0x002fe4000f8e00ff */
[----:B---3--:R-:W-:Y:S02]  /*16f60*/  UISETP.NE.AND UP0, UPT, UR47, 0x1, UPT ;  /* 0x000000012f00788c */ /* 0x008fe4000bf05270 */
[----:B------:R-:W-:-:S04]  /*16f70*/  USHF.R.U32.HI UR10, URZ, UR15, UR9 ;  /* 0x0000000fff0a7299 */ /* 0x000fc80008011609 */
[----:B------:R-:W-:Y:S02]  /*16f80*/  USEL UR10, UR38, UR10, !UP0 ;  /* 0x0000000a260a7287 */ /* 0x000fe4000c000000 */
[----:B------:R-:W-:Y:S02]  /*16f90*/  UISETP.NE.AND UP0, UPT, UR54, 0x1, UPT ;  /* 0x000000013600788c */ /* 0x000fe4000bf05270 */
[----:B------:R-:W-:Y:S02]  /*16fa0*/  UIADD3 UR11, UPT, UPT, -UR10, URZ, URZ ;  /* 0x000000ff0a0b7290 */ /* 0x000fe4000fffe1ff */
[----:B------:R-:W-:Y:S02]  /*16fb0*/  UIMAD.WIDE.U32 UR8, UR10, UR6, URZ ;  /* 0x000000060a0872a5 */ /* 0x000fe4000f8e00ff */
[----:B------:R-:W-:Y:S02]  /*16fc0*/  UIMAD UR11, UR47, UR11, UR38 ;  /* 0x0000000b2f0b72a4 */ /* 0x000fe4000f8e0226 */
[----:B------:R-:W-:-:S02]  /*16fd0*/  USHF.R.U32.HI UR8, URZ, UR7, UR9 ;  /* 0x00000007ff087299 */ /* 0x000fc40008011609 */
[----:B------:R-:W-:Y:S02]  /*16fe0*/  USHF.L.U32 UR12, UR11, 0x8, URZ ;  /* 0x000000080b0c7899 */ /* 0x000fe400080006ff */
[----:B------:R-:W-:Y:S02]  /*16ff0*/  USEL UR8, UR10, UR8, !UP0 ;  /* 0x000000080a087287 */ /* 0x000fe4000c000000 */
[----:B----4-:R-:W-:Y:S02]  /*17000*/  UISETP.GE.AND UP0, UPT, UR12, UR46, UPT ;  /* 0x0000002e0c00728c */ /* 0x010fe4000bf06270 */
[----:B------:R-:W-:Y:S01]  /*17010*/  UIADD3 UR9, UPT, UPT, -UR8, URZ, URZ ;  /* 0x000000ff08097290 */ /* 0x000fe2000fffe1ff */
[----:B------:R-:W-:-:S03]  /*17020*/  MOV R18, UR12 ;  /* 0x0000000c00127c02 */ /* 0x000fc60008000f00 */
[----:B------:R-:W-:-:S06]  /*17030*/  UIMAD UR9, UR54, UR9, UR10 ;  /* 0x00000009360972a4 */ /* 0x000fcc000f8e020a */
[----:B------:R-:W-:Y:S01]  /*17040*/  MOV R19, UR9 ;  /* 0x0000000900137c02 */ /* 0x000fe20008000f00 */
[----:B------:R-:W-:Y:S06]  /*17050*/  BRA.U UP0, `(.L_x_384) ;  /* 0x0000002100cc7547 */ /* 0x000fec000b800000 */
[----:B------:R-:W-:Y:S01]  /*17060*/  IMAD.U32 R4, RZ, RZ, UR31 ;  /* 0x0000001fff047e24 */ /* 0x000fe2000f8e00ff */
[----:B------:R-:W-:Y:S02]  /*17070*/  UIMAD.WIDE.U32 UR10, UR8, UR5, URZ ;  /* 0x00000005080a72a5 */ /* 0x000fe4000f8e00ff */
[----:B------:R-:W-:Y:S02]  /*17080*/  UISETP.NE.AND UP0, UPT, UR4, 0x1, UPT ;  /* 0x000000010400788c */ /* 0x000fe4000bf05270 */
[----:B------:R-:W-:-:S03]  /*17090*/  IABS R4, R4 ;  /* 0x0000000400047213 */ /* 0x000fc60000000000 */
[----:B------:R-:W-:Y:S01]  /*170a0*/  UMOV UR9, UR11 ;  /* 0x0000000b00097c82 */ /* 0x000fe20008000000 */
[----:B------:R-:W1:Y:S01]  /*170b0*/  I2F.RP R0, R4 ;  /* 0x0000000400007306 */ /* 0x000e620000209400 */
[----:B------:R-:W-:-:S04]  /*170c0*/  USHF.R.U32.HI UR9, URZ, UR39, UR9 ;  /* 0x00000027ff097299 */ /* 0x000fc80008011609 */
[----:B------:R-:W-:Y:S02]  /*170d0*/  USEL UR9, UR8, UR9, !UP0 ;  /* 0x0000000908097287 */ /* 0x000fe4000c000000 */
[----:B------:R-:W-:Y:S02]  /*170e0*/  UISETP.NE.AND UP0, UPT, UR31, URZ, UPT ;  /* 0x000000ff1f00728c */ /* 0x000fe4000bf05270 */
[----:B------:R-:W-:-:S04]  /*170f0*/  UIADD3 UR9, UPT, UPT, -UR9, URZ, URZ ;  /* 0x000000ff09097290 */ /* 0x000fc8000fffe1ff */
[----:B------:R-:W-:Y:S01]  /*17100*/  UIMAD UR8, UR4, UR9, UR8 ;  /* 0x00000009040872a4 */ /* 0x000fe2000f8e0208 */
[----:B-1----:R-:W1:Y:S03]  /*17110*/  MUFU.RCP R6, R0 ;  /* 0x0000000000067308 */ /* 0x002e660000001000 */
[----:B------:R-:W-:-:S04]  /*17120*/  ULOP3.LUT UR9, UR8, UR31, URZ, 0x3c, !UPT ;  /* 0x0000001f08097292 */ /* 0x000fc8000f8e3cff */
[----:B------:R-:W-:Y:S01]  /*17130*/  UISETP.GE.AND UP1, UPT, UR9, URZ, UPT ;  /* 0x000000ff0900728c */ /* 0x000fe2000bf26270 */
[----:B-1----:R-:W-:Y:S02]  /*17140*/  IADD3 R6, PT, PT, R6, 0xffffffe, RZ ;  /* 0x0ffffffe06067810 */ /* 0x002fe40007ffe0ff */
[----:B------:R-:W-:Y:S02]  /*17150*/  MOV R0, UR8 ;  /* 0x0000000800007c02 */ /* 0x000fe40008000f00 */
[----:B------:R-:W1:Y:S02]  /*17160*/  F2I.FTZ.U32.TRUNC.NTZ R7, R6 ;  /* 0x0000000600077305 */ /* 0x000e64000021f000 */
[----:B------:R-:W-:Y:S01]  /*17170*/  IABS R0, R0 ;  /* 0x0000000000007213 */ /* 0x000fe20000000000 */
[----:B-1----:R-:W-:Y:S02]  /*17180*/  IMAD.MOV R3, RZ, RZ, -R7 ;  /* 0x000000ffff037224 */ /* 0x002fe400078e0a07 */
        /* <DEDUP_REMOVED lines=10> */
[----:B------:R-:W-:Y:S01]  /*17230*/  @P1 VIADD R5, R5, 0x1 ;  /* 0x0000000105051836 */ /* 0x000fe20000000000 */
[----:B------:R-:W-:-:S04]  /*17240*/  ELECT P1, URZ, PT ;  /* 0x0000000000ff782f */ /* 0x000fc80003820000 */
[----:B------:R-:W-:-:S13]  /*17250*/  R2UR UR12, R5 ;  /* 0x00000000050c72ca */ /* 0x000fda00000e0000 */
[----:B------:R-:W-:Y:S02]  /*17260*/  @!UP1 UIADD3 UR12, UPT, UPT, -UR12, URZ, URZ ;  /* 0x000000ff0c0c9290 */ /* 0x000fe4000fffe1ff */
[----:B------:R-:W-:-:S04]  /*17270*/  @!UP0 ULOP3.LUT UR12, URZ, UR31, URZ, 0x33, !UPT ;  /* 0x0000001fff0c8292 */ /* 0x000fc8000f8e33ff */
[----:B------:R-:W-:Y:S02]  /*17280*/  UIADD3 UR9, UPT, UPT, -UR12, URZ, URZ ;  /* 0x000000ff0c097290 */ /* 0x000fe4000fffe1ff */
[----:B------:R-:W-:Y:S02]  /*17290*/  MOV R17, UR12 ;  /* 0x0000000c00117c02 */ /* 0x000fe40008000f00 */
[----:B------:R-:W-:-:S06]  /*172a0*/  UIMAD UR8, UR31, UR9, UR8 ;  /* 0x000000091f0872a4 */ /* 0x000fcc000f8e0208 */
[----:B------:R-:W-:Y:S01]  /*172b0*/  IMAD.U32 R16, RZ, RZ, UR8 ;  /* 0x00000008ff107e24 */ /* 0x000fe2000f8e00ff */
[----:B------:R-:W-:Y:S06]  /*172c0*/  BRA.U UP6, `(.L_x_385) ;  /* 0x0000000106047547 */ /* 0x000fec000b800000 */
[----:B--2---:R-:W-:Y:S05]  /*172d0*/  BPT.TRAP 0x1 ;  /* 0x000000040000795c */ /* 0x004fea0000300000 */
.L_x_385:
[----:B------:R-:W1:Y:S01]  /*172e0*/  S2UR UR30, SR_CgaCtaId ;  /* 0x00000000001e79c3 */ /* 0x000e620000008800 */
[----:B------:R-:W-:Y:S01]  /*172f0*/  UMOV UR23, 0x400 ;  /* 0x0000040000177882 */ /* 0x000fe20000000000 */
[----:B------:R-:W-:Y:S01]  /*17300*/  SHF.L.U32 R0, R2, 0x1f, RZ ;  /* 0x0000001f02007819 */ /* 0x000fe200000006ff */
[----:B-1----:R-:W-:-:S09]  /*17310*/  ULEA UR23, UR30, UR23, 0x18 ;  /* 0x000000171e177291 */ /* 0x002fd2000f8ec0ff */
[----:B------:R-:W1:Y:S02]  /*17320*/  SYNCS.PHASECHK.TRANS64.TRYWAIT P0, [UR23+0x2c0b0], R0 ;  /* 0x02c0b000ff0075a7 */ /* 0x000e640008001117 */
[----:B-1----:R-:W-:Y:S05]  /*17330*/  @!P0 BRA `(.L_x_386) ;  /* 0x0000003400c48947 */ /* 0x002fea0003800000 */
.L_x_494:
[----:B------:R-:W-:Y:S04]  /*17340*/  BSSY.RECONVERGENT B0, `(.L_x_387) ;  /* 0x0000121000007945 */ /* 0x000fe80003800200 */
[----:B------:R-:W-:Y:S05]  /*17350*/  @!P1 BRA `(.L_x_388) ;  /* 0x00000010007c9947 */ /* 0x000fea0003800000 */
[----:B------:R-:W-:Y:S01]  /*17360*/  R2UR UR50, R18 ;  /* 0x00000000123272ca */ /* 0x000fe200000e0000 */
[----:B------:R3:W-:Y:S01]  /*17370*/  STL [R1+0x6c], R19 ;  /* 0x00006c1301007387 */ /* 0x0007e20000100800 */
[----:B------:R-:W-:Y:S01]  /*17380*/  R2UR UR53, R19 ;  /* 0x00000000133572ca */ /* 0x000fe200000e0000 */
[----:B------:R-:W-:Y:S01]  /*17390*/  UIADD3 UR70, UP0, UPT, UR62, 0x400, URZ ;  /* 0x000004003e467890 */ /* 0x000fe2000ff1e0ff */
[----:B------:R-:W-:Y:S01]  /*173a0*/  R2UR UR51, R16 ;  /* 0x00000000103372ca */ /* 0x000fe200000e0000 */
[----:B------:R-:W-:Y:S01]  /*173b0*/  UIADD3 UR48, UPT, UPT, UR23, 0x1c000, URZ ;  /* 0x0001c00017307890 */ /* 0x000fe2000fffe0ff */
[----:B------:R-:W-:Y:S01]  /*173c0*/  R2UR UR52, R17 ;  /* 0x00000000113472ca */ /* 0x000fe200000e0000 */
[----:B------:R-:W-:Y:S01]  /*173d0*/  UIADD3.X UR71, UPT, UPT, URZ, UR63, URZ, UP0, !UPT ;  /* 0x0000003fff477290 */ /* 0x000fe200087fe4ff */
[----:B------:R-:W-:Y:S01]  /*173e0*/  MOV.SPILL R29, UR54 ;  /* 0x00000036001d7c02 */ /* 0x000fe20009000f00 */
[----:B------:R-:W-:Y:S01]  /*173f0*/  UIADD3 UR24, UPT, UPT, UR23, 0x1c800, URZ ;  /* 0x0001c80017187890 */ /* 0x000fe2000fffe0ff */
[----:B------:R1:W-:Y:S01]  /*17400*/  STL [R1+0x58], R0 ;  /* 0x0000580001007387 */ /* 0x0003e20000100800 */
[----:B------:R-:W-:Y:S01]  /*17410*/  UIADD3 UR16, UPT, UPT, UR23, 0x1d000, URZ ;  /* 0x0001d00017107890 */ /* 0x000fe2000fffe0ff */
[----:B------:R-:W-:Y:S01]  /*17420*/  R2UR.FILL UR54, R29 ;  /* 0x000000001d3672ca */ /* 0x000fe200004e0000 */
[----:B------:R-:W-:Y:S01]  /*17430*/  UIADD3 UR9, UPT, UPT, UR50, 0x20, URZ ;  /* 0x0000002032097890 */ /* 0x000fe2000fffe0ff */
[----:B------:R4:W-:Y:S01]  /*17440*/  STL [R1+0x64], R16 ;  /* 0x0000641001007387 */ /* 0x0009e20000100800 */
[----:B------:R-:W-:Y:S01]  /*17450*/  UIADD3 UR26, UPT, UPT, UR50, 0x8, URZ ;  /* 0x00000008321a7890 */ /* 0x000fe2000fffe0ff */
[----:B------:R-:W-:Y:S01]  /*17460*/  IMAD.U32 R25, RZ, RZ, UR53 ;  /* 0x00000035ff197e24 */ /* 0x000fe2000f8e00ff */
[----:B------:R-:W-:Y:S01]  /*17470*/  UIADD3 UR18, UPT, UPT, UR50, 0x10, URZ ;  /* 0x0000001032127890 */ /* 0x000fe2000fffe0ff */
[----:B------:R-:W-:Y:S01]  /*17480*/  IMAD.U32 R27, RZ, RZ, UR51 ;  /* 0x00000033ff1b7e24 */ /* 0x000fe2000f8e00ff */
[----:B------:R-:W-:Y:S01]  /*17490*/  UIADD3 UR10, UPT, UPT, UR50, 0x18, URZ ;  /* 0x00000018320a7890 */ /* 0x000fe2000fffe0ff */
[----:B------:R-:W-:Y:S01]  /*174a0*/  IMAD.U32 R28, RZ, RZ, UR9 ;  /* 0x00000009ff1c7e24 */ /* 0x000fe2000f8e00ff */
[----:B------:R-:W-:Y:S01]  /*174b0*/  UIADD3 UR9, UPT, UPT, UR50, 0x28, URZ ;  /* 0x0000002832097890 */ /* 0x000fe2000fffe0ff */
[----:B------:R-:W-:Y:S01]  /*174c0*/  IMAD.U32 R26, RZ, RZ, UR52 ;  /* 0x00000034ff1a7e24 */ /* 0x000fe2000f8e00ff */
[----:B------:R-:W-:Y:S01]  /*174d0*/  UIADD3 UR8, UPT, UPT, UR23, 0x1d800, URZ ;  /* 0x0001d80017087890 */ /* 0x000fe2000fffe0ff */
[----:B------:R2:W-:Y:S01]  /*174e0*/  STL [R1+0x5c], R2 ;  /* 0x00005c0201007387 */ /* 0x0005e20000100800 */
[----:B------:R-:W-:Y:S01]  /*174f0*/  UMOV UR49, URZ ;  /* 0x000000ff00317c82 */ /* 0x000fe20008000000 */
[----:B------:R-:W-:Y:S01]  /*17500*/  UMOV UR41, URZ ;  /* 0x000000ff00297c82 */ /* 0x000fe20008000000 */
[----:B---3--:R-:W-:Y:S01]  /*17510*/  IMAD.U32 R19, RZ, RZ, UR9 ;  /* 0x00000009ff137e24 */ /* 0x008fe2000f8e00ff */
[----:B------:R-:W-:Y:S01]  /*17520*/  UIADD3 UR9, UPT, UPT, UR50, 0x30, URZ ;  /* 0x0000003032097890 */ /* 0x000fe2000fffe0ff */
[----:B------:R3:W-:Y:S01]  /*17530*/  UTMASTG.5D [UR48], [UR70] ;  /* 0x00000030460073b5 */ /* 0x0007e20008020000 */
[----:B------:R-:W-:Y:S01]  /*17540*/  UMOV UR27, UR51 ;  /* 0x00000033001b7c82 */ /* 0x000fe20008000000 */
[----:B------:R-:W-:Y:S01]  /*17550*/  UMOV UR28, UR52 ;  /* 0x00000034001c7c82 */ /* 0x000fe20008000000 */
[----:B------:R-:W-:Y:S01]  /*17560*/  UMOV UR29, UR53 ;  /* 0x00000035001d7c82 */ /* 0x000fe20008000000 */
[----:B------:R-:W-:Y:S01]  /*17570*/  UMOV UR25, UR49 ;  /* 0x0000003100197c82 */ /* 0x000fe20008000000 */
[----:B------:R-:W-:Y:S01]  /*17580*/  IMAD.U32 R24, RZ, RZ, UR9 ;  /* 0x00000009ff187e24 */ /* 0x000fe2000f8e00ff */
[----:B------:R-:W-:Y:S01]  /*17590*/  UIADD3 UR9, UPT, UPT, UR50, 0x38, URZ ;  /* 0x0000003832097890 */ /* 0x000fe2000fffe0ff */
[----:B------:R-:W-:Y:S01]  /*175a0*/  MOV.SPILL R29, UR10 ;  /* 0x0000000a001d7c02 */ /* 0x000fe20009000f00 */
[----:B------:R-:W-:Y:S01]  /*175b0*/  UMOV UR19, UR51 ;  /* 0x0000003300137c82 */ /* 0x000fe20008000000 */
[----:B------:R-:W-:Y:S01]  /*175c0*/  UMOV UR20, UR52 ;  /* 0x0000003400147c82 */ /* 0x000fe20008000000 */
[----:B------:R-:W-:Y:S01]  /*175d0*/  UMOV UR21, UR53 ;  /* 0x0000003500157c82 */ /* 0x000fe20008000000 */
[----:B------:R-:W-:Y:S01]  /*175e0*/  UMOV UR17, UR41 ;  /* 0x0000002900117c82 */ /* 0x000fe20008000000 */
[----:B------:R-:W-:Y:S01]  /*175f0*/  IMAD.U32 R23, RZ, RZ, UR9 ;  /* 0x00000009ff177e24 */ /* 0x000fe2000f8e00ff */
[----:B------:R-:W-:Y:S01]  /*17600*/  UIADD3 UR9, UPT, UPT, UR50, 0x40, URZ ;  /* 0x0000004032097890 */ /* 0x000fe2000fffe0ff */
[----:B------:R-:W-:Y:S01]  /*17610*/  UTMASTG.5D [UR24], [UR70] ;  /* 0x00000018460073b5 */ /* 0x000fe20008020000 */
[----:B------:R-:W-:Y:S01]  /*17620*/  UMOV UR11, UR51 ;  /* 0x00000033000b7c82 */ /* 0x000fe20008000000 */
[----:B------:R-:W-:Y:S01]  /*17630*/  UMOV UR12, UR52 ;  /* 0x00000034000c7c82 */ /* 0x000fe20008000000 */
[----:B------:R-:W-:Y:S01]  /*17640*/  UMOV UR13, UR53 ;  /* 0x00000035000d7c82 */ /* 0x000fe20008000000 */
[----:B------:R-:W-:Y:S01]  /*17650*/  UMOV UR34, UR50 ;  /* 0x0000003200227c82 */ /* 0x000fe20008000000 */
[----:B------:R-:W-:Y:S01]  /*17660*/  IMAD.U32 R22, RZ, RZ, UR9 ;  /* 0x00000009ff167e24 */ /* 0x000fe2000f8e00ff */
[----:B------:R-:W-:Y:S01]  /*17670*/  UIADD3 UR9, UPT, UPT, UR50, 0x48, URZ ;  /* 0x0000004832097890 */ /* 0x000fe2000fffe0ff */
[----:B-1----:R-:W-:Y:S01]  /*17680*/  MOV.SPILL R0, UR15 ;  /* 0x0000000f00007c02 */ /* 0x002fe20009000f00 */
[----:B------:R-:W-:Y:S01]  /*17690*/  UTMASTG.5D [UR16], [UR70] ;  /* 0x00000010460073b5 */ /* 0x000fe20008020000 */
[----:B------:R-:W-:Y:S01]  /*176a0*/  UIADD3 UR58, UPT, UPT, UR34, 0x68, URZ ;  /* 0x00000068223a7890 */ /* 0x000fe2000fffe0ff */
[----:B----4-:R-:W-:Y:S01]  /*176b0*/  IMAD.U32 R16, RZ, RZ, UR52 ;  /* 0x00000034ff107e24 */ /* 0x010fe2000f8e00ff */
[----:B------:R-:W-:Y:S01]  /*176c0*/  R2UR.FILL UR15, R0 ;  /* 0x00000000000f72ca */ /* 0x000fe200004e0000 */
[----:B------:R-:W-:Y:S01]  /*176d0*/  IMAD.U32 R21, RZ, RZ, UR9 ;  /* 0x00000009ff157e24 */ /* 0x000fe2000f8e00ff */
[----:B------:R-:W-:Y:S01]  /*176e0*/  UIADD3 UR9, UPT, UPT, UR50, 0x50, URZ ;  /* 0x0000005032097890 */ /* 0x000fe2000fffe0ff */
[----:B--2---:R-:W-:Y:S01]  /*176f0*/  MOV.SPILL R2, UR14 ;  /* 0x0000000e00027c02 */ /* 0x004fe20009000f00 */
[----:B------:R-:W-:Y:S01]  /*17700*/  UMOV UR22, UR52 ;  /* 0x0000003400167c82 */ /* 0x000fe20008000000 */
[----:B------:R1:W-:Y:S01]  /*17710*/  STL [R1+0x68], R17 ;  /* 0x0000681101007387 */ /* 0x0003e20000100800 */
[----:B------:R-:W-:Y:S01]  /*17720*/  UMOV UR60, UR22 ;  /* 0x00000016003c7c82 */ /* 0x000fe20008000000 */
[----:B------:R-:W-:Y:S01]  /*17730*/  UMOV UR30, UR51 ;  /* 0x00000033001e7c82 */ /* 0x000fe20008000000 */
[----:B------:R-:W-:Y:S01]  /*17740*/  IMAD.U32 R20, RZ, RZ, UR9 ;  /* 0x00000009ff147e24 */ /* 0x000fe2000f8e00ff */
[----:B------:R-:W-:Y:S01]  /*17750*/  UMOV UR9, UR41 ;  /* 0x0000002900097c82 */ /* 0x000fe20008000000 */
[----:B------:R2:W-:Y:S01]  /*17760*/  STL [R1+0x60], R18 ;  /* 0x0000601201007387 */ /* 0x0005e20000100800 */
[----:B------:R-:W-:Y:S01]  /*17770*/  UMOV UR55, UR53 ;  /* 0x0000003500377c82 */ /* 0x000fe20008000000 */
[----:B------:R-:W-:Y:S01]  /*17780*/  IMAD.U32 R15, RZ, RZ, UR51 ;  /* 0x00000033ff0f7e24 */ /* 0x000fe2000f8e00ff */
[----:B------:R-:W-:Y:S01]  /*17790*/  UMOV UR59, UR30 ;  /* 0x0000001e003b7c82 */ /* 0x000fe20008000000 */
[----:B------:R4:W-:Y:S01]  /*177a0*/  UTMASTG.5D [UR8], [UR70] ;  /* 0x00000008460073b5 */ /* 0x0009e20008020000 */
[----:B------:R-:W-:Y:S01]  /*177b0*/  IMAD.U32 R14, RZ, RZ, UR52 ;  /* 0x00000034ff0e7e24 */ /* 0x000fe2000f8e00ff */
[----:B------:R-:W-:Y:S01]  /*177c0*/  UIADD3 UR56, UPT, UPT, UR23, 0x22800, URZ ;  /* 0x0002280017387890 */ /* 0x000fe2000fffe0ff */
[----:B------:R-:W-:Y:S01]  /*177d0*/  IMAD.U32 R13, RZ, RZ, UR53 ;  /* 0x00000035ff0d7e24 */ /* 0x000fe2000f8e00ff */
[----:B------:R-:W-:Y:S01]  /*177e0*/  UMOV UR61, UR55 ;  /* 0x00000037003d7c82 */ /* 0x000fe20008000000 */
[----:B------:R-:W-:Y:S01]  /*177f0*/  R2UR.FILL UR14, R2 ;  /* 0x00000000020e72ca */ /* 0x000fe200004e0000 */
[----:B------:R-:W-:Y:S01]  /*17800*/  UMOV UR57, UR41 ;  /* 0x0000002900397c82 */ /* 0x000fe20008000000 */
[----:B------:R-:W-:Y:S01]  /*17810*/  MOV.SPILL R2, UR63 ;  /* 0x0000003f00027c02 */ /* 0x000fe20009000f00 */
[----:B------:R-:W-:Y:S01]  /*17820*/  IMAD.U32 R3, RZ, RZ, UR51 ;  /* 0x00000033ff037e24 */ /* 0x000fe2000f8e00ff */
[----:B------:R-:W-:Y:S01]  /*17830*/  MOV.SPILL R0, UR62 ;  /* 0x0000003e00007c02 */ /* 0x000fe20009000f00 */
[----:B------:R-:W-:Y:S01]  /*17840*/  IMAD.U32 R6, RZ, RZ, UR51 ;  /* 0x00000033ff067e24 */ /* 0x000fe2000f8e00ff */
[----:B------:R-:W-:Y:S01]  /*17850*/  UIADD3 UR74, UPT, UPT, UR34, 0x58, URZ ;  /* 0x00000058224a7890 */ /* 0x000fe2000fffe0ff */
[----:B------:R-:W-:Y:S01]  /*17860*/  IMAD.U32 R5, RZ, RZ, UR52 ;  /* 0x00000034ff057e24 */ /* 0x000fe2000f8e00ff */
[----:B------:R-:W-:Y:S01]  /*17870*/  UIADD3 UR72, UPT, UPT, UR23, 0x21800, URZ ;  /* 0x0002180017487890 */ /* 0x000fe2000fffe0ff */
[----:B------:R-:W-:Y:S01]  /*17880*/  IMAD.U32 R4, RZ, RZ, UR53 ;  /* 0x00000035ff047e24 */ /* 0x000fe2000f8e00ff */
[----:B------:R-:W-:Y:S01]  /*17890*/  UIADD3 UR66, UPT, UPT, UR34, 0x60, URZ ;  /* 0x0000006022427890 */ /* 0x000fe2000fffe0ff */
[----:B-1----:R-:W-:Y:S01]  /*178a0*/  IMAD.U32 R17, RZ, RZ, UR51 ;  /* 0x00000033ff117e24 */ /* 0x002fe2000f8e00ff */
[----:B------:R-:W-:Y:S01]  /*178b0*/  UIADD3 UR64, UPT, UPT, UR23, 0x22000, URZ ;  /* 0x0002200017407890 */ /* 0x000fe2000fffe0ff */
[----:B------:R-:W-:Y:S01]  /*178c0*/  IMAD.U32 R9, RZ, RZ, UR51 ;  /* 0x00000033ff097e24 */ /* 0x000fe2000f8e00ff */
[----:B------:R-:W-:Y:S01]  /*178d0*/  UMOV UR75, UR30 ;  /* 0x0000001e004b7c82 */ /* 0x000fe20008000000 */
[----:B------:R-:W-:Y:S01]  /*178e0*/  IMAD.U32 R8, RZ, RZ, UR52 ;  /* 0x00000034ff087e24 */ /* 0x000fe2000f8e00ff */
[----:B------:R-:W-:Y:S01]  /*178f0*/  UMOV UR76, UR22 ;  /* 0x00000016004c7c82 */ /* 0x000fe20008000000 */
[----:B--2---:R-:W-:Y:S01]  /*17900*/  IMAD.U32 R18, RZ, RZ, UR53 ;  /* 0x00000035ff127e24 */ /* 0x004fe2000f8e00ff */
[----:B------:R-:W-:Y:S01]  /*17910*/  UMOV UR77, UR55 ;  /* 0x00000037004d7c82 */ /* 0x000fe20008000000 */
[----:B------:R-:W-:-:S02]  /*17920*/  IMAD.U32 R7, RZ, RZ, UR53 ;  /* 0x00000035ff077e24 */ /* 0x000fc4000f8e00ff */
[----:B------:R-:W-:Y:S02]  /*17930*/  IMAD.U32 R12, RZ, RZ, UR51 ;  /* 0x00000033ff0c7e24 */ /* 0x000fe4000f8e00ff */
[----:B------:R-:W-:Y:S02]  /*17940*/  IMAD.U32 R11, RZ, RZ, UR52 ;  /* 0x00000034ff0b7e24 */ /* 0x000fe4000f8e00ff */
[----:B------:R-:W-:Y:S01]  /*17950*/  IMAD.U32 R10, RZ, RZ, UR53 ;  /* 0x00000035ff0a7e24 */ /* 0x000fe2000f8e00ff */
[----:B---3--:R-:W-:Y:S02]  /*17960*/  UIADD3 UR50, UPT, UPT, UR34, 0x70, URZ ;  /* 0x0000007022327890 */ /* 0x008fe4000fffe0ff */
[----:B------:R-:W-:Y:S01]  /*17970*/  UIADD3 UR48, UPT, UPT, UR23, 0x23000, URZ ;  /* 0x0002300017307890 */ /* 0x000fe2000fffe0ff */
[----:B------:R-:W-:Y:S01]  /*17980*/  UMOV UR73, UR41 ;  /* 0x0000002900497c82 */ /* 0x000fe20008000000 */
[----:B------:R-:W-:Y:S01]  /*17990*/  UMOV UR67, UR30 ;  /* 0x0000001e00437c82 */ /* 0x000fe20008000000 */
[----:B----4-:R-:W-:Y:S01]  /*179a0*/  R2UR UR10, R28 ;  /* 0x000000001c0a72ca */ /* 0x010fe200000e0000 */
[----:B------:R-:W-:Y:S01]  /*179b0*/  UIADD3 UR8, UPT, UPT, UR23, 0x1e000, URZ ;  /* 0x0001e00017087890 */ /* 0x000fe2000fffe0ff */
[----:B------:R-:W-:Y:S01]  /*179c0*/  R2UR UR11, R27 ;  /* 0x000000001b0b72ca */ /* 0x000fe200000e0000 */
[----:B------:R-:W-:Y:S01]  /*179d0*/  UMOV UR68, UR22 ;  /* 0x0000001600447c82 */ /* 0x000fe20008000000 */
[----:B------:R-:W-:Y:S01]  /*179e0*/  R2UR UR12, R26 ;  /* 0x000000001a0c72ca */ /* 0x000fe200000e0000 */
[----:B------:R-:W-:Y:S01]  /*179f0*/  UMOV UR69, UR55 ;  /* 0x0000003700457c82 */ /* 0x000fe20008000000 */
[----:B------:R-:W-:-:S02]  /*17a00*/  R2UR UR13, R25 ;  /* 0x00000000190d72ca */ /* 0x000fc400000e0000 */
[----:B------:R-:W-:Y:S02]  /*17a10*/  MOV.SPILL R26, UR58 ;  /* 0x0000003a001a7c02 */ /* 0x000fe40009000f00 */
[----:B------:R-:W-:Y:S02]  /*17a20*/  R2UR UR58, R19 ;  /* 0x00000000133a72ca */ /* 0x000fe400000e0000 */
[----:B------:R-:W-:Y:S02]  /*17a30*/  MOV.SPILL R28, UR60 ;  /* 0x0000003c001c7c02 */ /* 0x000fe40009000f00 */
[----:B------:R-:W-:Y:S02]  /*17a40*/  R2UR UR60, R16 ;  /* 0x00000000103c72ca */ /* 0x000fe400000e0000 */
[----:B------:R-:W-:Y:S02]  /*17a50*/  MOV.SPILL R16, UR15 ;  /* 0x0000000f00107c02 */ /* 0x000fe40009000f00 */
[----:B------:R-:W-:Y:S01]  /*17a60*/  MOV.SPILL R27, UR59 ;  /* 0x0000003b001b7c02 */ /* 0x000fe20009000f00 */
[----:B------:R1:W-:Y:S01]  /*17a70*/  UTMASTG.5D [UR8], [UR70] ;  /* 0x00000008460073b5 */ /* 0x0003e20008020000 */
[----:B------:R-:W-:-:S02]  /*17a80*/  R2UR UR59, R17 ;  /* 0x00000000113b72ca */ /* 0x000fc400000e0000 */
[----:B------:R-:W-:Y:S01]  /*17a90*/  MOV.SPILL R25, UR56 ;  /* 0x0000003800197c02 */ /* 0x000fe20009000f00 */
[----:B------:R-:W-:Y:S01]  /*17aa0*/  UIADD3 UR56, UPT, UPT, UR23, 0x1e800, URZ ;  /* 0x0001e80017387890 */ /* 0x000fe2000fffe0ff */
[----:B------:R-:W-:Y:S01]  /*17ab0*/  MOV.SPILL R19, UR14 ;  /* 0x0000000e00137c02 */ /* 0x000fe20009000f00 */
[----:B------:R2:W-:Y:S01]  /*17ac0*/  STL [R1+0x10], R16 ;  /* 0x0000101001007387 */ /* 0x0005e20000100800 */
[----:B-1----:R-:W-:Y:S01]  /*17ad0*/  UMOV UR8, UR10 ;  /* 0x0000000a00087c82 */ /* 0x002fe20008000000 */
[----:B------:R-:W-:Y:S01]  /*17ae0*/  R2UR.FILL UR10, R29 ;  /* 0x000000001d0a72ca */ /* 0x000fe200004e0000 */
[----:B------:R-:W-:Y:S01]  /*17af0*/  UMOV UR11, UR58 ;  /* 0x0000003a000b7c82 */ /* 0x000fe20008000000 */
[----:B------:R-:W-:Y:S02]  /*17b00*/  MOV.SPILL R29, UR61 ;  /* 0x0000003d001d7c02 */ /* 0x000fe40009000f00 */
[----:B------:R-:W-:Y:S02]  /*17b10*/  R2UR UR61, R18 ;  /* 0x00000000123d72ca */ /* 0x000fe400000e0000 */
[----:B------:R-:W-:-:S02]  /*17b20*/  MOV.SPILL R17, UR11 ;  /* 0x0000000b00117c02 */ /* 0x000fc40009000f00 */
[----:B------:R-:W-:Y:S02]  /*17b30*/  R2UR UR11, R15 ;  /* 0x000000000f0b72ca */ /* 0x000fe400000e0000 */
[----:B------:R-:W-:Y:S02]  /*17b40*/  R2UR UR12, R14 ;  /* 0x000000000e0c72ca */ /* 0x000fe400000e0000 */
[----:B------:R-:W-:Y:S02]  /*17b50*/  R2UR UR13, R13 ;  /* 0x000000000d0d72ca */ /* 0x000fe400000e0000 */
[----:B--2---:R-:W-:Y:S02]  /*17b60*/  MOV.SPILL R16, UR10 ;  /* 0x0000000a00107c02 */ /* 0x004fe40009000f00 */
[----:B------:R-:W-:Y:S01]  /*17b70*/  R2UR UR10, R24 ;  /* 0x00000000180a72ca */ /* 0x000fe200000e0000 */
[----:B------:R1:W-:Y:S01]  /*17b80*/  UTMASTG.5D [UR56], [UR70] ;  /* 0x00000038460073b5 */ /* 0x0003e20008020000 */
[----:B------:R-:W-:Y:S01]  /*17b90*/  MOV.SPILL R18, UR8 ;  /* 0x0000000800127c02 */ /* 0x000fe20009000f00 */
[----:B------:R-:W-:Y:S01]  /*17ba0*/  UIADD3 UR8, UPT, UPT, UR23, 0x1f000, URZ ;  /* 0x0001f00017087890 */ /* 0x000fe2000fffe0ff */
[----:B------:R-:W2:Y:S01]  /*17bb0*/  LDL.LU R24, [R1+0x10] ;  /* 0x0000100001187983 */ /* 0x000ea20000300800 */
[----:B------:R-:W-:Y:S01]  /*17bc0*/  R2UR.FILL UR14, R19 ;  /* 0x00000000130e72ca */ /* 0x000fe200004e0000 */
[----:B------:R-:W-:-:S07]  /*17bd0*/  UIADD3 UR42, UPT, UPT, UR34, 0x78, URZ ;  /* 0x00000078222a7890 */ /* 0x000fce000fffe0ff */
[----:B------:R3:W-:Y:S01]  /*17be0*/  UTMASTG.5D [UR8], [UR70] ;  /* 0x00000008460073b5 */ /* 0x0007e20008020000 */
[----:B------:R-:W-:Y:S01]  /*17bf0*/  R2UR.FILL UR63, R2 ;  /* 0x00000000023f72ca */ /* 0x000fe200004e0000 */
[----:B------:R-:W-:Y:S01]  /*17c00*/  UIADD3 UR40, UPT, UPT, UR23, 0x23800, URZ ;  /* 0x0002380017287890 */ /* 0x000fe2000fffe0ff */
[----:B------:R-:W-:Y:S01]  /*17c10*/  R2UR.FILL UR62, R0 ;  /* 0x00000000003e72ca */ /* 0x000fe200004e0000 */
[----:B------:R-:W-:Y:S01]  /*17c20*/  UMOV UR65, UR41 ;  /* 0x0000002900417c82 */ /* 0x000fe20008000000 */
[----:B------:R-:W-:Y:S02]  /*17c30*/  UIADD3 UR32, UPT, UPT, UR23, 0x1c400, URZ ;  /* 0x0001c40017207890 */ /* 0x000fe4000fffe0ff */
[----:B------:R-:W-:Y:S01]  /*17c40*/  UIADD3 UR24, UPT, UPT, UR23, 0x1cc00, URZ ;  /* 0x0001cc0017187890 */ /* 0x000fe2000fffe0ff */
[----:B------:R4:W5:Y:S01]  /*17c50*/  LDL.LU R19, [R1+0x6c] ;  /* 0x00006c0001137983 */ /* 0x0009620000300800 */
[----:B------:R-:W-:Y:S01]  /*17c60*/  UMOV UR51, UR30 ;  /* 0x0000001e00337c82 */ /* 0x000fe20008000000 */
[----:B------:R-:W-:-:S02]  /*17c70*/  UMOV UR52, UR22 ;  /* 0x0000001600347c82 */ /* 0x000fc40008000000 */
[----:B------:R4:W5:Y:S04]  /*17c80*/  LDL.LU R2, [R1+0x5c] ;  /* 0x00005c0001027983 */ /* 0x0009680000300800 */
[----:B------:R4:W5:Y:S01]  /*17c90*/  LDL.LU R0, [R1+0x58] ;  /* 0x0000580001007983 */ /* 0x0009620000300800 */
[----:B-1----:R-:W-:Y:S02]  /*17ca0*/  R2UR UR58, R20 ;  /* 0x00000000143a72ca */ /* 0x002fe400000e0000 */
[----:B------:R-:W-:Y:S02]  /*17cb0*/  R2UR UR59, R3 ;  /* 0x00000000033b72ca */ /* 0x000fe400000e0000 */
[----:B------:R-:W-:Y:S02]  /*17cc0*/  R2UR UR60, R5 ;  /* 0x00000000053c72ca */ /* 0x000fe400000e0000 */
[----:B------:R-:W-:Y:S01]  /*17cd0*/  R2UR UR61, R4 ;  /* 0x00000000043d72ca */ /* 0x000fe200000e0000 */
[----:B---3--:R-:W-:Y:S01]  /*17ce0*/  UMOV UR13, UR10 ;  /* 0x0000000a000d7c82 */ /* 0x008fe20008000000 */
[----:B------:R-:W-:-:S02]  /*17cf0*/  R2UR.FILL UR11, R17 ;  /* 0x00000000110b72ca */ /* 0x000fc400004e0000 */
[----:B------:R-:W-:Y:S01]  /*17d00*/  R2UR.FILL UR10, R16 ;  /* 0x00000000100a72ca */ /* 0x000fe200004e0000 */
[----:B------:R4:W5:Y:S01]  /*17d10*/  LDL.LU R17, [R1+0x68] ;  /* 0x0000680001117983 */ /* 0x0009620000300800 */
[----:B------:R-:W-:-:S03]  /*17d20*/  R2UR.FILL UR8, R18 ;  /* 0x00000000120872ca */ /* 0x000fc600004e0000 */
[----:B------:R-:W-:Y:S01]  /*17d30*/  MOV.SPILL R13, UR59 ;  /* 0x0000003b000d7c02 */ /* 0x000fe20009000f00 */
[----:B------:R4:W5:Y:S01]  /*17d40*/  LDL.LU R16, [R1+0x64] ;  /* 0x0000640001107983 */ /* 0x0009620000300800 */
[----:B------:R-:W-:Y:S02]  /*17d50*/  MOV.SPILL R3, UR58 ;  /* 0x0000003a00037c02 */ /* 0x000fe40009000f00 */
[----:B------:R-:W-:Y:S01]  /*17d60*/  R2UR UR58, R21 ;  /* 0x00000000153a72ca */ /* 0x000fe200000e0000 */
[----:B------:R4:W5:Y:S01]  /*17d70*/  LDL.LU R18, [R1+0x60] ;  /* 0x0000600001127983 */ /* 0x0009620000300800 */
[----:B------:R-:W-:Y:S02]  /*17d80*/  R2UR UR59, R6 ;  /* 0x00000000063b72ca */ /* 0x000fe400000e0000 */
[----:B------:R-:W-:Y:S02]  /*17d90*/  MOV.SPILL R14, UR61 ;  /* 0x0000003d000e7c02 */ /* 0x000fe40009000f00 */
[----:B------:R-:W-:-:S02]  /*17da0*/  MOV.SPILL R6, UR60 ;  /* 0x0000003c00067c02 */ /* 0x000fc40009000f00 */
[----:B------:R-:W-:Y:S02]  /*17db0*/  R2UR UR60, R8 ;  /* 0x00000000083c72ca */ /* 0x000fe400000e0000 */
[----:B------:R-:W-:-:S03]  /*17dc0*/  R2UR UR61, R7 ;  /* 0x00000000073d72ca */ /* 0x000fc600000e0000 */
[----:B------:R-:W-:Y:S02]  /*17dd0*/  MOV.SPILL R4, UR58 ;  /* 0x0000003a00047c02 */ /* 0x000fe40009000f00 */
[----:B------:R-:W-:Y:S02]  /*17de0*/  MOV.SPILL R5, UR59 ;  /* 0x0000003b00057c02 */ /* 0x000fe40009000f00 */
[----:B------:R-:W-:Y:S02]  /*17df0*/  R2UR UR58, R22 ;  /* 0x00000000163a72ca */ /* 0x000fe400000e0000 */
        /* <DEDUP_REMOVED lines=8> */
[----:B------:R-:W-:Y:S01]  /*17e80*/  R2UR UR59, R12 ;  /* 0x000000000c3b72ca */ /* 0x000fe200000e0000 */
[----:B------:R-:W-:-:S10]  /*17e90*/  UIADD3 UR56, UPT, UPT, UR23, 0x1f800, URZ ;  /* 0x0001f80017387890 */ /* 0x000fd4000fffe0ff */
[----:B------:R-:W-:Y:S02]  /*17ea0*/  UMOV UR31, UR58 ;  /* 0x0000003a001f7c82 */ /* 0x000fe40008000000 */
[----:B------:R1:W-:Y:S02]  /*17eb0*/  UTMASTG.5D [UR56], [UR70] ;  /* 0x00000038460073b5 */ /* 0x0003e40008020000 */
[----:B-1----:R-:W-:Y:S02]  /*17ec0*/  R2UR.FILL UR61, R15 ;  /* 0x000000000f3d72ca */ /* 0x002fe400004e0000 */
[----:B------:R-:W-:Y:S02]  /*17ed0*/  R2UR.FILL UR60, R9 ;  /* 0x00000000093c72ca */ /* 0x000fe400004e0000 */
[----:B------:R-:W-:Y:S02]  /*17ee0*/  R2UR.FILL UR59, R8 ;  /* 0x00000000083b72ca */ /* 0x000fe400004e0000 */
[----:B------:R-:W-:Y:S01]  /*17ef0*/  R2UR.FILL UR58, R7 ;  /* 0x00000000073a72ca */ /* 0x000fe200004e0000 */
[----:B------:R-:W-:-:S12]  /*17f00*/  UIADD3 UR56, UPT, UPT, UR23, 0x20000, URZ ;  /* 0x0002000017387890 */ /* 0x000fd8000fffe0ff */
[----:B------:R1:W-:Y:S01]  /*17f10*/  UTMASTG.5D [UR56], [UR70] ;  /* 0x00000038460073b5 */ /* 0x0003e20008020000 */
[----:B------:R-:W-:Y:S01]  /*17f20*/  UMOV UR16, UR58 ;  /* 0x0000003a00107c82 */ /* 0x000fe20008000000 */
[----:B-1----:R-:W-:Y:S02]  /*17f30*/  R2UR.FILL UR61, R14 ;  /* 0x000000000e3d72ca */ /* 0x002fe400004e0000 */
[----:B------:R-:W-:Y:S02]  /*17f40*/  R2UR.FILL UR60, R6 ;  /* 0x00000000063c72ca */ /* 0x000fe400004e0000 */
[----:B------:R-:W-:Y:S02]  /*17f50*/  R2UR.FILL UR59, R5 ;  /* 0x00000000053b72ca */ /* 0x000fe400004e0000 */
[----:B------:R-:W-:Y:S01]  /*17f60*/  R2UR.FILL UR58, R4 ;  /* 0x00000000043a72ca */ /* 0x000fe200004e0000 */
[----:B------:R-:W-:-:S12]  /*17f70*/  UIADD3 UR56, UPT, UPT, UR23, 0x20800, URZ ;  /* 0x0002080017387890 */ /* 0x000fd8000fffe0ff */
[----:B------:R1:W-:Y:S01]  /*17f80*/  UTMASTG.5D [UR56], [UR70] ;  /* 0x00000038460073b5 */ /* 0x0003e20008020000 */
[----:B------:R-:W-:Y:S01]  /*17f90*/  UMOV UR9, UR58 ;  /* 0x0000003a00097c82 */ /* 0x000fe20008000000 */
[----:B------:R-:W-:Y:S01]  /*17fa0*/  UMOV UR53, UR55 ;  /* 0x0000003700357c82 */ /* 0x000fe20008000000 */
[----:B------:R-:W-:Y:S01]  /*17fb0*/  UMOV UR49, UR41 ;  /* 0x0000002900317c82 */ /* 0x000fe20008000000 */
[----:B------:R-:W-:Y:S01]  /*17fc0*/  UMOV UR43, UR30 ;  /* 0x0000001e002b7c82 */ /* 0x000fe20008000000 */
[----:B------:R-:W-:Y:S01]  /*17fd0*/  UMOV UR44, UR22 ;  /* 0x00000016002c7c82 */ /* 0x000fe20008000000 */
[----:B------:R-:W-:Y:S01]  /*17fe0*/  UMOV UR45, UR55 ;  /* 0x00000037002d7c82 */ /* 0x000fe20008000000 */
[----:B------:R-:W-:Y:S01]  /*17ff0*/  UMOV UR33, 0x40 ;  /* 0x0000004000217882 */ /* 0x000fe20000000000 */
[----:B------:R-:W-:Y:S01]  /*18000*/  UMOV UR35, UR30 ;  /* 0x0000001e00237c82 */ /* 0x000fe20008000000 */
[----:B------:R-:W-:Y:S01]  /*18010*/  UMOV UR36, UR22 ;  /* 0x0000001600247c82 */ /* 0x000fe20008000000 */
[----:B-1----:R-:W-:-:S02]  /*18020*/  R2UR.FILL UR59, R13 ;  /* 0x000000000d3b72ca */ /* 0x002fc400004e0000 */
[----:B------:R-:W-:Y:S01]  /*18030*/  R2UR.FILL UR58, R3 ;  /* 0x00000000033a72ca */ /* 0x000fe200004e0000 */
[----:B------:R-:W-:Y:S01]  /*18040*/  UIADD3 UR56, UPT, UPT, UR23, 0x21000, URZ ;  /* 0x0002100017387890 */ /* 0x000fe2000fffe0ff */
[----:B------:R-:W-:Y:S01]  /*18050*/  UMOV UR60, UR22 ;  /* 0x00000016003c7c82 */ /* 0x000fe20008000000 */
[----:B------:R-:W-:-:S10]  /*18060*/  UMOV UR61, UR55 ;  /* 0x00000037003d7c82 */ /* 0x000fd40008000000 */
[----:B------:R1:W-:Y:S01]  /*18070*/  UTMASTG.5D [UR56], [UR70] ;  /* 0x00000038460073b5 */ /* 0x0003e20008020000 */
[----:B------:R-:W-:Y:S01]  /*18080*/  UMOV UR12, UR58 ;  /* 0x0000003a000c7c82 */ /* 0x000fe20008000000 */
[----:B------:R3:W-:Y:S01]  /*18090*/  UTMASTG.5D [UR72], [UR70] ;  /* 0x00000048460073b5 */ /* 0x0007e20008020000 */
[----:B------:R-:W-:Y:S01]  /*180a0*/  UMOV UR37, UR55 ;  /* 0x0000003700257c82 */ /* 0x000fe20008000000 */
[----:B------:R4:W-:Y:S01]  /*180b0*/  UTMASTG.5D [UR64], [UR70] ;  /* 0x00000040460073b5 */ /* 0x0009e20008020000 */
[----:B------:R-:W-:Y:S01]  /*180c0*/  UMOV UR25, 0x40 ;  /* 0x0000004000197882 */ /* 0x000fe20000000000 */
[----:B------:R-:W-:Y:S01]  /*180d0*/  UMOV UR27, UR30 ;  /* 0x0000001e001b7c82 */ /* 0x000fe20008000000 */
[----:B------:R-:W-:Y:S01]  /*180e0*/  UMOV UR28, UR22 ;  /* 0x00000016001c7c82 */ /* 0x000fe20008000000 */
[----:B------:R-:W-:Y:S01]  /*180f0*/  UMOV UR29, UR55 ;  /* 0x00000037001d7c82 */ /* 0x000fe20008000000 */
[----:B------:R-:W-:Y:S01]  /*18100*/  UMOV UR17, 0x40 ;  /* 0x0000004000117882 */ /* 0x000fe20000000000 */
[----:B------:R-:W-:Y:S01]  /*18110*/  UMOV UR19, UR30 ;  /* 0x0000001e00137c82 */ /* 0x000fe20008000000 */
[----:B------:R-:W-:Y:S01]  /*18120*/  UMOV UR20, UR22 ;  /* 0x0000001600147c82 */ /* 0x000fe20008000000 */
[----:B------:R-:W-:Y:S01]  /*18130*/  UMOV UR21, UR55 ;  /* 0x0000003700157c82 */ /* 0x000fe20008000000 */
[----:B--2---:R-:W-:-:S02]  /*18140*/  R2UR.FILL UR15, R24 ;  /* 0x00000000180f72ca */ /* 0x004fc400004e0000 */
[----:B-1----:R-:W-:Y:S02]  /*18150*/  R2UR.FILL UR61, R29 ;  /* 0x000000001d3d72ca */ /* 0x002fe400004e0000 */
[----:B------:R-:W-:Y:S02]  /*18160*/  R2UR.FILL UR60, R28 ;  /* 0x000000001c3c72ca */ /* 0x000fe400004e0000 */
[----:B------:R-:W-:Y:S02]  /*18170*/  R2UR.FILL UR59, R27 ;  /* 0x000000001b3b72ca */ /* 0x000fe400004e0000 */
[----:B------:R-:W-:Y:S02]  /*18180*/  R2UR.FILL UR58, R26 ;  /* 0x000000001a3a72ca */ /* 0x000fe400004e0000 */
[----:B------:R-:W-:Y:S01]  /*18190*/  R2UR.FILL UR56, R25 ;  /* 0x00000000193872ca */ /* 0x000fe200004e0000 */
[----:B---3--:R-:W-:Y:S01]  /*181a0*/  UMOV UR75, UR16 ;  /* 0x00000010004b7c82 */ /* 0x008fe20008000000 */
[----:B------:R-:W-:Y:S01]  /*181b0*/  UIADD3 UR16, UPT, UPT, UR23, 0x1d400, URZ ;  /* 0x0001d40017107890 */ /* 0x000fe2000fffe0ff */
[----:B----4-:R-:W-:Y:S01]  /*181c0*/  UMOV UR69, UR8 ;  /* 0x0000000800457c82 */ /* 0x010fe20008000000 */
[----:B------:R-:W-:-:S09]  /*181d0*/  UIADD3 UR8, UPT, UPT, UR23, 0x1dc00, URZ ;  /* 0x0001dc0017087890 */ /* 0x000fd2000fffe0ff */
[----:B------:R-:W-:Y:S01]  /*181e0*/  UTMASTG.5D [UR56], [UR70] ;  /* 0x00000038460073b5 */ /* 0x000fe20008020000 */
[----:B------:R-:W-:Y:S01]  /*181f0*/  UMOV UR73, UR13 ;  /* 0x0000000d00497c82 */ /* 0x000fe20008000000 */
[----:B------:R-:W-:Y:S01]  /*18200*/  UMOV UR77, UR12 ;  /* 0x0000000c004d7c82 */ /* 0x000fe20008000000 */
[----:B------:R-:W-:Y:S01]  /*18210*/  UMOV UR72, UR11 ;  /* 0x0000000b00487c82 */ /* 0x000fe20008000000 */
[----:B------:R-:W-:Y:S01]  /*18220*/  UMOV UR76, UR9 ;  /* 0x00000009004c7c82 */ /* 0x000fe20008000000 */
[----:B------:R-:W-:Y:S01]  /*18230*/  UMOV UR9, 0x40 ;  /* 0x0000004000097882 */ /* 0x000fe20000000000 */
[----:B------:R-:W-:Y:S01]  /*18240*/  UTMASTG.5D [UR48], [UR70] ;  /* 0x00000030460073b5 */ /* 0x000fe20008020000 */
[----:B------:R-:W-:Y:S01]  /*18250*/  UMOV UR11, UR30 ;  /* 0x0000001e000b7c82 */ /* 0x000fe20008000000 */
[----:B------:R-:W-:Y:S01]  /*18260*/  UMOV UR12, UR22 ;  /* 0x00000016000c7c82 */ /* 0x000fe20008000000 */
[----:B------:R-:W-:Y:S01]  /*18270*/  UMOV UR13, UR55 ;  /* 0x00000037000d7c82 */ /* 0x000fe20008000000 */
[----:B------:R-:W-:Y:S01]  /*18280*/  UTMASTG.5D [UR40], [UR70] ;  /* 0x00000028460073b5 */ /* 0x000fe20008020000 */
[----:B------:R-:W3:Y:S01]  /*18290*/  S2UR UR30, SR_CgaCtaId ;  /* 0x00000000001e79c3 */ /* 0x000ee20000008800 */
[----:B------:R-:W4:Y:S01]  /*182a0*/  LDCU UR22, c[0x0][0x900] ;  /* 0x00012000ff1677ac */ /* 0x000f220008000800 */
[----:B------:R1:W-:Y:S01]  /*182b0*/  UTMASTG.5D [UR32], [UR70] ;  /* 0x00000020460073b5 */ /* 0x0003e20008020000 */
[----:B------:R2:W-:Y:S01]  /*182c0*/  UTMASTG.5D [UR24], [UR70] ;  /* 0x00000018460073b5 */ /* 0x0005e20008020000 */
[----:B------:R2:W-:Y:S01]  /*182d0*/  UTMASTG.5D [UR16], [UR70] ;  /* 0x00000010460073b5 */ /* 0x0005e20008020000 */
[----:B------:R2:W-:Y:S01]  /*182e0*/  UTMASTG.5D [UR8], [UR70] ;  /* 0x00000008460073b5 */ /* 0x0005e20008020000 */
[----:B-1----:R-:W-:Y:S01]  /*182f0*/  UIADD3 UR32, UPT, UPT, UR23, 0x1e400, URZ ;  /* 0x0001e40017207890 */ /* 0x002fe2000fffe0ff */
[----:B------:R-:W-:Y:S01]  /*18300*/  UMOV UR34, UR69 ;  /* 0x0000004500227c82 */ /* 0x000fe20008000000 */
[----:B--2---:R-:W-:-:S07]  /*18310*/  UIADD3 UR24, UPT, UPT, UR23, 0x1ec00, URZ ;  /* 0x0001ec0017187890 */ /* 0x004fce000fffe0ff */
[----:B------:R1:W-:Y:S01]  /*18320*/  UTMASTG.5D [UR32], [UR70] ;  /* 0x00000020460073b5 */ /* 0x0003e20008020000 */
[----:B------:R-:W-:Y:S01]  /*18330*/  UMOV UR26, UR72 ;  /* 0x00000048001a7c82 */ /* 0x000fe20008000000 */
[----:B------:R-:W-:Y:S01]  /*18340*/  UIADD3 UR16, UPT, UPT, UR23, 0x1f400, URZ ;  /* 0x0001f40017107890 */ /* 0x000fe2000fffe0ff */
[----:B------:R2:W-:Y:S01]  /*18350*/  UTMASTG.5D [UR24], [UR70] ;  /* 0x00000018460073b5 */ /* 0x0005e20008020000 */
[----:B------:R-:W-:Y:S01]  /*18360*/  UMOV UR18, UR73 ;  /* 0x0000004900127c82 */ /* 0x000fe20008000000 */
[----:B------:R-:W-:-:S06]  /*18370*/  UIADD3 UR8, UPT, UPT, UR23, 0x1fc00, URZ ;  /* 0x0001fc0017087890 */ /* 0x000fcc000fffe0ff */
[----:B------:R4:W-:Y:S01]  /*18380*/  UTMASTG.5D [UR16], [UR70] ;  /* 0x00000010460073b5 */ /* 0x0009e20008020000 */
[----:B------:R-:W-:Y:S01]  /*18390*/  UMOV UR10, UR31 ;  /* 0x0000001f000a7c82 */ /* 0x000fe20008000000 */
[----:B------:R-:W3:Y:S01]  /*183a0*/  LDCU UR31, c[0x0][0x38c] ;  /* 0x00007180ff1f77ac */ /* 0x000ee20008000800 */
[----:B------:R4:W-:Y:S01]  /*183b0*/  UTMASTG.5D [UR8], [UR70] ;  /* 0x00000008460073b5 */ /* 0x0009e20008020000 */
[----:B-1----:R-:W-:Y:S01]  /*183c0*/  UIADD3 UR32, UPT, UPT, UR23, 0x20400, URZ ;  /* 0x0002040017207890 */ /* 0x002fe2000fffe0ff */
[----:B------:R-:W-:Y:S01]  /*183d0*/  UMOV UR34, UR75 ;  /* 0x0000004b00227c82 */ /* 0x000fe20008000000 */
[----:B--2---:R-:W-:-:S07]  /*183e0*/  UIADD3 UR24, UPT, UPT, UR23, 0x20c00, URZ ;  /* 0x00020c0017187890 */ /* 0x004fce000fffe0ff */
[----:B------:R1:W-:Y:S01]  /*183f0*/  UTMASTG.5D [UR32], [UR70] ;  /* 0x00000020460073b5 */ /* 0x0003e20008020000 */
[----:B------:R-:W-:Y:S01]  /*18400*/  UMOV UR26, UR76 ;  /* 0x0000004c001a7c82 */ /* 0x000fe20008000000 */
[----:B----4-:R-:W-:Y:S01]  /*18410*/  UIADD3 UR16, UPT, UPT, UR23, 0x21400, URZ ;  /* 0x0002140017107890 */ /* 0x010fe2000fffe0ff */
[----:B------:R2:W-:Y:S01]  /*18420*/  UTMASTG.5D [UR24], [UR70] ;  /* 0x00000018460073b5 */ /* 0x0005e20008020000 */
[----:B------:R-:W-:Y:S01]  /*18430*/  UMOV UR18, UR77 ;  /* 0x0000004d00127c82 */ /* 0x000fe20008000000 */
[----:B------:R-:W-:-:S06]  /*18440*/  UIADD3 UR8, UPT, UPT, UR23, 0x21c00, URZ ;  /* 0x00021c0017087890 */ /* 0x000fcc000fffe0ff */
[----:B------:R4:W-:Y:S01]  /*18450*/  UTMASTG.5D [UR16], [UR70] ;  /* 0x00000010460073b5 */ /* 0x0009e20008020000 */
[----:B------:R-:W-:Y:S02]  /*18460*/  UMOV UR10, UR74 ;  /* 0x0000004a000a7c82 */ /* 0x000fe40008000000 */
        /* <DEDUP_REMOVED lines=9> */
[----:B---3--:R-:W-:-:S06]  /*18500*/  UIADD3 UR8, UPT, UPT, UR23, 0x23c00, URZ ;  /* 0x00023c0017087890 */ /* 0x008fcc000fffe0ff */
[----:B------:R1:W-:Y:S01]  /*18510*/  UTMASTG.5D [UR16], [UR70] ;  /* 0x00000010460073b5 */ /* 0x0003e20008020000 */
[----:B------:R-:W-:Y:S02]  /*18520*/  UMOV UR10, UR42 ;  /* 0x0000002a000a7c82 */ /* 0x000fe40008000000 */
[----:B------:R1:W-:Y:S02]  /*18530*/  UTMASTG.5D [UR8], [UR70] ;  /* 0x00000008460073b5 */ /* 0x0003e40008020000 */
[----:B-1----:R-:W-:Y:S01]  /*18540*/  NOP ;  /* 0x0000000000007918 */ /* 0x002fe20000000000 */
.L_x_388:
[----:B--2---:R-:W-:Y:S05]  /*18550*/  BSYNC.RECONVERGENT B0 ;  /* 0x0000000000007941 */ /* 0x004fea0003800200 */
.L_x_387:
[----:B------:R0:W-:Y:S01]  /*18560*/  UTMACMDFLUSH ;  /* 0x00000000000079b7 */ /* 0x0001e20000000000 */
[----:B------:R-:W-:Y:S05]  /*18570*/  BRA.U UP6, `(.L_x_389) ;  /* 0x0000000106047547 */ /* 0x000fea000b800000 */
[----:B------:R-:W-:Y:S05]  /*18580*/  BPT.TRAP 0x1 ;  /* 0x000000040000795c */ /* 0x000fea0000300000 */
.L_x_389:
[----:B-----5:R-:W2:Y:S02]  /*18590*/  SYNCS.PHASECHK.TRANS64.TRYWAIT P0, [UR23+0x2c0b8], R0 ;  /* 0x02c0b800ff0075a7 */ /* 0x020ea40008001117 */
[----:B--2---:R-:W-:Y:S05]  /*185a0*/  @!P0 BRA `(.L_x_390) ;  /* 0x0000002400408947 */ /* 0x004fea0003800000 */
.L_x_496:
[----:B------:R-:W-:Y:S04]  /*185b0*/  BSSY.RECONVERGENT B0, `(.L_x_391) ;  /* 0x00000ce000007945 */ /* 0x000fe80003800200 */
[----:B------:R-:W-:Y:S05]  /*185c0*/  @!P1 BRA `(.L_x_392) ;  /* 0x0000000c00309947 */ /* 0x000fea0003800000 */
[----:B------:R-:W-:Y:S01]  /*185d0*/  R2UR UR33, R18 ;  /* 0x00000000122172ca */ /* 0x000fe200000e0000 */
[----:B------:R-:W-:Y:S01]  /*185e0*/  UIADD3 UR70, UP0, UPT, UR62, 0x400, URZ ;  /* 0x000004003e467890 */ /* 0x000fe2000ff1e0ff */
[----:B------:R-:W-:Y:S01]  /*185f0*/  R2UR UR30, R16 ;  /* 0x00000000101e72ca */ /* 0x000fe200000e0000 */
[----:B------:R-:W-:Y:S01]  /*18600*/  UIADD3 UR56, UPT, UPT, UR23, 0x24000, URZ ;  /* 0x0002400017387890 */ /* 0x000fe2000fffe0ff */
[----:B------:R-:W-:Y:S01]  /*18610*/  R2UR UR22, R17 ;  /* 0x00000000111672ca */ /* 0x000fe200000e0000 */
[----:B------:R-:W-:Y:S01]  /*18620*/  UIADD3.X UR71, UPT, UPT, URZ, UR63, URZ, UP0, !UPT ;  /* 0x0000003fff477290 */ /* 0x000fe200087fe4ff */
[----:B------:R-:W-:Y:S01]  /*18630*/  R2UR UR55, R19 ;  /* 0x00000000133772ca */ /* 0x000fe200000e0000 */
[----:B------:R-:W-:Y:S01]  /*18640*/  UIADD3 UR24, UPT, UPT, UR23, 0x24800, URZ ;  /* 0x0002480017187890 */ /* 0x000fe2000fffe0ff */
[----:B------:R-:W-:Y:S01]  /*18650*/  MOV.SPILL R6, UR62 ;  /* 0x0000003e00067c02 */ /* 0x000fe20009000f00 */
[----:B------:R-:W-:Y:S01]  /*18660*/  UMOV UR57, URZ ;  /* 0x000000ff00397c82 */ /* 0x000fe20008000000 */
[----:B------:R-:W-:Y:S01]  /*18670*/  UIADD3 UR16, UPT, UPT, UR23, 0x25000, URZ ;  /* 0x0002500017107890 */ /* 0x000fe2000fffe0ff */
[----:B------:R-:W-:Y:S01]  /*18680*/  MOV.SPILL R7, UR63 ;  /* 0x0000003f00077c02 */ /* 0x000fe20009000f00 */
[----:B------:R-:W-:Y:S01]  /*18690*/  UIADD3 UR8, UPT, UPT, UR23, 0x25800, URZ ;  /* 0x0002580017087890 */ /* 0x000fe2000fffe0ff */
[----:B------:R-:W-:Y:S01]  /*186a0*/  R2UR.FILL UR62, R6 ;  /* 0x00000000063e72ca */ /* 0x000fe200004e0000 */
[----:B------:R-:W-:Y:S01]  /*186b0*/  UIADD3 UR58, UPT, UPT, UR33, 0x80, URZ ;  /* 0x00000080213a7890 */ /* 0x000fe2000fffe0ff */
[----:B------:R-:W-:Y:S01]  /*186c0*/  R2UR.FILL UR63, R7 ;  /* 0x00000000073f72ca */ /* 0x000fe200004e0000 */
[----:B------:R-:W-:Y:S01]  /*186d0*/  UIADD3 UR9, UPT, UPT, UR33, 0xc8, URZ ;  /* 0x000000c821097890 */ /* 0x000fe2000fffe0ff */
[----:B------:R-:W-:Y:S01]  /*186e0*/  MOV.SPILL R14, UR39 ;  /* 0x00000027000e7c02 */ /* 0x000fe20009000f00 */
[----:B------:R-:W-:Y:S01]  /*186f0*/  UIADD3 UR26, UPT, UPT, UR33, 0x88, URZ ;  /* 0x00000088211a7890 */ /* 0x000fe2000fffe0ff */
[----:B------:R-:W-:Y:S01]  /*18700*/  MOV.SPILL R13, UR38 ;  /* 0x00000026000d7c02 */ /* 0x000fe20009000f00 */
[----:B------:R-:W-:Y:S01]  /*18710*/  UIADD3 UR25, UPT, UPT, UR33, 0xb8, URZ ;  /* 0x000000b821197890 */ /* 0x000fe2000fffe0ff */
[----:B------:R-:W-:Y:S01]  /*18720*/  MOV.SPILL R22, UR15 ;  /* 0x0000000f00167c02 */ /* 0x000fe20009000f00 */
[----:B------:R-:W-:Y:S01]  /*18730*/  UMOV UR59, UR30 ;  /* 0x0000001e003b7c82 */ /* 0x000fe20008000000 */
[----:B------:R-:W-:Y:S01]  /*18740*/  UMOV UR60, UR22 ;  /* 0x00000016003c7c82 */ /* 0x000fe20008000000 */
[----:B------:R-:W-:Y:S01]  /*18750*/  UMOV UR61, UR55 ;  /* 0x00000037003d7c82 */ /* 0x000fe20008000000 */
[----:B------:R-:W-:Y:S01]  /*18760*/  UIADD3 UR18, UPT, UPT, UR33, 0x90, URZ ;  /* 0x0000009021127890 */ /* 0x000fe2000fffe0ff */
[----:B-1----:R-:W-:Y:S01]  /*18770*/  IMAD.U32 R3, RZ, RZ, UR9 ;  /* 0x00000009ff037e24 */ /* 0x002fe2000f8e00ff */
[----:B------:R-:W-:Y:S01]  /*18780*/  UIADD3 UR17, UPT, UPT, UR33, 0xc0, URZ ;  /* 0x000000c021117890 */ /* 0x000fe2000fffe0ff */
[----:B------:R1:W-:Y:S01]  /*18790*/  UTMASTG.5D [UR56], [UR70] ;  /* 0x00000038460073b5 */ /* 0x0003e20008020000 */
[----:B------:R-:W-:Y:S01]  /*187a0*/  UIADD3 UR10, UPT, UPT, UR33, 0x98, URZ ;  /* 0x00000098210a7890 */ /* 0x000fe2000fffe0ff */
[----:B------:R-:W-:Y:S01]  /*187b0*/  IMAD.U32 R5, RZ, RZ, UR25 ;  /* 0x00000019ff057e24 */ /* 0x000fe2000f8e00ff */
[----:B------:R-:W-:Y:S01]  /*187c0*/  UMOV UR34, UR58 ;  /* 0x0000003a00227c82 */ /* 0x000fe20008000000 */
[----:B------:R-:W-:Y:S01]  /*187d0*/  UIADD3 UR9, UPT, UPT, UR33, 0xd0, URZ ;  /* 0x000000d021097890 */ /* 0x000fe2000fffe0ff */
[----:B------:R-:W-:Y:S01]  /*187e0*/  IMAD.U32 R4, RZ, RZ, UR17 ;  /* 0x00000011ff047e24 */ /* 0x000fe2000f8e00ff */
[----:B------:R-:W-:Y:S01]  /*187f0*/  UMOV UR41, URZ ;  /* 0x000000ff00297c82 */ /* 0x000fe20008000000 */
[----:B------:R-:W-:Y:S01]  /*18800*/  UMOV UR27, UR30 ;  /* 0x0000001e001b7c82 */ /* 0x000fe20008000000 */
[----:B------:R-:W-:Y:S01]  /*18810*/  UMOV UR28, UR22 ;  /* 0x00000016001c7c82 */ /* 0x000fe20008000000 */
[----:B------:R-:W-:Y:S01]  /*18820*/  UMOV UR29, UR55 ;  /* 0x00000037001d7c82 */ /* 0x000fe20008000000 */
[----:B------:R-:W-:Y:S01]  /*18830*/  UMOV UR25, UR41 ;  /* 0x0000002900197c82 */ /* 0x000fe20008000000 */
[----:B------:R-:W-:Y:S01]  /*18840*/  UMOV UR19, UR30 ;  /* 0x0000001e00137c82 */ /* 0x000fe20008000000 */
[----:B------:R-:W-:Y:S01]  /*18850*/  UMOV UR20, UR22 ;  /* 0x0000001600147c82 */ /* 0x000fe20008000000 */
[----:B------:R-:W-:Y:S01]  /*18860*/  UMOV UR21, UR55 ;  /* 0x0000003700157c82 */ /* 0x000fe20008000000 */
[----:B------:R-:W-:Y:S01]  /*18870*/  IMAD.U32 R0, RZ, RZ, UR9 ;  /* 0x00000009ff007e24 */ /* 0x000fe2000f8e00ff */
[----:B------:R-:W-:Y:S01]  /*18880*/  UMOV UR17, UR41 ;  /* 0x0000002900117c82 */ /* 0x000fe20008000000 */
[----:B------:R-:W-:Y:S01]  /*18890*/  UMOV UR11, UR30 ;  /* 0x0000001e000b7c82 */ /* 0x000fe20008000000 */
[----:B------:R-:W-:Y:S01]  /*188a0*/  UMOV UR12, UR22 ;  /* 0x00000016000c7c82 */ /* 0x000fe20008000000 */
[----:B------:R-:W-:Y:S01]  /*188b0*/  UMOV UR13, UR55 ;  /* 0x00000037000d7c82 */ /* 0x000fe20008000000 */
[----:B------:R2:W-:Y:S01]  /*188c0*/  UTMASTG.5D [UR24], [UR70] ;  /* 0x00000018460073b5 */ /* 0x0005e20008020000 */
[----:B------:R-:W-:Y:S01]  /*188d0*/  UMOV UR9, UR41 ;  /* 0x0000002900097c82 */ /* 0x000fe20008000000 */
[----:B------:R-:W-:Y:S01]  /*188e0*/  MOV.SPILL R20, UR10 ;  /* 0x0000000a00147c02 */ /* 0x000fe20009000f00 */
[----:B------:R-:W-:Y:S01]  /*188f0*/  UIADD3 UR32, UPT, UPT, UR23, 0x27800, URZ ;  /* 0x0002780017207890 */ /* 0x000fe2000fffe0ff */
[----:B------:R-:W-:Y:S01]  /*18900*/  MOV.SPILL R12, UR34 ;  /* 0x00000022000c7c02 */ /* 0x000fe20009000f00 */
[----:B------:R-:W-:Y:S01]  /*18910*/  UIADD3 UR74, UPT, UPT, UR33, 0xd8, URZ ;  /* 0x000000d8214a7890 */ /* 0x000fe2000fffe0ff */
[----:B------:R-:W-:Y:S01]  /*18920*/  R2UR UR34, R5 ;  /* 0x00000000052272ca */ /* 0x000fe200000e0000 */
[----:B------:R-:W-:Y:S01]  /*18930*/  UIADD3 UR66, UPT, UPT, UR33, 0xe0, URZ ;  /* 0x000000e021427890 */ /* 0x000fe2000fffe0ff */
[----:B------:R3:W-:Y:S01]  /*18940*/  UTMASTG.5D [UR16], [UR70] ;  /* 0x00000010460073b5 */ /* 0x0007e20008020000 */
[----:B------:R-:W-:Y:S01]  /*18950*/  UIADD3 UR50, UPT, UPT, UR33, 0xf0, URZ ;  /* 0x000000f021327890 */ /* 0x000fe2000fffe0ff */
[----:B------:R-:W-:Y:S01]  /*18960*/  MOV.SPILL R9, UR61 ;  /* 0x0000003d00097c02 */ /* 0x000fe20009000f00 */
[----:B------:R-:W-:Y:S01]  /*18970*/  UIADD3 UR42, UPT, UPT, UR33, 0xf8, URZ ;  /* 0x000000f8212a7890 */ /* 0x000fe2000fffe0ff */
[----:B------:R-:W-:Y:S01]  /*18980*/  MOV.SPILL R8, UR60 ;  /* 0x0000003c00087c02 */ /* 0x000fe20009000f00 */
[----:B------:R-:W-:Y:S01]  /*18990*/  UMOV UR35, UR30 ;  /* 0x0000001e00237c82 */ /* 0x000fe20008000000 */
[----:B------:R-:W-:Y:S01]  /*189a0*/  UMOV UR36, UR22 ;  /* 0x0000001600247c82 */ /* 0x000fe20008000000 */
[----:B------:R-:W-:Y:S01]  /*189b0*/  UMOV UR37, UR55 ;  /* 0x0000003700257c82 */ /* 0x000fe20008000000 */
[----:B------:R4:W-:Y:S01]  /*189c0*/  UTMASTG.5D [UR8], [UR70] ;  /* 0x00000008460073b5 */ /* 0x0009e20008020000 */
[----:B------:R-:W-:Y:S01]  /*189d0*/  MOV.SPILL R7, UR59 ;  /* 0x0000003b00077c02 */ /* 0x000fe20009000f00 */
[----:B-1----:R-:W-:Y:S01]  /*189e0*/  UIADD3 UR56, UPT, UPT, UR23, 0x26000, URZ ;  /* 0x0002600017387890 */ /* 0x002fe2000fffe0ff */
[----:B------:R-:W-:Y:S01]  /*189f0*/  MOV.SPILL R21, UR14 ;  /* 0x0000000e00157c02 */ /* 0x000fe20009000f00 */
[----:B------:R-:W-:Y:S01]  /*18a00*/  UIADD3 UR58, UPT, UPT, UR33, 0xa0, URZ ;  /* 0x000000a0213a7890 */ /* 0x000fe2000fffe0ff */
[----:B------:R-:W-:Y:S01]  /*18a10*/  MOV.SPILL R11, UR63 ;  /* 0x0000003f000b7c02 */ /* 0x000fe20009000f00 */
[----:B------:R-:W-:Y:S01]  /*18a20*/  UMOV UR57, UR41 ;  /* 0x0000002900397c82 */ /* 0x000fe20008000000 */
[----:B------:R-:W-:Y:S01]  /*18a30*/  UIADD3 UR72, UPT, UPT, UR23, 0x29800, URZ ;  /* 0x0002980017487890 */ /* 0x000fe2000fffe0ff */
[----:B------:R-:W-:Y:S01]  /*18a40*/  MOV.SPILL R10, UR62 ;  /* 0x0000003e000a7c02 */ /* 0x000fe20009000f00 */
[----:B------:R-:W-:Y:S01]  /*18a50*/  UIADD3 UR64, UPT, UPT, UR23, 0x2a000, URZ ;  /* 0x0002a00017407890 */ /* 0x000fe2000fffe0ff */
[----:B------:R-:W-:Y:S01]  /*18a60*/  R2UR.FILL UR15, R22 ;  /* 0x00000000160f72ca */ /* 0x000fe200004e0000 */
[----:B------:R-:W-:Y:S01]  /*18a70*/  UMOV UR75, UR30 ;  /* 0x0000001e004b7c82 */ /* 0x000fe20008000000 */
[----:B------:R-:W-:Y:S01]  /*18a80*/  UMOV UR76, UR22 ;  /* 0x00000016004c7c82 */ /* 0x000fe20008000000 */
[----:B------:R1:W-:Y:S01]  /*18a90*/  UTMASTG.5D [UR56], [UR70] ;  /* 0x00000038460073b5 */ /* 0x0003e20008020000 */
[----:B------:R-:W-:Y:S01]  /*18aa0*/  UMOV UR77, UR55 ;  /* 0x00000037004d7c82 */ /* 0x000fe20008000000 */
[----:B------:R-:W-:Y:S01]  /*18ab0*/  UIADD3 UR48, UPT, UPT, UR23, 0x2b000, URZ ;  /* 0x0002b00017307890 */ /* 0x000fe2000fffe0ff */
[----:B------:R-:W-:Y:S01]  /*18ac0*/  R2UR.FILL UR14, R21 ;  /* 0x00000000150e72ca */ /* 0x000fe200004e0000 */
[----:B------:R-:W-:Y:S01]  /*18ad0*/  UMOV UR73, UR41 ;  /* 0x0000002900497c82 */ /* 0x000fe20008000000 */
[----:B------:R-:W-:Y:S01]  /*18ae0*/  UMOV UR67, UR30 ;  /* 0x0000001e00437c82 */ /* 0x000fe20008000000 */
[----:B------:R-:W-:Y:S01]  /*18af0*/  UMOV UR68, UR22 ;  /* 0x0000001600447c82 */ /* 0x000fe20008000000 */
[----:B------:R-:W-:Y:S01]  /*18b00*/  UMOV UR69, UR55 ;  /* 0x0000003700457c82 */ /* 0x000fe20008000000 */
[----:B------:R-:W-:Y:S01]  /*18b10*/  UIADD3 UR40, UPT, UPT, UR23, 0x2b800, URZ ;  /* 0x0002b80017287890 */ /* 0x000fe2000fffe0ff */
[----:B------:R-:W-:Y:S01]  /*18b20*/  R2UR.FILL UR39, R14 ;  /* 0x000000000e2772ca */ /* 0x000fe200004e0000 */
[----:B------:R-:W-:Y:S01]  /*18b30*/  UMOV UR65, UR41 ;  /* 0x0000002900417c82 */ /* 0x000fe20008000000 */
[----:B--2---:R-:W-:Y:S01]  /*18b40*/  UIADD3 UR24, UPT, UPT, UR23, 0x24c00, URZ ;  /* 0x00024c0017187890 */ /* 0x004fe2000fffe0ff */
[----:B------:R-:W-:Y:S01]  /*18b50*/  R2UR.FILL UR38, R13 ;  /* 0x000000000d2672ca */ /* 0x000fe200004e0000 */
[----:B------:R-:W-:Y:S01]  /*18b60*/  UMOV UR51, UR30 ;  /* 0x0000001e00337c82 */ /* 0x000fe20008000000 */
[----:B------:R-:W-:Y:S01]  /*18b70*/  UMOV UR52, UR22 ;  /* 0x0000001600347c82 */ /* 0x000fe20008000000 */
[----:B------:R-:W-:Y:S01]  /*18b80*/  UMOV UR53, UR55 ;  /* 0x0000003700357c82 */ /* 0x000fe20008000000 */
[----:B------:R-:W-:Y:S01]  /*18b90*/  UMOV UR49, UR41 ;  /* 0x0000002900317c82 */ /* 0x000fe20008000000 */
[----:B------:R-:W-:Y:S01]  /*18ba0*/  UMOV UR43, UR30 ;  /* 0x0000001e002b7c82 */ /* 0x000fe20008000000 */
[----:B------:R-:W-:Y:S01]  /*18bb0*/  UMOV UR44, UR22 ;  /* 0x00000016002c7c82 */ /* 0x000fe20008000000 */
[----:B------:R-:W-:Y:S01]  /*18bc0*/  UMOV UR45, UR55 ;  /* 0x00000037002d7c82 */ /* 0x000fe20008000000 */
[----:B------:R-:W-:Y:S01]  /*18bd0*/  UMOV UR25, 0x40 ;  /* 0x0000004000197882 */ /* 0x000fe20000000000 */
[----:B---3--:R-:W-:Y:S01]  /*18be0*/  UMOV UR17, 0x40 ;  /* 0x0000004000117882 */ /* 0x008fe20000000000 */
[----:B------:R-:W-:Y:S01]  /*18bf0*/  R2UR.FILL UR63, R11 ;  /* 0x000000000b3f72ca */ /* 0x000fe200004e0000 */
[----:B----4-:R-:W-:Y:S01]  /*18c00*/  UMOV UR8, UR58 ;  /* 0x0000003a00087c82 */ /* 0x010fe20008000000 */
[----:B------:R-:W-:Y:S01]  /*18c10*/  UIADD3 UR10, UPT, UPT, UR33, 0xa8, URZ ;  /* 0x000000a8210a7890 */ /* 0x000fe2000fffe0ff */
[----:B------:R-:W-:Y:S01]  /*18c20*/  MOV.SPILL R15, UR8 ;  /* 0x00000008000f7c02 */ /* 0x000fe20009000f00 */
[----:B------:R-:W-:Y:S01]  /*18c30*/  UIADD3 UR8, UPT, UPT, UR23, 0x26800, URZ ;  /* 0x0002680017087890 */ /* 0x000fe2000fffe0ff */
[----:B------:R-:W-:-:S04]  /*18c40*/  R2UR.FILL UR62, R10 ;  /* 0x000000000a3e72ca */ /* 0x000fc800004e0000 */
[----:B------:R-:W-:-:S04]  /*18c50*/  UMOV UR31, UR10 ;  /* 0x0000000a001f7c82 */ /* 0x000fc80008000000 */
[----:B------:R2:W-:Y:S01]  /*18c60*/  UTMASTG.5D [UR8], [UR70] ;  /* 0x00000008460073b5 */ /* 0x0005e20008020000 */
[----:B-1----:R-:W-:Y:S02]  /*18c70*/  UIADD3 UR58, UPT, UPT, UR33, 0xe8, URZ ;  /* 0x000000e8213a7890 */ /* 0x002fe4000fffe0ff */
[----:B------:R-:W-:-:S04]  /*18c80*/  UIADD3 UR56, UPT, UPT, UR23, 0x2a800, URZ ;  /* 0x0002a80017387890 */ /* 0x000fc8000fffe0ff */
[----:B------:R-:W-:Y:S02]  /*18c90*/  MOV.SPILL R6, UR58 ;  /* 0x0000003a00067c02 */ /* 0x000fe40009000f00 */
[----:B------:R-:W-:Y:S02]  /*18ca0*/  R2UR UR58, R0 ;  /* 0x00000000003a72ca */ /* 0x000fe400000e0000 */
[----:B------:R-:W-:Y:S01]  /*18cb0*/  MOV.SPILL R5, UR56 ;  /* 0x0000003800057c02 */ /* 0x000fe20009000f00 */
[----:B------:R-:W-:-:S10]  /*18cc0*/  UIADD3 UR56, UPT, UPT, UR23, 0x28000, URZ ;  /* 0x0002800017387890 */ /* 0x000fd4000fffe0ff */
[----:B------:R-:W-:Y:S02]  /*18cd0*/  MOV.SPILL R0, UR58 ;  /* 0x0000003a00007c02 */ /* 0x000fe40009000f00 */
[----:B------:R-:W-:-:S13]  /*18ce0*/  R2UR UR58, R3 ;  /* 0x00000000033a72ca */ /* 0x000fda00000e0000 */
[----:B------:R-:W-:Y:S01]  /*18cf0*/  MOV.SPILL R3, UR58 ;  /* 0x0000003a00037c02 */ /* 0x000fe20009000f00 */
[----:B--2---:R-:W-:Y:S01]  /*18d00*/  UIADD3 UR8, UPT, UPT, UR23, 0x27000, URZ ;  /* 0x0002700017087890 */ /* 0x004fe2000fffe0ff */
[----:B------:R-:W-:Y:S01]  /*18d10*/  R2UR UR58, R4 ;  /* 0x00000000043a72ca */ /* 0x000fe200000e0000 */
[----:B------:R-:W-:-:S03]  /*18d20*/  UIADD3 UR10, UPT, UPT, UR33, 0xb0, URZ ;  /* 0x000000b0210a7890 */ /* 0x000fc6000fffe0ff */
[----:B------:R-:W-:-:S06]  /*18d30*/  UMOV UR33, UR41 ;  /* 0x0000002900217c82 */ /* 0x000fcc0008000000 */
[----:B------:R1:W-:Y:S03]  /*18d40*/  UTMASTG.5D [UR8], [UR70] ;  /* 0x00000008460073b5 */ /* 0x0003e60008020000 */
[----:B------:R-:W-:Y:S01]  /*18d50*/  UMOV UR16, UR58 ;  /* 0x0000003a00107c82 */ /* 0x000fe20008000000 */
[----:B------:R2:W-:Y:S01]  /*18d60*/  UTMASTG.5D [UR32], [UR70] ;  /* 0x00000020460073b5 */ /* 0x0005e20008020000 */
[----:B------:R3:W-:Y:S01]  /*18d70*/  UTMASTG.5D [UR56], [UR70] ;  /* 0x00000038460073b5 */ /* 0x0007e20008020000 */
[----:B-1----:R-:W-:Y:S01]  /*18d80*/  R2UR.FILL UR8, R15 ;  /* 0x000000000f0872ca */ /* 0x002fe200004e0000 */
[----:B------:R-:W-:Y:S01]  /*18d90*/  UMOV UR13, UR34 ;  /* 0x00000022000d7c82 */ /* 0x000fe20008000000 */
[----:B------:R-:W-:Y:S01]  /*18da0*/  UMOV UR12, UR10 ;  /* 0x0000000a000c7c82 */ /* 0x000fe20008000000 */
[----:B------:R-:W-:Y:S02]  /*18db0*/  R2UR.FILL UR10, R20 ;  /* 0x00000000140a72ca */ /* 0x000fe400004e0000 */
[----:B--2---:R-:W-:Y:S01]  /*18dc0*/  R2UR.FILL UR34, R12 ;  /* 0x000000000c2272ca */ /* 0x004fe200004e0000 */
[----:B------:R-:W-:Y:S01]  /*18dd0*/  UIADD3 UR32, UPT, UPT, UR23, 0x24400, URZ ;  /* 0x0002440017207890 */ /* 0x000fe2000fffe0ff */
[----:B------:R-:W-:Y:S01]  /*18de0*/  UMOV UR33, 0x40 ;  /* 0x0000004000217882 */ /* 0x000fe20000000000 */
[----:B---3--:R-:W-:Y:S01]  /*18df0*/  R2UR.FILL UR58, R3 ;  /* 0x00000000033a72ca */ /* 0x008fe200004e0000 */
[----:B------:R-:W-:-:S12]  /*18e00*/  UIADD3 UR56, UPT, UPT, UR23, 0x28800, URZ ;  /* 0x0002880017387890 */ /* 0x000fd8000fffe0ff */
[----:B------:R1:W-:Y:S01]  /*18e10*/  UTMASTG.5D [UR56], [UR70] ;  /* 0x00000038460073b5 */ /* 0x0003e20008020000 */
[----:B------:R-:W-:Y:S01]  /*18e20*/  UMOV UR9, UR58 ;  /* 0x0000003a00097c82 */ /* 0x000fe20008000000 */
[----:B-1----:R-:W-:Y:S01]  /*18e30*/  R2UR.FILL UR58, R0 ;  /* 0x00000000003a72ca */ /* 0x002fe200004e0000 */
[----:B------:R-:W-:-:S12]  /*18e40*/  UIADD3 UR56, UPT, UPT, UR23, 0x29000, URZ ;  /* 0x0002900017387890 */ /* 0x000fd8000fffe0ff */
[----:B------:R1:W-:Y:S01]  /*18e50*/  UTMASTG.5D [UR56], [UR70] ;  /* 0x00000038460073b5 */ /* 0x0003e20008020000 */
[----:B------:R-:W-:Y:S01]  /*18e60*/  UMOV UR11, UR58 ;  /* 0x0000003a000b7c82 */ /* 0x000fe20008000000 */
[----:B------:R2:W-:Y:S01]  /*18e70*/  UTMASTG.5D [UR72], [UR70] ;  /* 0x00000048460073b5 */ /* 0x0005e20008020000 */
[----:B------:R3:W-:Y:S01]  /*18e80*/  UTMASTG.5D [UR64], [UR70] ;  /* 0x00000040460073b5 */ /* 0x0007e20008020000 */
[----:B-1----:R-:W-:Y:S02]  /*18e90*/  R2UR.FILL UR61, R9 ;  /* 0x00000000093d72ca */ /* 0x002fe400004e0000 */
[----:B------:R-:W-:Y:S02]  /*18ea0*/  R2UR.FILL UR60, R8 ;  /* 0x00000000083c72ca */ /* 0x000fe400004e0000 */
[----:B------:R-:W-:Y:S02]  /*18eb0*/  R2UR.FILL UR59, R7 ;  /* 0x00000000073b72ca */ /* 0x000fe400004e0000 */
[----:B------:R-:W-:-:S02]  /*18ec0*/  R2UR.FILL UR58, R6 ;  /* 0x00000000063a72ca */ /* 0x000fc400004e0000 */
[----:B------:R-:W-:Y:S01]  /*18ed0*/  R2UR.FILL UR56, R5 ;  /* 0x00000000053872ca */ /* 0x000fe200004e0000 */
[----:B--2---:R-:W-:Y:S01]  /*18ee0*/  UMOV UR75, UR16 ;  /* 0x00000010004b7c82 */ /* 0x004fe20008000000 */
[----:B------:R-:W-:Y:S01]  /*18ef0*/  UIADD3 UR16, UPT, UPT, UR23, 0x25400, URZ ;  /* 0x0002540017107890 */ /* 0x000fe2000fffe0ff */
[----:B------:R-:W-:Y:S01]  /*18f00*/  UMOV UR73, UR13 ;  /* 0x0000000d00497c82 */ /* 0x000fe20008000000 */
[----:B------:R-:W-:Y:S01]  /*18f10*/  UMOV UR72, UR12 ;  /* 0x0000000c00487c82 */ /* 0x000fe20008000000 */
[----:B------:R-:W-:Y:S01]  /*18f20*/  UMOV UR77, UR11 ;  /* 0x0000000b004d7c82 */ /* 0x000fe20008000000 */
[----:B------:R-:W-:Y:S01]  /*18f30*/  UMOV UR76, UR9 ;  /* 0x00000009004c7c82 */ /* 0x000fe20008000000 */
[----:B---3--:R-:W-:Y:S01]  /*18f40*/  UMOV UR69, UR8 ;  /* 0x0000000800457c82 */ /* 0x008fe20008000000 */
[----:B------:R-:W-:Y:S01]  /*18f50*/  UIADD3 UR8, UPT, UPT, UR23, 0x25c00, URZ ;  /* 0x00025c0017087890 */ /* 0x000fe2000fffe0ff */
[----:B------:R-:W-:Y:S01]  /*18f60*/  UMOV UR9, 0x40 ;  /* 0x0000004000097882 */ /* 0x000fe20000000000 */
[----:B------:R-:W-:-:S03]  /*18f70*/  UMOV UR11, UR30 ;  /* 0x0000001e000b7c82 */ /* 0x000fc60008000000 */
[----:B------:R-:W-:Y:S01]  /*18f80*/  UTMASTG.5D [UR56], [UR70] ;  /* 0x00000038460073b5 */ /* 0x000fe20008020000 */
[----:B------:R-:W-:Y:S01]  /*18f90*/  UMOV UR12, UR22 ;  /* 0x00000016000c7c82 */ /* 0x000fe20008000000 */
[----:B------:R-:W-:Y:S01]  /*18fa0*/  UMOV UR13, UR55 ;  /* 0x00000037000d7c82 */ /* 0x000fe20008000000 */
[----:B------:R-:W2:Y:S01]  /*18fb0*/  S2UR UR30, SR_CgaCtaId ;  /* 0x00000000001e79c3 */ /* 0x000ea20000008800 */
[----:B------:R-:W3:Y:S01]  /*18fc0*/  LDCU UR22, c[0x0][0x900] ;  /* 0x00012000ff1677ac */ /* 0x000ee20008000800 */
[----:B------:R-:W-:Y:S01]  /*18fd0*/  UTMASTG.5D [UR48], [UR70] ;  /* 0x00000030460073b5 */ /* 0x000fe20008020000 */
[----:B------:R-:W-:Y:S01]  /*18fe0*/  UTMASTG.5D [UR40], [UR70] ;  /* 0x00000028460073b5 */ /* 0x000fe20008020000 */
[----:B------:R1:W-:Y:S01]  /*18ff0*/  UTMASTG.5D [UR32], [UR70] ;  /* 0x00000020460073b5 */ /* 0x0003e20008020000 */
[----:B------:R4:W-:Y:S01]  /*19000*/  UTMASTG.5D [UR24], [UR70] ;  /* 0x00000018460073b5 */ /* 0x0009e20008020000 */
[----:B------:R5:W-:Y:S01]  /*19010*/  UTMASTG.5D [UR16], [UR70] ;  /* 0x00000010460073b5 */ /* 0x000be20008020000 */
[----:B------:R5:W-:Y:S01]  /*19020*/  UTMASTG.5D [UR8], [UR70] ;  /* 0x00000008460073b5 */ /* 0x000be20008020000 */
[----:B-1----:R-:W-:Y:S01]  /*19030*/  UIADD3 UR32, UPT, UPT, UR23, 0x26400, URZ ;  /* 0x0002640017207890 */ /* 0x002fe2000fffe0ff */
[----:B------:R-:W-:Y:S01]  /*19040*/  UMOV UR34, UR69 ;  /* 0x0000004500227c82 */ /* 0x000fe20008000000 */
[----:B----4-:R-:W-:-:S07]  /*19050*/  UIADD3 UR24, UPT, UPT, UR23, 0x26c00, URZ ;  /* 0x00026c0017187890 */ /* 0x010fce000fffe0ff */
[----:B------:R1:W-:Y:S01]  /*19060*/  UTMASTG.5D [UR32], [UR70] ;  /* 0x00000020460073b5 */ /* 0x0003e20008020000 */
[----:B------:R-:W-:Y:S01]  /*19070*/  UMOV UR26, UR31 ;  /* 0x0000001f001a7c82 */ /* 0x000fe20008000000 */
[----:B------:R-:W4:Y:S01]  /*19080*/  LDCU UR31, c[0x0][0x38c] ;  /* 0x00007180ff1f77ac */ /* 0x000f220008000800 */
[----:B-----5:R-:W-:Y:S01]  /*19090*/  UIADD3 UR16, UPT, UPT, UR23, 0x27400, URZ ;  /* 0x0002740017107890 */ /* 0x020fe2000fffe0ff */
        /* <DEDUP_REMOVED lines=8> */
[----:B-----5:R-:W-:-:S07]  /*19120*/  UIADD3 UR24, UPT, UPT, UR23, 0x28c00, URZ ;  /* 0x00028c0017187890 */ /* 0x020fce000fffe0ff */
[----:B------:R1:W-:Y:S01]  /*19130*/  UTMASTG.5D [UR32], [UR70] ;  /* 0x00000020460073b5 */ /* 0x0003e20008020000 */
[----:B------:R-:W-:Y:S01]  /*19140*/  UMOV UR26, UR76 ;  /* 0x0000004c001a7c82 */ /* 0x000fe20008000000 */
[----:B---3--:R-:W-:Y:S01]  /*19150*/  UIADD3 UR16, UPT, UPT, UR23, 0x29400, URZ ;  /* 0x0002940017107890 */ /* 0x008fe2000fffe0ff */
[----:B------:R3:W-:Y:S01]  /*19160*/  UTMASTG.5D [UR24], [UR70] ;  /* 0x00000018460073b5 */ /* 0x0007e20008020000 */
[----:B------:R-:W-:Y:S01]  /*19170*/  UMOV UR18, UR77 ;  /* 0x0000004d00127c82 */ /* 0x000fe20008000000 */
[----:B--2---:R-:W-:-:S06]  /*19180*/  UIADD3 UR8, UPT, UPT, UR23, 0x29c00, URZ ;  /* 0x00029c0017087890 */ /* 0x004fcc000fffe0ff */
[----:B------:R2:W-:Y:S01]  /*19190*/  UTMASTG.5D [UR16], [UR70] ;  /* 0x00000010460073b5 */ /* 0x0005e20008020000 */
[----:B------:R-:W-:Y:S02]  /*191a0*/  UMOV UR10, UR74 ;  /* 0x0000004a000a7c82 */ /* 0x000fe40008000000 */
[----:B------:R5:W-:Y:S01]  /*191b0*/  UTMASTG.5D [UR8], [UR70] ;  /* 0x00000008460073b5 */ /* 0x000be20008020000 */
[----:B-1----:R-:W-:Y:S01]  /*191c0*/  UIADD3 UR32, UPT, UPT, UR23, 0x2a400, URZ ;  /* 0x0002a40017207890 */ /* 0x002fe2000fffe0ff */
[----:B------:R-:W-:Y:S01]  /*191d0*/  UMOV UR34, UR66 ;  /* 0x0000004200227c82 */ /* 0x000fe20008000000 */
[----:B---3--:R-:W-:-:S07]  /*191e0*/  UIADD3 UR24, UPT, UPT, UR23, 0x2ac00, URZ ;  /* 0x0002ac0017187890 */ /* 0x008fce000fffe0ff */
[----:B------:R3:W-:Y:S01]  /*191f0*/  UTMASTG.5D [UR32], [UR70] ;  /* 0x00000020460073b5 */ /* 0x0007e20008020000 */
[----:B------:R-:W-:Y:S01]  /*19200*/  UMOV UR26, UR58 ;  /* 0x0000003a001a7c82 */ /* 0x000fe20008000000 */
[----:B--2---:R-:W-:Y:S01]  /*19210*/  UIADD3 UR16, UPT, UPT, UR23, 0x2b400, URZ ;  /* 0x0002b40017107890 */ /* 0x004fe2000fffe0ff */
[----:B------:R3:W-:Y:S01]  /*19220*/  UTMASTG.5D [UR24], [UR70] ;  /* 0x00000018460073b5 */ /* 0x0007e20008020000 */
[----:B------:R-:W-:Y:S01]  /*19230*/  UMOV UR18, UR50 ;  /* 0x0000003200127c82 */ /* 0x000fe20008000000 */
[----:B-----5:R-:W-:-:S06]  /*19240*/  UIADD3 UR8, UPT, UPT, UR23, 0x2bc00, URZ ;  /* 0x0002bc0017087890 */ /* 0x020fcc000fffe0ff */
[----:B------:R3:W-:Y:S01]  /*19250*/  UTMASTG.5D [UR16], [UR70] ;  /* 0x00000010460073b5 */ /* 0x0007e20008020000 */
[----:B------:R-:W-:Y:S02]  /*19260*/  UMOV UR10, UR42 ;  /* 0x0000002a000a7c82 */ /* 0x000fe40008000000 */
[----:B------:R3:W-:Y:S02]  /*19270*/  UTMASTG.5D [UR8], [UR70] ;  /* 0x00000008460073b5 */ /* 0x0007e40008020000 */
[----:B---34-:R-:W-:Y:S01]  /*19280*/  NOP ;  /* 0x0000000000007918 */ /* 0x018fe20000000000 */
.L_x_392:
[----:B------:R-:W-:Y:S05]  /*19290*/  BSYNC.RECONVERGENT B0 ;  /* 0x0000000000007941 */ /* 0x000fea0003800200 */
.L_x_391:
[----:B------:R0:W-:Y:S01]  /*192a0*/  UTMACMDFLUSH ;  /* 0x00000000000079b7 */ /* 0x0001e20000000000 */
[----:B------:R-:W-:-:S04]  /*192b0*/  DEPBAR.LE SB0, 0x1 ;  /* 0x000080400000791a */ /* 0x000fc80000000000 */
[----:B------:R-:W-:Y:S05]  /*192c0*/  BRA.U UP6, `(.L_x_393) ;  /* 0x0000000106047547 */ /* 0x000fea000b800000 */
[----:B------:R-:W-:Y:S05]  /*192d0*/  BPT.TRAP 0x1 ;  /* 0x000000040000795c */ /* 0x000fea0000300000 */
.L_x_393:
[----:B------:R-:W-:-:S04]  /*192e0*/  UIADD3 UR8, UPT, UPT, UR23, 0x2c0c0, URZ ;  /* 0x0002c0c017087890 */ /* 0x000fc8000fffe0ff */
[----:B------:R-:W-:-:S09]  /*192f0*/  UPRMT UR8, UR30, 0x654, UR8 ;  /* 0x000006541e087896 */ /* 0x000fd20008000008 */
[----:B------:R-:W-:Y:S01]  /*19300*/  SYNCS.ARRIVE.TRANS64.RED.A1T0 RZ, [UR8], RZ ;  /* 0x000000ffffff79a7 */ /* 0x000fe20008100408 */
[----:B------:R-:W-:-:S04]  /*19310*/  DEPBAR.LE SB0, 0x0 ;  /* 0x000080000000791a */ /* 0x000fc80000000000 */
[----:B------:R-:W-:Y:S05]  /*19320*/  BRA.U UP6, `(.L_x_394) ;  /* 0x0000000106047547 */ /* 0x000fea000b800000 */
[----:B------:R-:W-:Y:S05]  /*19330*/  BPT.TRAP 0x1 ;  /* 0x000000040000795c */ /* 0x000fea0000300000 */
.L_x_394:
[----:B------:R-:W-:Y:S01]  /*19340*/  UIADD3 UR23, UPT, UPT, UR23, 0x2c0c8, URZ ;  /* 0x0002c0c817177890 */ /* 0x000fe2000fffe0ff */
[----:B-1----:R-:W-:Y:S01]  /*19350*/  HFMA2 R0, -RZ, RZ, 0, 5.9604644775390625e-08 ;  /* 0x00000001ff007431 */ /* 0x002fe200000001ff */
[----:B------:R-:W-:Y:S02]  /*19360*/  LOP3.LUT R2, R2, 0x1, RZ, 0x3c, !PT ;  /* 0x0000000102027812 */ /* 0x000fe400078e3cff */
[----:B------:R-:W-:-:S09]  /*19370*/  UPRMT UR23, UR30, 0x654, UR23 ;  /* 0x000006541e177896 */ /* 0x000fd20008000017 */
[----:B------:R-:W-:Y:S03]  /*19380*/  SYNCS.ARRIVE.TRANS64.RED.A1T0 RZ, [UR23], RZ ;  /* 0x000000ffffff79a7 */ /* 0x000fe60008100417 */
.L_x_384:
[----:B------:R-:W1:Y:S02]  /*19390*/  LDCU UR8, c[0x0][0x370] ;  /* 0x00006e00ff0877ac */ /* 0x000e640008000800 */
[----:B-1----:R-:W-:-:S04]  /*193a0*/  UIADD3 UR38, UPT, UPT, UR8, UR38, URZ ;  /* 0x0000002608267290 */ /* 0x002fc8000fffe0ff */
[----:B--2---:R-:W-:-:S09]  /*193b0*/  UISETP.GE.AND UP0, UPT, UR38, UR22, UPT ;  /* 0x000000162600728c */ /* 0x004fd2000bf06270 */
[----:B------:R-:W-:Y:S05]  /*193c0*/  BRA.U !UP0, `(.L_x_395) ;  /* 0xffffffd908e07547 */ /* 0x000fea000b83ffff */
[----:B------:R-:W-:-:S13]  /*193d0*/  LOP3.LUT P0, RZ, R0, 0xff, RZ, 0xc0, !PT ;  /* 0x000000ff00ff7812 */ /* 0x000fda000780c0ff */
[----:B------:R-:W-:Y:S05]  /*193e0*/  @!P0 EXIT ;  /* 0x000000000000894d */ /* 0x000fea0003800000 */
[----:B------:R-:W1:Y:S01]  /*193f0*/  S2UR UR4, SR_CgaCtaId ;  /* 0x00000000000479c3 */ /* 0x000e620000008800 */
[----:B------:R-:W-:Y:S01]  /*19400*/  UMOV UR5, 0x400 ;  /* 0x0000040000057882 */ /* 0x000fe20000000000 */
[----:B------:R-:W-:Y:S01]  /*19410*/  UMOV UR6, 0x40 ;  /* 0x0000004000067882 */ /* 0x000fe20000000000 */
[----:B------:R-:W-:Y:S02]  /*19420*/  IMAD.MOV.U32 R2, RZ, RZ, 0xffff ;  /* 0x0000ffffff027424 */ /* 0x000fe400078e00ff */
[----:B------:R-:W-:Y:S01]  /*19430*/  IMAD.MOV.U32 R0, RZ, RZ, 0x1 ;  /* 0x00000001ff007424 */ /* 0x000fe200078e00ff */
[----:B-1----:R-:W-:Y:S02]  /*19440*/  ULEA UR5, UR4, UR5, 0x18 ;  /* 0x0000000504057291 */ /* 0x002fe4000f8ec0ff */
[----:B------:R-:W-:-:S07]  /*19450*/  ULEA UR6, UR4, UR6, 0x18 ;  /* 0x0000000604067291 */ /* 0x000fce000f8ec0ff */
[----:B------:R-:W1:Y:S01]  /*19460*/  LDS R3, [UR5+0x2c0e0] ;  /* 0x02c0e005ff037984 */ /* 0x000e620008000800 */
[----:B------:R-:W-:-:S03]  /*19470*/  NOP ;  /* 0x0000000000007918 */ /* 0x000fc60000000000 */
[----:B------:R-:W2:Y:S01]  /*19480*/  LDS R5, [UR6+0x14] ;  /* 0x00001406ff057984 */ /* 0x000ea20008000800 */
[----:B-1----:R-:W-:-:S04]  /*19490*/  LOP3.LUT R3, R3, 0xffff, RZ, 0xc0, !PT ;  /* 0x0000ffff03037812 */ /* 0x002fc800078ec0ff */
[----:B------:R-:W-:-:S04]  /*194a0*/  SHF.R.U32.HI R3, RZ, 0x5, R3 ;  /* 0x00000005ff037819 */ /* 0x000fc80000011603 */
[-C--:B------:R-:W-:Y:S02]  /*194b0*/  SHF.L.U32 R2, R2, R3.reuse, RZ ;  /* 0x0000000302027219 */ /* 0x080fe400000006ff */
[----:B------:R-:W-:Y:S02]  /*194c0*/  SHF.L.U32 R0, R0, R3, RZ ;  /* 0x0000000300007219 */ /* 0x000fe400000006ff */
[----:B--2---:R-:W-:-:S04]  /*194d0*/  LOP3.LUT R5, R5, R2, RZ, 0xc0, !PT ;  /* 0x0000000205057212 */ /* 0x004fc800078ec0ff */
[----:B------:R-:W-:-:S13]  /*194e0*/  ISETP.NE.AND P0, PT, R5, R2, PT ;  /* 0x000000020500720c */ /* 0x000fda0003f05270 */
[----:B------:R-:W-:Y:S05]  /*194f0*/  @P0 BRA `(.L_x_396) ;  /* 0x00000000005c0947 */ /* 0x000fea0003800000 */
[----:B------:R-:W1:Y:S02]  /*19500*/  LDS R3, [UR6+0x18] ;  /* 0x00001806ff037984 */ /* 0x000e640008000800 */
[----:B-1----:R-:W-:-:S04]  /*19510*/  LOP3.LUT R3, R3, R0, RZ, 0xc0, !PT ;  /* 0x0000000003037212 */ /* 0x002fc800078ec0ff */
[----:B------:R-:W-:-:S13]  /*19520*/  ISETP.NE.AND P0, PT, R3, R0, PT ;  /* 0x000000000300720c */ /* 0x000fda0003f05270 */
[----:B------:R-:W-:Y:S05]  /*19530*/  @P0 BRA `(.L_x_397) ;  /* 0x0000000000400947 */ /* 0x000fea0003800000 */
[----:B------:R-:W-:Y:S01]  /*19540*/  R2UR UR8, R2 ;  /* 0x00000000020872ca */ /* 0x000fe200000e0000 */
[----:B------:R-:W1:Y:S01]  /*19550*/  S2R R3, SR_LANEID ;  /* 0x0000000000037919 */ /* 0x000e620000000000 */
[----:B------:R-:W-:Y:S01]  /*19560*/  LOP3.LUT R4, RZ, R0, RZ, 0x33, !PT ;  /* 0x00000000ff047212 */ /* 0x000fe200078e33ff */
[----:B------:R-:W-:Y:S02]  /*19570*/  VOTEU.ANY UR7, UPT, PT ;  /* 0x0000000000077886 */ /* 0x000fe400038e0100 */
[----:B------:R-:W-:Y:S01]  /*19580*/  UFLO.U32 UR7, UR7 ;  /* 0x00000007000772bd */ /* 0x000fe200080e0000 */
[----:B------:R-:W2:Y:S07]  /*19590*/  REDUX UR4, R4 ;  /* 0x00000000040473c4 */ /* 0x000eae0000000000 */
[----:B------:R-:W-:-:S06]  /*195a0*/  ULOP3.LUT UR8, URZ, UR8, URZ, 0x33, !UPT ;  /* 0x00000008ff087292 */ /* 0x000fcc000f8e33ff */
[----:B------:R-:W-:-:S04]  /*195b0*/  IMAD.U32 R2, RZ, RZ, UR8 ;  /* 0x00000008ff027e24 */ /* 0x000fc8000f8e00ff */
[----:B------:R-:W3:Y:S02]  /*195c0*/  REDUX UR5, R2 ;  /* 0x00000000020573c4 */ /* 0x000ee40000000000 */
[----:B------:R4:W-:Y:S01]  /*195d0*/  UTCATOMSWS.AND URZ, UR8 ;  /* 0x0000000800ff79e3 */ /* 0x0009e20008000000 */
[----:B--2---:R-:W-:Y:S01]  /*195e0*/  IMAD.U32 R0, RZ, RZ, UR4 ;  /* 0x00000004ff007e24 */ /* 0x004fe2000f8e00ff */
[----:B-1----:R-:W-:Y:S01]  /*195f0*/  ISETP.EQ.U32.AND P0, PT, R3, UR7, PT ;  /* 0x0000000703007c0c */ /* 0x002fe2000bf02070 */
[----:B---3--:R-:W-:-:S12]  /*19600*/  IMAD.U32 R3, RZ, RZ, UR5 ;  /* 0x00000005ff037e24 */ /* 0x008fd8000f8e00ff */
[----:B------:R4:W-:Y:S04]  /*19610*/  @P0 ATOMS.AND RZ, [UR6+0x14], R3 ;  /* 0x00001403ffff098c */ /* 0x0009e8000a800006 */
[----:B------:R4:W-:Y:S01]  /*19620*/  @P0 ATOMS.AND RZ, [UR6+0x18], R0 ;  /* 0x00001800ffff098c */ /* 0x0009e2000a800006 */
[----:B------:R-:W-:Y:S05]  /*19630*/  BRA `(.L_x_398) ;  /* 0x0000000000147947 */ /* 0x000fea0003800000 */
.L_x_397:
[----:B------:R-:W-:Y:S02]  /*19640*/  MOV R2, 0x19660 ;  /* 0x0001966000027802 */ /* 0x000fe40000000f00 */
[----:B------:R-:W-:Y:S05]  /*19650*/  CALL.REL.NOINC `($__internal_0_$__cuda_sm10x_tcgen05_guardrail_trap_col_being_dealloced_not_returned_by_alloc) ;  /* 0x00000014002c7944 */ /* 0x000fea0003c00000 */
[----:B------:R-:W-:Y:S05]  /*19660*/  BRA `(.L_x_398) ;  /* 0x0000000000087947 */ /* 0x000fea0003800000 */
.L_x_396:
[----:B------:R-:W-:Y:S02]  /*19670*/  MOV R2, 0x19690 ;  /* 0x0001969000027802 */ /* 0x000fe40000000f00 */
[----:B------:R-:W-:Y:S05]  /*19680*/  CALL.REL.NOINC `($__internal_2_$__cuda_sm10x_tcgen05_guardrail_trap_unallocated_columns_being_dealloced) ;  /* 0x0000001400387944 */ /* 0x000fea0003c00000 */
.L_x_398:
[----:B------:R-:W-:Y:S01]  /*19690*/  NOP ;  /* 0x0000000000007918 */ /* 0x000fe20000000000 */
[----:B----4-:R-:W-:Y:S05]  /*196a0*/  EXIT ;  /* 0x000000000000794d */ /* 0x010fea0003800000 */
.L_x_37:
[----:B-1----:R-:W-:-:S07]  /*196b0*/  MOV R0, UR12 ;  /* 0x0000000c00007c02 */ /* 0x002fce0008000f00 */
.L_x_399:
[----:B-1----:R1:W2:Y:S02]  /*196c0*/  SYNCS.PHASECHK.TRANS64.TRYWAIT P0, [R0+URZ+0x2c000], R5 ;  /* 0x02c00005000075a7 */ /* 0x0022a400080011ff */
[----:B--2---:R-:W-:Y:S05]  /*196d0*/  @!P0 NANOSLEEP.SYNCS 0x989680 ;  /* 0x009896800000895d */ /* 0x004fea0003900000 */
[----:B------:R-:W2:Y:S02]  /*196e0*/  @!P0 SYNCS.PHASECHK.TRANS64 P0, [R0+URZ+0x2c000], R5 ;  /* 0x02c00005000085a7 */ /* 0x000ea400080010ff */
[----:B--2---:R-:W-:Y:S05]  /*196f0*/  @!P0 BRA `(.L_x_399) ;  /* 0xfffffffc00f08947 */ /* 0x004fea000383ffff */
[----:B------:R-:W-:Y:S05]  /*19700*/  BRA `(.L_x_400) ;  /* 0xfffffe8400747947 */ /* 0x000fea000383ffff */
.L_x_39:
[----:B------:R-:W-:-:S07]  /*19710*/  MOV R0, UR5 ;  /* 0x0000000500007c02 */ /* 0x000fce0008000f00 */
.L_x_401:
[----:B-1----:R1:W2:Y:S02]  /*19720*/  SYNCS.PHASECHK.TRANS64.TRYWAIT P0, [R0+URZ+0x2c020], R3 ;  /* 0x02c02003000075a7 */ /* 0x0022a400080011ff */
[----:B--2---:R-:W-:Y:S05]  /*19730*/  @!P0 NANOSLEEP.SYNCS 0x989680 ;  /* 0x009896800000895d */ /* 0x004fea0003900000 */
[----:B------:R-:W2:Y:S02]  /*19740*/  @!P0 SYNCS.PHASECHK.TRANS64 P0, [R0+URZ+0x2c020], R3 ;  /* 0x02c02003000085a7 */ /* 0x000ea400080010ff */
[----:B--2---:R-:W-:Y:S05]  /*19750*/  @!P0 BRA `(.L_x_401) ;  /* 0xfffffffc00f08947 */ /* 0x004fea000383ffff */
[----:B------:R-:W-:Y:S05]  /*19760*/  BRA `(.L_x_402) ;  /* 0xfffffe84007c7947 */ /* 0x000fea000383ffff */
.L_x_41:
[----:B------:R-:W-:-:S07]  /*19770*/  MOV R0, UR12 ;  /* 0x0000000c00007c02 */ /* 0x000fce0008000f00 */
.L_x_403:
[----:B-1----:R1:W2:Y:S02]  /*19780*/  SYNCS.PHASECHK.TRANS64.TRYWAIT P0, [R0+URZ+0x2c058], R9 ;  /* 0x02c05809000075a7 */ /* 0x0022a400080011ff */
[----:B--2---:R-:W-:Y:S05]  /*19790*/  @!P0 NANOSLEEP.SYNCS 0x989680 ;  /* 0x009896800000895d */ /* 0x004fea0003900000 */
[----:B------:R-:W2:Y:S02]  /*197a0*/  @!P0 SYNCS.PHASECHK.TRANS64 P0, [R0+URZ+0x2c058], R9 ;  /* 0x02c05809000085a7 */ /* 0x000ea400080010ff */
[----:B--2---:R-:W-:Y:S05]  /*197b0*/  @!P0 BRA `(.L_x_403) ;  /* 0xfffffffc00f08947 */ /* 0x004fea000383ffff */
[----:B------:R-:W-:Y:S05]  /*197c0*/  BRA `(.L_x_404) ;  /* 0xfffffe8400a47947 */ /* 0x000fea000383ffff */
.L_x_45:
[----:B------:R-:W-:-:S07]  /*197d0*/  MOV R0, UR12 ;  /* 0x0000000c00007c02 */ /* 0x000fce0008000f00 */
.L_x_405:
[----:B-1----:R1:W2:Y:S02]  /*197e0*/  SYNCS.PHASECHK.TRANS64.TRYWAIT P0, [R0+URZ+0x2c008], R5 ;  /* 0x02c00805000075a7 */ /* 0x0022a400080011ff */
[----:B--2---:R-:W-:Y:S05]  /*197f0*/  @!P0 NANOSLEEP.SYNCS 0x989680 ;  /* 0x009896800000895d */ /* 0x004fea0003900000 */
[----:B------:R-:W2:Y:S02]  /*19800*/  @!P0 SYNCS.PHASECHK.TRANS64 P0, [R0+URZ+0x2c008], R5 ;  /* 0x02c00805000085a7 */ /* 0x000ea400080010ff */
[----:B--2---:R-:W-:Y:S05]  /*19810*/  @!P0 BRA `(.L_x_405) ;  /* 0xfffffffc00f08947 */ /* 0x004fea000383ffff */
[----:B------:R-:W-:Y:S05]  /*19820*/  BRA `(.L_x_406) ;  /* 0xfffffe8800c07947 */ /* 0x000fea000383ffff */
.L_x_47:
[----:B------:R-:W-:-:S07]  /*19830*/  MOV R0, UR12 ;  /* 0x0000000c00007c02 */ /* 0x000fce0008000f00 */
.L_x_407:
[----:B-1----:R1:W2:Y:S02]  /*19840*/  SYNCS.PHASECHK.TRANS64.TRYWAIT P0, [R0+URZ+0x2c068], R5 ;  /* 0x02c06805000075a7 */ /* 0x0022a400080011ff */
[----:B--2---:R-:W-:Y:S05]  /*19850*/  @!P0 NANOSLEEP.SYNCS 0x989680 ;  /* 0x009896800000895d */ /* 0x004fea0003900000 */
[----:B------:R-:W2:Y:S02]  /*19860*/  @!P0 SYNCS.PHASECHK.TRANS64 P0, [R0+URZ+0x2c068], R5 ;  /* 0x02c06805000085a7 */ /* 0x000ea400080010ff */
[----:B--2---:R-:W-:Y:S05]  /*19870*/  @!P0 BRA `(.L_x_407) ;  /* 0xfffffffc00f08947 */ /* 0x004fea000383ffff */
[----:B------:R-:W-:Y:S05]  /*19880*/  BRA `(.L_x_408) ;  /* 0xfffffe8800c87947 */ /* 0x000fea000383ffff */
.L_x_51:
[----:B------:R-:W-:-:S07]  /*19890*/  MOV R0, UR5 ;  /* 0x0000000500007c02 */ /* 0x000fce0008000f00 */
.L_x_409:
[----:B--2---:R2:W3:Y:S02]  /*198a0*/  SYNCS.PHASECHK.TRANS64.TRYWAIT P0, [R0+URZ+0x2c020], R3 ;  /* 0x02c02003000075a7 */ /* 0x0044e400080011ff */
[----:B---3--:R-:W-:Y:S05]  /*198b0*/  @!P0 NANOSLEEP.SYNCS 0x989680 ;  /* 0x009896800000895d */ /* 0x008fea0003900000 */
[----:B------:R-:W3:Y:S02]  /*198c0*/  @!P0 SYNCS.PHASECHK.TRANS64 P0, [R0+URZ+0x2c020], R3 ;  /* 0x02c02003000085a7 */ /* 0x000ee400080010ff */
[----:B---3--:R-:W-:Y:S05]  /*198d0*/  @!P0 BRA `(.L_x_409) ;  /* 0xfffffffc00f08947 */ /* 0x008fea000383ffff */
[----:B------:R-:W-:Y:S05]  /*198e0*/  BRA `(.L_x_410) ;  /* 0xfffffe8c00e07947 */ /* 0x000fea000383ffff */
.L_x_53:
[----:B------:R-:W-:-:S07]  /*198f0*/  MOV R0, UR12 ;  /* 0x0000000c00007c02 */ /* 0x000fce0008000f00 */
.L_x_411:
[----:B-1----:R1:W2:Y:S02]  /*19900*/  SYNCS.PHASECHK.TRANS64.TRYWAIT P0, [R0+URZ+0x2c0a0], R3 ;  /* 0x02c0a003000075a7 */ /* 0x0022a400080011ff */
[----:B--2---:R-:W-:Y:S05]  /*19910*/  @!P0 NANOSLEEP.SYNCS 0x989680 ;  /* 0x009896800000895d */ /* 0x004fea0003900000 */
[----:B------:R-:W2:Y:S02]  /*19920*/  @!P0 SYNCS.PHASECHK.TRANS64 P0, [R0+URZ+0x2c0a0], R3 ;  /* 0x02c0a003000085a7 */ /* 0x000ea400080010ff */
[----:B--2---:R-:W-:Y:S05]  /*19930*/  @!P0 BRA `(.L_x_411) ;  /* 0xfffffffc00f08947 */ /* 0x004fea000383ffff */
[----:B------:R-:W-:Y:S05]  /*19940*/  BRA `(.L_x_412) ;  /* 0xfffffe8c00f47947 */ /* 0x000fea000383ffff */
.L_x_55:
[----:B------:R-:W-:Y:S01]  /*19950*/  IMAD.U32 R3, RZ, RZ, UR7 ;  /* 0x00000007ff037e24 */ /* 0x000fe2000f8e00ff */
[----:B------:R-:W-:-:S04]  /*19960*/  MOV R4, UR12 ;  /* 0x0000000c00047c02 */ /* 0x000fc80008000f00 */
[----:B------:R-:W-:-:S07]  /*19970*/  SHF.L.U32 R3, R3, 0x1f, RZ ;  /* 0x0000001f03037819 */ /* 0x000fce00000006ff */
.L_x_413:
[----:B-1----:R1:W2:Y:S02]  /*19980*/  SYNCS.PHASECHK.TRANS64.TRYWAIT P0, [R4+URZ+0x2c058], R3 ;  /* 0x02c05803040075a7 */ /* 0x0022a400080011ff */
[----:B--2---:R-:W-:Y:S05]  /*19990*/  @!P0 NANOSLEEP.SYNCS 0x989680 ;  /* 0x009896800000895d */ /* 0x004fea0003900000 */
[----:B------:R-:W2:Y:S02]  /*199a0*/  @!P0 SYNCS.PHASECHK.TRANS64 P0, [R4+URZ+0x2c058], R3 ;  /* 0x02c05803040085a7 */ /* 0x000ea400080010ff */
[----:B--2---:R-:W-:Y:S05]  /*199b0*/  @!P0 BRA `(.L_x_413) ;  /* 0xfffffffc00f08947 */ /* 0x004fea000383ffff */
[----:B------:R-:W-:Y:S05]  /*199c0*/  BRA `(.L_x_414) ;  /* 0xfffffe8c00f87947 */ /* 0x000fea000383ffff */
.L_x_59:
[----:B------:R-:W-:Y:S07]  /*199d0*/  MOV R3, UR7 ;  /* 0x0000000700037c02 */ /* 0x000fee0008000f00 */
.L_x_415:
[----:B--2---:R2:W3:Y:S02]  /*199e0*/  SYNCS.PHASECHK.TRANS64.TRYWAIT P0, [R3+URZ+0x2c020], R4 ;  /* 0x02c02004030075a7 */ /* 0x0044e400080011ff */
[----:B---3--:R-:W-:Y:S05]  /*199f0*/  @!P0 NANOSLEEP.SYNCS 0x989680 ;  /* 0x009896800000895d */ /* 0x008fea0003900000 */
[----:B------:R-:W3:Y:S02]  /*19a00*/  @!P0 SYNCS.PHASECHK.TRANS64 P0, [R3+URZ+0x2c020], R4 ;  /* 0x02c02004030085a7 */ /* 0x000ee400080010ff */
[----:B---3--:R-:W-:Y:S05]  /*19a10*/  @!P0 BRA `(.L_x_415) ;  /* 0xfffffffc00f08947 */ /* 0x008fea000383ffff */
[----:B------:R-:W-:Y:S05]  /*19a20*/  BRA `(.L_x_416) ;  /* 0xfffffe9400147947 */ /* 0x000fea000383ffff */
.L_x_62:
[----:B------:R-:W-:Y:S07]  /*19a30*/  MOV R0, UR12 ;  /* 0x0000000c00007c02 */ /* 0x000fee0008000f00 */
.L_x_417:
[----:B--2---:R2:W3:Y:S02]  /*19a40*/  SYNCS.PHASECHK.TRANS64.TRYWAIT P0, [R0+URZ+0x2c0a8], R3 ;  /* 0x02c0a803000075a7 */ /* 0x0044e400080011ff */
[----:B---3--:R-:W-:Y:S05]  /*19a50*/  @!P0 NANOSLEEP.SYNCS 0x989680 ;  /* 0x009896800000895d */ /* 0x008fea0003900000 */
[----:B------:R-:W3:Y:S02]  /*19a60*/  @!P0 SYNCS.PHASECHK.TRANS64 P0, [R0+URZ+0x2c0a8], R3 ;  /* 0x02c0a803000085a7 */ /* 0x000ee400080010ff */
[----:B---3--:R-:W-:Y:S05]  /*19a70*/  @!P0 BRA `(.L_x_417) ;  /* 0xfffffffc00f08947 */ /* 0x008fea000383ffff */
[----:B------:R-:W-:Y:S05]  /*19a80*/  BRA `(.L_x_418) ;  /* 0xfffffe9800447947 */ /* 0x000fea000383ffff */
.L_x_64:
[----:B------:R-:W-:Y:S07]  /*19a90*/  MOV R3, UR12 ;  /* 0x0000000c00037c02 */ /* 0x000fee0008000f00 */
.L_x_419:
[----:B--2---:R2:W3:Y:S02]  /*19aa0*/  SYNCS.PHASECHK.TRANS64.TRYWAIT P0, [R3+URZ+0x2c068], R4 ;  /* 0x02c06804030075a7 */ /* 0x0044e400080011ff */
[----:B---3--:R-:W-:Y:S05]  /*19ab0*/  @!P0 NANOSLEEP.SYNCS 0x989680 ;  /* 0x009896800000895d */ /* 0x008fea0003900000 */
[----:B------:R-:W3:Y:S02]  /*19ac0*/  @!P0 SYNCS.PHASECHK.TRANS64 P0, [R3+URZ+0x2c068], R4 ;  /* 0x02c06804030085a7 */ /* 0x000ee400080010ff */
[----:B---3--:R-:W-:Y:S05]  /*19ad0*/  @!P0 BRA `(.L_x_419) ;  /* 0xfffffffc00f08947 */ /* 0x008fea000383ffff */
[----:B------:R-:W-:Y:S05]  /*19ae0*/  BRA `(.L_x_420) ;  /* 0xfffffe98004c7947 */ /* 0x000fea000383ffff */
.L_x_70:
[----:B------:R-:W-:Y:S07]  /*19af0*/  MOV R0, UR4 ;  /* 0x0000000400007c02 */ /* 0x000fee0008000f00 */
.L_x_421:
[----:B-1----:R1:W2:Y:S02]  /*19b00*/  SYNCS.PHASECHK.TRANS64.TRYWAIT P0, [R0+URZ+0x2c020], R3 ;  /* 0x02c02003000075a7 */ /* 0x0022a400080011ff */
[----:B--2---:R-:W-:Y:S05]  /*19b10*/  @!P0 NANOSLEEP.SYNCS 0x989680 ;  /* 0x009896800000895d */ /* 0x004fea0003900000 */
[----:B------:R-:W2:Y:S02]  /*19b20*/  @!P0 SYNCS.PHASECHK.TRANS64 P0, [R0+URZ+0x2c020], R3 ;  /* 0x02c02003000085a7 */ /* 0x000ea400080010ff */
[----:B--2---:R-:W-:Y:S05]  /*19b30*/  @!P0 BRA `(.L_x_421) ;  /* 0xfffffffc00f08947 */ /* 0x004fea000383ffff */
[----:B------:R-:W-:Y:S05]  /*19b40*/  BRA `(.L_x_422) ;  /* 0xfffffea0003c7947 */ /* 0x000fea000383ffff */
.L_x_72:
[----:B------:R-:W-:Y:S07]  /*19b50*/  MOV R0, UR12 ;  /* 0x0000000c00007c02 */ /* 0x000fee0008000f00 */
.L_x_423:
[----:B-1----:R1:W2:Y:S02]  /*19b60*/  SYNCS.PHASECHK.TRANS64.TRYWAIT P0, [R0+URZ+0x2c0a0], R3 ;  /* 0x02c0a003000075a7 */ /* 0x0022a400080011ff */
[----:B--2---:R-:W-:Y:S05]  /*19b70*/  @!P0 NANOSLEEP.SYNCS 0x989680 ;  /* 0x009896800000895d */ /* 0x004fea0003900000 */
[----:B------:R-:W2:Y:S02]  /*19b80*/  @!P0 SYNCS.PHASECHK.TRANS64 P0, [R0+URZ+0x2c0a0], R3 ;  /* 0x02c0a003000085a7 */ /* 0x000ea400080010ff */
[----:B--2---:R-:W-:Y:S05]  /*19b90*/  @!P0 BRA `(.L_x_423) ;  /* 0xfffffffc00f08947 */ /* 0x004fea000383ffff */
[----:B------:R-:W-:Y:S05]  /*19ba0*/  BRA `(.L_x_424) ;  /* 0xfffffea000507947 */ /* 0x000fea000383ffff */
.L_x_74:
[----:B------:R-:W-:Y:S01]  /*19bb0*/  MOV R5, UR12 ;  /* 0x0000000c00057c02 */ /* 0x000fe20008000f00 */
[----:B------:R-:W-:Y:S05]  /*19bc0*/  IMAD.U32 R4, RZ, RZ, UR7 ;  /* 0x00000007ff047e24 */ /* 0x000fea000f8e00ff */
[----:B------:R-:W-:Y:S07]  /*19bd0*/  SHF.L.U32 R4, R4, 0x1f, RZ ;  /* 0x0000001f04047819 */ /* 0x000fee00000006ff */
.L_x_425:
[----:B-1----:R1:W2:Y:S02]  /*19be0*/  SYNCS.PHASECHK.TRANS64.TRYWAIT P0, [R5+URZ+0x2c058], R4 ;  /* 0x02c05804050075a7 */ /* 0x0022a400080011ff */
[----:B--2---:R-:W-:Y:S05]  /*19bf0*/  @!P0 NANOSLEEP.SYNCS 0x989680 ;  /* 0x009896800000895d */ /* 0x004fea0003900000 */
[----:B------:R-:W2:Y:S02]  /*19c00*/  @!P0 SYNCS.PHASECHK.TRANS64 P0, [R5+URZ+0x2c058], R4 ;  /* 0x02c05804050085a7 */ /* 0x000ea400080010ff */
[----:B--2---:R-:W-:Y:S05]  /*19c10*/  @!P0 BRA `(.L_x_425) ;  /* 0xfffffffc00f08947 */ /* 0x004fea000383ffff */
[----:B------:R-:W-:Y:S05]  /*19c20*/  BRA `(.L_x_426) ;  /* 0xfffffea000587947 */ /* 0x000fea000383ffff */
.L_x_82:
[----:B------:R-:W-:-:S07]  /*19c30*/  MOV R0, UR12 ;  /* 0x0000000c00007c02 */ /* 0x000fce0008000f00 */
.L_x_427:
[----:B--2---:R2:W3:Y:S02]  /*19c40*/  SYNCS.PHASECHK.TRANS64.TRYWAIT P0, [R0+URZ+0x2c0a8], R3 ;  /* 0x02c0a803000075a7 */ /* 0x0044e400080011ff */
[----:B---3--:R-:W-:Y:S05]  /*19c50*/  @!P0 NANOSLEEP.SYNCS 0x989680 ;  /* 0x009896800000895d */ /* 0x008fea0003900000 */
[----:B------:R-:W3:Y:S02]  /*19c60*/  @!P0 SYNCS.PHASECHK.TRANS64 P0, [R0+URZ+0x2c0a8], R3 ;  /* 0x02c0a803000085a7 */ /* 0x000ee400080010ff */
[----:B---3--:R-:W-:Y:S05]  /*19c70*/  @!P0 BRA `(.L_x_427) ;  /* 0xfffffffc00f08947 */ /* 0x008fea000383ffff */
[----:B------:R-:W-:Y:S05]  /*19c80*/  BRA `(.L_x_428) ;  /* 0xfffffea4002c7947 */ /* 0x000fea000383ffff */
.L_x_84:
[----:B------:R-:W-:-:S07]  /*19c90*/  MOV R4, UR12 ;  /* 0x0000000c00047c02 */ /* 0x000fce0008000f00 */
.L_x_429:
[----:B--2---:R2:W3:Y:S02]  /*19ca0*/  SYNCS.PHASECHK.TRANS64.TRYWAIT P0, [R4+URZ+0x2c068], R5 ;  /* 0x02c06805040075a7 */ /* 0x0044e400080011ff */
[----:B---3--:R-:W-:Y:S05]  /*19cb0*/  @!P0 NANOSLEEP.SYNCS 0x989680 ;  /* 0x009896800000895d */ /* 0x008fea0003900000 */
[----:B------:R-:W3:Y:S02]  /*19cc0*/  @!P0 SYNCS.PHASECHK.TRANS64 P0, [R4+URZ+0x2c068], R5 ;  /* 0x02c06805040085a7 */ /* 0x000ee400080010ff */
[----:B---3--:R-:W-:Y:S05]  /*19cd0*/  @!P0 BRA `(.L_x_429) ;  /* 0xfffffffc00f08947 */ /* 0x008fea000383ffff */
[----:B------:R-:W-:Y:S05]  /*19ce0*/  BRA `(.L_x_430) ;  /* 0xfffffea400387947 */ /* 0x000fea000383ffff */
.L_x_96:
[----:B-1----:R1:W2:Y:S02]  /*19cf0*/  SYNCS.PHASECHK.TRANS64.TRYWAIT P0, [R16+URZ+0x2c0c0], R3 ;  /* 0x02c0c003100075a7 */ /* 0x0022a400080011ff */
[----:B--2---:R-:W-:Y:S05]  /*19d00*/  @!P0 NANOSLEEP.SYNCS 0x989680 ;  /* 0x009896800000895d */ /* 0x004fea0003900000 */
[----:B------:R-:W2:Y:S02]  /*19d10*/  @!P0 SYNCS.PHASECHK.TRANS64 P0, [R16+URZ+0x2c0c0], R3 ;  /* 0x02c0c003100085a7 */ /* 0x000ea400080010ff */
[----:B--2---:R-:W-:Y:S05]  /*19d20*/  @!P0 BRA `(.L_x_96) ;  /* 0xfffffffc00f08947 */ /* 0x004fea000383ffff */
[----:B------:R-:W-:Y:S05]  /*19d30*/  BRA `(.L_x_431) ;  /* 0xfffffeac00207947 */ /* 0x000fea000383ffff */
.L_x_163:
[----:B-1----:R1:W3:Y:S02]  /*19d40*/  SYNCS.PHASECHK.TRANS64.TRYWAIT P0, [R0+URZ+0x2c0c8], R3 ;  /* 0x02c0c803000075a7 */ /* 0x0022e400080011ff */
[----:B---3--:R-:W-:Y:S05]  /*19d50*/  @!P0 NANOSLEEP.SYNCS 0x989680 ;  /* 0x009896800000895d */ /* 0x008fea0003900000 */
[----:B------:R-:W3:Y:S02]  /*19d60*/  @!P0 SYNCS.PHASECHK.TRANS64 P0, [R0+URZ+0x2c0c8], R3 ;  /* 0x02c0c803000085a7 */ /* 0x000ee400080010ff */
[----:B---3--:R-:W-:Y:S05]  /*19d70*/  @!P0 BRA `(.L_x_163) ;  /* 0xfffffffc00f08947 */ /* 0x008fea000383ffff */
[----:B------:R-:W-:Y:S05]  /*19d80*/  BRA `(.L_x_432) ;  /* 0xffffff0000247947 */ /* 0x000fea000383ffff */
.L_x_169:
[----:B-1----:R1:W2:Y:S02]  /*19d90*/  SYNCS.PHASECHK.TRANS64.TRYWAIT P0, [R59+URZ+0x2c070], R0 ;  /* 0x02c070003b0075a7 */ /* 0x0022a400080011ff */
[----:B--2---:R-:W-:Y:S05]  /*19da0*/  @!P0 NANOSLEEP.SYNCS 0x989680 ;  /* 0x009896800000895d */ /* 0x004fea0003900000 */
[----:B------:R-:W2:Y:S02]  /*19db0*/  @!P0 SYNCS.PHASECHK.TRANS64 P0, [R59+URZ+0x2c070], R0 ;  /* 0x02c070003b0085a7 */ /* 0x000ea400080010ff */
[----:B--2---:R-:W-:Y:S05]  /*19dc0*/  @!P0 BRA `(.L_x_169) ;  /* 0xfffffffc00f08947 */ /* 0x004fea000383ffff */
[----:B------:R-:W-:Y:S05]  /*19dd0*/  BRA `(.L_x_433) ;  /* 0xffffff0400407947 */ /* 0x000fea000383ffff */
.L_x_172:
[----:B--2---:R2:W3:Y:S02]  /*19de0*/  SYNCS.PHASECHK.TRANS64.TRYWAIT P1, [R59+URZ+0x2c080], R6 ;  /* 0x02c080063b0075a7 */ /* 0x0044e400080211ff */
[----:B---3--:R-:W-:Y:S05]  /*19df0*/  @!P1 NANOSLEEP.SYNCS 0x989680 ;  /* 0x009896800000995d */ /* 0x008fea0003900000 */
[----:B------:R-:W3:Y:S02]  /*19e00*/  @!P1 SYNCS.PHASECHK.TRANS64 P1, [R59+URZ+0x2c080], R6 ;  /* 0x02c080063b0095a7 */ /* 0x000ee400080210ff */
[----:B---3--:R-:W-:Y:S05]  /*19e10*/  @!P1 BRA `(.L_x_172) ;  /* 0xfffffffc00f09947 */ /* 0x008fea000383ffff */
[----:B------:R-:W-:Y:S05]  /*19e20*/  BRA `(.L_x_434) ;  /* 0xffffff0400687947 */ /* 0x000fea000383ffff */
.L_x_175:
[----:B-1----:R1:W3:Y:S02]  /*19e30*/  SYNCS.PHASECHK.TRANS64.TRYWAIT P0, [R59+URZ+0x2c070], R0 ;  /* 0x02c070003b0075a7 */ /* 0x0022e400080011ff */
[----:B---3--:R-:W-:Y:S05]  /*19e40*/  @!P0 NANOSLEEP.SYNCS 0x989680 ;  /* 0x009896800000895d */ /* 0x008fea0003900000 */
[----:B------:R-:W3:Y:S02]  /*19e50*/  @!P0 SYNCS.PHASECHK.TRANS64 P0, [R59+URZ+0x2c070], R0 ;  /* 0x02c070003b0085a7 */ /* 0x000ee400080010ff */
[----:B---3--:R-:W-:Y:S05]  /*19e60*/  @!P0 BRA `(.L_x_175) ;  /* 0xfffffffc00f08947 */ /* 0x008fea000383ffff */
[----:B------:R-:W-:Y:S05]  /*19e70*/  BRA `(.L_x_435) ;  /* 0xffffff0400b47947 */ /* 0x000fea000383ffff */
.L_x_177:
[----:B-1----:R1:W3:Y:S02]  /*19e80*/  SYNCS.PHASECHK.TRANS64.TRYWAIT P0, [R59+URZ+0x2c090], R0 ;  /* 0x02c090003b0075a7 */ /* 0x0022e400080011ff */
[----:B---3--:R-:W-:Y:S05]  /*19e90*/  @!P0 NANOSLEEP.SYNCS 0x989680 ;  /* 0x009896800000895d */ /* 0x008fea0003900000 */
[----:B------:R-:W3:Y:S02]  /*19ea0*/  @!P0 SYNCS.PHASECHK.TRANS64 P0, [R59+URZ+0x2c090], R0 ;  /* 0x02c090003b0085a7 */ /* 0x000ee400080010ff */
[----:B---3--:R-:W-:Y:S05]  /*19eb0*/  @!P0 BRA `(.L_x_177) ;  /* 0xfffffffc00f08947 */ /* 0x008fea000383ffff */
[----:B------:R-:W-:Y:S05]  /*19ec0*/  BRA `(.L_x_436) ;  /* 0xffffff0400fc7947 */ /* 0x000fea000383ffff */
.L_x_196:
[----:B------:R1:W1:Y:S02]  /*19ed0*/  SYNCS.PHASECHK.TRANS64.TRYWAIT P0, [R59+URZ+0x2c080], R0 ;  /* 0x02c080003b0075a7 */ /* 0x00026400080011ff */
[----:B-1----:R-:W-:Y:S05]  /*19ee0*/  @!P0 NANOSLEEP.SYNCS 0x989680 ;  /* 0x009896800000895d */ /* 0x002fea0003900000 */
[----:B------:R-:W1:Y:S02]  /*19ef0*/  @!P0 SYNCS.PHASECHK.TRANS64 P0, [R59+URZ+0x2c080], R0 ;  /* 0x02c080003b0085a7 */ /* 0x000e6400080010ff */
[----:B-1----:R-:W-:Y:S05]  /*19f00*/  @!P0 BRA `(.L_x_196) ;  /* 0xfffffffc00f08947 */ /* 0x002fea000383ffff */
[----:B------:R-:W-:Y:S05]  /*19f10*/  BRA `(.L_x_437) ;  /* 0xffffff1800607947 */ /* 0x000fea000383ffff */
.L_x_198:
[----:B-1----:R1:W3:Y:S02]  /*19f20*/  SYNCS.PHASECHK.TRANS64.TRYWAIT P0, [R59+URZ+0x2c098], R0 ;  /* 0x02c098003b0075a7 */ /* 0x0022e400080011ff */
[----:B---3--:R-:W-:Y:S05]  /*19f30*/  @!P0 NANOSLEEP.SYNCS 0x989680 ;  /* 0x009896800000895d */ /* 0x008fea0003900000 */
[----:B------:R-:W3:Y:S02]  /*19f40*/  @!P0 SYNCS.PHASECHK.TRANS64 P0, [R59+URZ+0x2c098], R0 ;  /* 0x02c098003b0085a7 */ /* 0x000ee400080010ff */
[----:B---3--:R-:W-:Y:S05]  /*19f50*/  @!P0 BRA `(.L_x_198) ;  /* 0xfffffffc00f08947 */ /* 0x008fea000383ffff */
[----:B------:R-:W-:Y:S05]  /*19f60*/  BRA `(.L_x_438) ;  /* 0xffffff1800a47947 */ /* 0x000fea000383ffff */
.L_x_219:
[----:B---3--:R3:W1:Y:S02]  /*19f70*/  SYNCS.PHASECHK.TRANS64.TRYWAIT P0, [R59+URZ+0x2c070], R4 ;  /* 0x02c070043b0075a7 */ /* 0x00866400080011ff */
[----:B-1----:R-:W-:Y:S05]  /*19f80*/  @!P0 NANOSLEEP.SYNCS 0x989680 ;  /* 0x009896800000895d */ /* 0x002fea0003900000 */
[----:B------:R-:W1:Y:S02]  /*19f90*/  @!P0 SYNCS.PHASECHK.TRANS64 P0, [R59+URZ+0x2c070], R4 ;  /* 0x02c070043b0085a7 */ /* 0x000e6400080010ff */
[----:B-1----:R-:W-:Y:S05]  /*19fa0*/  @!P0 BRA `(.L_x_219) ;  /* 0xfffffffc00f08947 */ /* 0x002fea000383ffff */
[----:B------:R-:W-:Y:S05]  /*19fb0*/  BRA `(.L_x_439) ;  /* 0xffffff2c002c7947 */ /* 0x000fea000383ffff */
.L_x_222:
[----:B------:R1:W1:Y:S02]  /*19fc0*/  SYNCS.PHASECHK.TRANS64.TRYWAIT P0, [R59+URZ+0x2c090], R0 ;  /* 0x02c090003b0075a7 */ /* 0x00026400080011ff */
[----:B-1----:R-:W-:Y:S05]  /*19fd0*/  @!P0 NANOSLEEP.SYNCS 0x989680 ;  /* 0x009896800000895d */ /* 0x002fea0003900000 */
[----:B------:R-:W1:Y:S02]  /*19fe0*/  @!P0 SYNCS.PHASECHK.TRANS64 P0, [R59+URZ+0x2c090], R0 ;  /* 0x02c090003b0085a7 */ /* 0x000e6400080010ff */
[----:B-1----:R-:W-:Y:S05]  /*19ff0*/  @!P0 BRA `(.L_x_222) ;  /* 0xfffffffc00f08947 */ /* 0x002fea000383ffff */
[----:B------:R-:W-:Y:S05]  /*1a000*/  BRA `(.L_x_440) ;  /* 0xffffff2c00507947 */ /* 0x000fea000383ffff */
.L_x_225:
[----:B------:R1:W1:Y:S02]  /*1a010*/  SYNCS.PHASECHK.TRANS64.TRYWAIT P0, [R59+URZ+0x2c0c0], R0 ;  /* 0x02c0c0003b0075a7 */ /* 0x00026400080011ff */
[----:B-1----:R-:W-:Y:S05]  /*1a020*/  @!P0 NANOSLEEP.SYNCS 0x989680 ;  /* 0x009896800000895d */ /* 0x002fea0003900000 */
[----:B------:R-:W1:Y:S02]  /*1a030*/  @!P0 SYNCS.PHASECHK.TRANS64 P0, [R59+URZ+0x2c0c0], R0 ;  /* 0x02c0c0003b0085a7 */ /* 0x000e6400080010ff */
[----:B-1----:R-:W-:Y:S05]  /*1a040*/  @!P0 BRA `(.L_x_225) ;  /* 0xfffffffc00f08947 */ /* 0x002fea000383ffff */
[----:B------:R-:W-:Y:S05]  /*1a050*/  BRA `(.L_x_441) ;  /* 0xffffff2c005c7947 */ /* 0x000fea000383ffff */
.L_x_239:
[----:B-1----:R1:W2:Y:S02]  /*1a060*/  SYNCS.PHASECHK.TRANS64.TRYWAIT P0, [R59+URZ+0x2c080], R4 ;  /* 0x02c080043b0075a7 */ /* 0x0022a400080011ff */
[----:B--2---:R-:W-:Y:S05]  /*1a070*/  @!P0 NANOSLEEP.SYNCS 0x989680 ;  /* 0x009896800000895d */ /* 0x004fea0003900000 */
[----:B------:R-:W2:Y:S02]  /*1a080*/  @!P0 SYNCS.PHASECHK.TRANS64 P0, [R59+URZ+0x2c080], R4 ;  /* 0x02c080043b0085a7 */ /* 0x000ea400080010ff */
[----:B--2---:R-:W-:Y:S05]  /*1a090*/  @!P0 BRA `(.L_x_239) ;  /* 0xfffffffc00f08947 */ /* 0x004fea000383ffff */
[----:B------:R-:W-:Y:S05]  /*1a0a0*/  BRA `(.L_x_442) ;  /* 0xffffff4c00887947 */ /* 0x000fea000383ffff */
.L_x_242:
[----:B------:R1:W1:Y:S02]  /*1a0b0*/  SYNCS.PHASECHK.TRANS64.TRYWAIT P0, [R59+URZ+0x2c098], R0 ;  /* 0x02c098003b0075a7 */ /* 0x00026400080011ff */
[----:B-1----:R-:W-:Y:S05]  /*1a0c0*/  @!P0 NANOSLEEP.SYNCS 0x989680 ;  /* 0x009896800000895d */ /* 0x002fea0003900000 */
[----:B------:R-:W1:Y:S02]  /*1a0d0*/  @!P0 SYNCS.PHASECHK.TRANS64 P0, [R59+URZ+0x2c098], R0 ;  /* 0x02c098003b0085a7 */ /* 0x000e6400080010ff */
[----:B-1----:R-:W-:Y:S05]  /*1a0e0*/  @!P0 BRA `(.L_x_242) ;  /* 0xfffffffc00f08947 */ /* 0x002fea000383ffff */
[----:B------:R-:W-:Y:S05]  /*1a0f0*/  BRA `(.L_x_443) ;  /* 0xffffff4c00ac7947 */ /* 0x000fea000383ffff */
.L_x_245:
[----:B------:R1:W1:Y:S02]  /*1a100*/  SYNCS.PHASECHK.TRANS64.TRYWAIT P0, [R59+URZ+0x2c0c8], R0 ;  /* 0x02c0c8003b0075a7 */ /* 0x00026400080011ff */
[----:B-1----:R-:W-:Y:S05]  /*1a110*/  @!P0 NANOSLEEP.SYNCS 0x989680 ;  /* 0x009896800000895d */ /* 0x002fea0003900000 */
[----:B------:R-:W1:Y:S02]  /*1a120*/  @!P0 SYNCS.PHASECHK.TRANS64 P0, [R59+URZ+0x2c0c8], R0 ;  /* 0x02c0c8003b0085a7 */ /* 0x000e6400080010ff */
[----:B-1----:R-:W-:Y:S05]  /*1a130*/  @!P0 BRA `(.L_x_245) ;  /* 0xfffffffc00f08947 */ /* 0x002fea000383ffff */
[----:B------:R-:W-:Y:S05]  /*1a140*/  BRA `(.L_x_444) ;  /* 0xffffff4c00b87947 */ /* 0x000fea000383ffff */
.L_x_261:
[----:B------:R-:W-:-:S07]  /*1a150*/  MOV R0, UR49 ;  /* 0x0000003100007c02 */ /* 0x000fce0008000f00 */
.L_x_445:
[----:B-1----:R1:W2:Y:S02]  /*1a160*/  SYNCS.PHASECHK.TRANS64.TRYWAIT P0, [R0+URZ], R3 ;  /* 0x00000003000075a7 */ /* 0x0022a400080011ff */
[----:B--2---:R-:W-:Y:S05]  /*1a170*/  @!P0 NANOSLEEP.SYNCS 0x989680 ;  /* 0x009896800000895d */ /* 0x004fea0003900000 */
[----:B------:R-:W2:Y:S02]  /*1a180*/  @!P0 SYNCS.PHASECHK.TRANS64 P0, [R0+URZ], R3 ;  /* 0x00000003000085a7 */ /* 0x000ea400080010ff */
[----:B--2---:R-:W-:Y:S05]  /*1a190*/  @!P0 BRA `(.L_x_445) ;  /* 0xfffffffc00f08947 */ /* 0x004fea000383ffff */
[----:B------:R-:W-:Y:S05]  /*1a1a0*/  BRA `(.L_x_446) ;  /* 0xffffff7000d07947 */ /* 0x000fea000383ffff */
.L_x_264:
[----:B------:R-:W-:-:S07]  /*1a1b0*/  MOV R0, UR46 ;  /* 0x0000002e00007c02 */ /* 0x000fce0008000f00 */
.L_x_447:
[----:B-1----:R1:W3:Y:S02]  /*1a1c0*/  SYNCS.PHASECHK.TRANS64.TRYWAIT P1, [R0+URZ], R3 ;  /* 0x00000003000075a7 */ /* 0x0022e400080211ff */
[----:B---3--:R-:W-:Y:S05]  /*1a1d0*/  @!P1 NANOSLEEP.SYNCS 0x989680 ;  /* 0x009896800000995d */ /* 0x008fea0003900000 */
[----:B------:R-:W3:Y:S02]  /*1a1e0*/  @!P1 SYNCS.PHASECHK.TRANS64 P1, [R0+URZ], R3 ;  /* 0x00000003000095a7 */ /* 0x000ee400080210ff */
[----:B---3--:R-:W-:Y:S05]  /*1a1f0*/  @!P1 BRA `(.L_x_447) ;  /* 0xfffffffc00f09947 */ /* 0x008fea000383ffff */
[----:B------:R-:W-:Y:S05]  /*1a200*/  BRA `(.L_x_448) ;  /* 0xffffff7400107947 */ /* 0x000fea000383ffff */
.L_x_269:
[----:B------:R-:W-:-:S07]  /*1a210*/  MOV R4, UR44 ;  /* 0x0000002c00047c02 */ /* 0x000fce0008000f00 */
.L_x_449:
[----:B-1----:R1:W2:Y:S02]  /*1a220*/  SYNCS.PHASECHK.TRANS64.TRYWAIT P2, [R4+URZ], R3 ;  /* 0x00000003040075a7 */ /* 0x0022a400080411ff */
[----:B--2---:R-:W-:Y:S05]  /*1a230*/  @!P2 NANOSLEEP.SYNCS 0x989680 ;  /* 0x009896800000a95d */ /* 0x004fea0003900000 */
[----:B------:R-:W2:Y:S02]  /*1a240*/  @!P2 SYNCS.PHASECHK.TRANS64 P2, [R4+URZ], R3 ;  /* 0x000000030400a5a7 */ /* 0x000ea400080410ff */
[----:B--2---:R-:W-:Y:S05]  /*1a250*/  @!P2 BRA `(.L_x_449) ;  /* 0xfffffffc00f0a947 */ /* 0x004fea000383ffff */
[----:B------:R-:W-:Y:S05]  /*1a260*/  BRA `(.L_x_450) ;  /* 0xffffff7800f47947 */ /* 0x000fea000383ffff */
.L_x_273:
[----:B------:R-:W-:-:S07]  /*1a270*/  MOV R3, UR49 ;  /* 0x0000003100037c02 */ /* 0x000fce0008000f00 */
.L_x_451:
[----:B--2---:R2:W3:Y:S02]  /*1a280*/  SYNCS.PHASECHK.TRANS64.TRYWAIT P2, [R3+URZ], R0 ;  /* 0x00000000030075a7 */ /* 0x0044e400080411ff */
[----:B---3--:R-:W-:Y:S05]  /*1a290*/  @!P2 NANOSLEEP.SYNCS 0x989680 ;  /* 0x009896800000a95d */ /* 0x008fea0003900000 */
[----:B------:R-:W3:Y:S02]  /*1a2a0*/  @!P2 SYNCS.PHASECHK.TRANS64 P2, [R3+URZ], R0 ;  /* 0x000000000300a5a7 */ /* 0x000ee400080410ff */
[----:B---3--:R-:W-:Y:S05]  /*1a2b0*/  @!P2 BRA `(.L_x_451) ;  /* 0xfffffffc00f0a947 */ /* 0x008fea000383ffff */
[----:B------:R-:W-:Y:S05]  /*1a2c0*/  BRA `(.L_x_452) ;  /* 0xffffff9000707947 */ /* 0x000fea000383ffff */
.L_x_278:
[----:B------:R-:W-:-:S07]  /*1a2d0*/  MOV R0, UR46 ;  /* 0x0000002e00007c02 */ /* 0x000fce0008000f00 */
.L_x_453:
[----:B--2---:R2:W3:Y:S02]  /*1a2e0*/  SYNCS.PHASECHK.TRANS64.TRYWAIT P1, [R0+URZ], R3 ;  /* 0x00000003000075a7 */ /* 0x0044e400080211ff */
[----:B---3--:R-:W-:Y:S05]  /*1a2f0*/  @!P1 NANOSLEEP.SYNCS 0x989680 ;  /* 0x009896800000995d */ /* 0x008fea0003900000 */
[----:B------:R-:W3:Y:S02]  /*1a300*/  @!P1 SYNCS.PHASECHK.TRANS64 P1, [R0+URZ], R3 ;  /* 0x00000003000095a7 */ /* 0x000ee400080210ff */
[----:B---3--:R-:W-:Y:S05]  /*1a310*/  @!P1 BRA `(.L_x_453) ;  /* 0xfffffffc00f09947 */ /* 0x008fea000383ffff */
[----:B------:R-:W-:Y:S05]  /*1a320*/  BRA `(.L_x_454) ;  /* 0xffffff94001c7947 */ /* 0x000fea000383ffff */
.L_x_283:
[----:B------:R-:W-:-:S07]  /*1a330*/  MOV R0, UR49 ;  /* 0x0000003100007c02 */ /* 0x000fce0008000f00 */
.L_x_455:
[----:B-1----:R1:W2:Y:S02]  /*1a340*/  SYNCS.PHASECHK.TRANS64.TRYWAIT P0, [R0+URZ], R3 ;  /* 0x00000003000075a7 */ /* 0x0022a400080011ff */
[----:B--2---:R-:W-:Y:S05]  /*1a350*/  @!P0 NANOSLEEP.SYNCS 0x989680 ;  /* 0x009896800000895d */ /* 0x004fea0003900000 */
[----:B------:R-:W2:Y:S02]  /*1a360*/  @!P0 SYNCS.PHASECHK.TRANS64 P0, [R0+URZ], R3 ;  /* 0x00000003000085a7 */ /* 0x000ea400080010ff */
[----:B--2---:R-:W-:Y:S05]  /*1a370*/  @!P0 BRA `(.L_x_455) ;  /* 0xfffffffc00f08947 */ /* 0x004fea000383ffff */
[----:B------:R-:W-:Y:S05]  /*1a380*/  BRA `(.L_x_456) ;  /* 0xffffff9400a07947 */ /* 0x000fea000383ffff */
.L_x_289:
[----:B------:R-:W-:-:S07]  /*1a390*/  MOV R0, UR8 ;  /* 0x0000000800007c02 */ /* 0x000fce0008000f00 */
.L_x_457:
[----:B-1----:R1:W2:Y:S02]  /*1a3a0*/  SYNCS.PHASECHK.TRANS64.TRYWAIT P1, [R0+URZ+0x2c010], R5 ;  /* 0x02c01005000075a7 */ /* 0x0022a400080211ff */
[----:B--2---:R-:W-:Y:S05]  /*1a3b0*/  @!P1 NANOSLEEP.SYNCS 0x989680 ;  /* 0x009896800000995d */ /* 0x004fea0003900000 */
[----:B------:R-:W2:Y:S02]  /*1a3c0*/  @!P1 SYNCS.PHASECHK.TRANS64 P1, [R0+URZ+0x2c010], R5 ;  /* 0x02c01005000095a7 */ /* 0x000ea400080210ff */
[----:B--2---:R-:W-:Y:S05]  /*1a3d0*/  @!P1 BRA `(.L_x_457) ;  /* 0xfffffffc00f09947 */ /* 0x004fea000383ffff */
[----:B------:R-:W-:Y:S05]  /*1a3e0*/  BRA `(.L_x_458) ;  /* 0xffffff9c00387947 */ /* 0x000fea000383ffff */
.L_x_295:
[----:B------:R-:W-:-:S07]  /*1a3f0*/  MOV R0, UR25 ;  /* 0x0000001900007c02 */ /* 0x000fce0008000f00 */
.L_x_459:
[----:B-1----:R1:W2:Y:S02]  /*1a400*/  SYNCS.PHASECHK.TRANS64.TRYWAIT P1, [R0+URZ+0x2c038], R3 ;  /* 0x02c03803000075a7 */ /* 0x0022a400080211ff */
[----:B--2---:R-:W-:Y:S05]  /*1a410*/  @!P1 NANOSLEEP.SYNCS 0x989680 ;  /* 0x009896800000995d */ /* 0x004fea0003900000 */
[----:B------:R-:W2:Y:S02]  /*1a420*/  @!P1 SYNCS.PHASECHK.TRANS64 P1, [R0+URZ+0x2c038], R3 ;  /* 0x02c03803000095a7 */ /* 0x000ea400080210ff */
[----:B--2---:R-:W-:Y:S05]  /*1a430*/  @!P1 BRA `(.L_x_459) ;  /* 0xfffffffc00f09947 */ /* 0x004fea000383ffff */
[----:B------:R-:W-:Y:S05]  /*1a440*/  BRA `(.L_x_460) ;  /* 0xffffff9c00ac7947 */ /* 0x000fea000383ffff */
.L_x_301:
[----:B-1----:R-:W-:-:S07]  /*1a450*/  MOV R0, UR8 ;  /* 0x0000000800007c02 */ /* 0x002fce0008000f00 */
.L_x_461:
[----:B-1----:R1:W2:Y:S02]  /*1a460*/  SYNCS.PHASECHK.TRANS64.TRYWAIT P1, [R0+URZ+0x2c018], R5 ;  /* 0x02c01805000075a7 */ /* 0x0022a400080211ff */
[----:B--2---:R-:W-:Y:S05]  /*1a470*/  @!P1 NANOSLEEP.SYNCS 0x989680 ;  /* 0x009896800000995d */ /* 0x004fea0003900000 */
[----:B------:R-:W2:Y:S02]  /*1a480*/  @!P1 SYNCS.PHASECHK.TRANS64 P1, [R0+URZ+0x2c018], R5 ;  /* 0x02c01805000095a7 */ /* 0x000ea400080210ff */
[----:B--2---:R-:W-:Y:S05]  /*1a490*/  @!P1 BRA `(.L_x_461) ;  /* 0xfffffffc00f09947 */ /* 0x004fea000383ffff */
[----:B------:R-:W-:Y:S05]  /*1a4a0*/  BRA `(.L_x_462) ;  /* 0xffffffa0002c7947 */ /* 0x000fea000383ffff */
.L_x_307:
[----:B------:R-:W-:-:S07]  /*1a4b0*/  MOV R0, UR25 ;  /* 0x0000001900007c02 */ /* 0x000fce0008000f00 */
.L_x_463:
[----:B-1----:R1:W2:Y:S02]  /*1a4c0*/  SYNCS.PHASECHK.TRANS64.TRYWAIT P1, [R0+URZ+0x2c038], R3 ;  /* 0x02c03803000075a7 */ /* 0x0022a400080211ff */
[----:B--2---:R-:W-:Y:S05]  /*1a4d0*/  @!P1 NANOSLEEP.SYNCS 0x989680 ;  /* 0x009896800000995d */ /* 0x004fea0003900000 */
[----:B------:R-:W2:Y:S02]  /*1a4e0*/  @!P1 SYNCS.PHASECHK.TRANS64 P1, [R0+URZ+0x2c038], R3 ;  /* 0x02c03803000095a7 */ /* 0x000ea400080210ff */
[----:B--2---:R-:W-:Y:S05]  /*1a4f0*/  @!P1 BRA `(.L_x_463) ;  /* 0xfffffffc00f09947 */ /* 0x004fea000383ffff */
[----:B------:R-:W-:Y:S05]  /*1a500*/  BRA `(.L_x_464) ;  /* 0xffffffa000a87947 */ /* 0x000fea000383ffff */
.L_x_313:
[----:B------:R-:W-:-:S07]  /*1a510*/  MOV R0, UR25 ;  /* 0x0000001900007c02 */ /* 0x000fce0008000f00 */
.L_x_465:
[----:B-1----:R1:W2:Y:S02]  /*1a520*/  SYNCS.PHASECHK.TRANS64.TRYWAIT P1, [R0+URZ+0x2c038], R3 ;  /* 0x02c03803000075a7 */ /* 0x0022a400080211ff */
[----:B--2---:R-:W-:Y:S05]  /*1a530*/  @!P1 NANOSLEEP.SYNCS 0x989680 ;  /* 0x009896800000995d */ /* 0x004fea0003900000 */
[----:B------:R-:W2:Y:S02]  /*1a540*/  @!P1 SYNCS.PHASECHK.TRANS64 P1, [R0+URZ+0x2c038], R3 ;  /* 0x02c03803000095a7 */ /* 0x000ea400080210ff */
[----:B--2---:R-:W-:Y:S05]  /*1a550*/  @!P1 BRA `(.L_x_465) ;  /* 0xfffffffc00f09947 */ /* 0x004fea000383ffff */
[----:B------:R-:W-:Y:S05]  /*1a560*/  BRA `(.L_x_466) ;  /* 0xffffffa4007c7947 */ /* 0x000fea000383ffff */
.L_x_318:
[----:B------:R-:W-:-:S07]  /*1a570*/  MOV R0, UR25 ;  /* 0x0000001900007c02 */ /* 0x000fce0008000f00 */
.L_x_467:
[----:B-1----:R1:W2:Y:S02]  /*1a580*/  SYNCS.PHASECHK.TRANS64.TRYWAIT P1, [R0+URZ+0x2c038], R3 ;  /* 0x02c03803000075a7 */ /* 0x0022a400080211ff */
[----:B--2---:R-:W-:Y:S05]  /*1a590*/  @!P1 NANOSLEEP.SYNCS 0x989680 ;  /* 0x009896800000995d */ /* 0x004fea0003900000 */
[----:B------:R-:W2:Y:S02]  /*1a5a0*/  @!P1 SYNCS.PHASECHK.TRANS64 P1, [R0+URZ+0x2c038], R3 ;  /* 0x02c03803000095a7 */ /* 0x000ea400080210ff */
[----:B--2---:R-:W-:Y:S05]  /*1a5b0*/  @!P1 BRA `(.L_x_467) ;  /* 0xfffffffc00f09947 */ /* 0x004fea000383ffff */
[----:B------:R-:W-:Y:S05]  /*1a5c0*/  BRA `(.L_x_468) ;  /* 0xffffffa8000c7947 */ /* 0x000fea000383ffff */
.L_x_323:
[----:B------:R-:W-:-:S07]  /*1a5d0*/  MOV R0, UR25 ;  /* 0x0000001900007c02 */ /* 0x000fce0008000f00 */
.L_x_469:
[----:B-1----:R1:W2:Y:S02]  /*1a5e0*/  SYNCS.PHASECHK.TRANS64.TRYWAIT P1, [R0+URZ+0x2c038], R3 ;  /* 0x02c03803000075a7 */ /* 0x0022a400080211ff */
[----:B--2---:R-:W-:Y:S05]  /*1a5f0*/  @!P1 NANOSLEEP.SYNCS 0x989680 ;  /* 0x009896800000995d */ /* 0x004fea0003900000 */
[----:B------:R-:W2:Y:S02]  /*1a600*/  @!P1 SYNCS.PHASECHK.TRANS64 P1, [R0+URZ+0x2c038], R3 ;  /* 0x02c03803000095a7 */ /* 0x000ea400080210ff */
[----:B--2---:R-:W-:Y:S05]  /*1a610*/  @!P1 BRA `(.L_x_469) ;  /* 0xfffffffc00f09947 */ /* 0x004fea000383ffff */
[----:B------:R-:W-:Y:S05]  /*1a620*/  BRA `(.L_x_470) ;  /* 0xffffffa800907947 */ /* 0x000fea000383ffff */
.L_x_328:
[----:B------:R-:W-:-:S07]  /*1a630*/  MOV R0, UR25 ;  /* 0x0000001900007c02 */ /* 0x000fce0008000f00 */
.L_x_471:
[----:B-1----:R1:W2:Y:S02]  /*1a640*/  SYNCS.PHASECHK.TRANS64.TRYWAIT P1, [R0+URZ+0x2c038], R3 ;  /* 0x02c03803000075a7 */ /* 0x0022a400080211ff */
[----:B--2---:R-:W-:Y:S05]  /*1a650*/  @!P1 NANOSLEEP.SYNCS 0x989680 ;  /* 0x009896800000995d */ /* 0x004fea0003900000 */
[----:B------:R-:W2:Y:S02]  /*1a660*/  @!P1 SYNCS.PHASECHK.TRANS64 P1, [R0+URZ+0x2c038], R3 ;  /* 0x02c03803000095a7 */ /* 0x000ea400080210ff */
[----:B--2---:R-:W-:Y:S05]  /*1a670*/  @!P1 BRA `(.L_x_471) ;  /* 0xfffffffc00f09947 */ /* 0x004fea000383ffff */
[----:B------:R-:W-:Y:S05]  /*1a680*/  BRA `(.L_x_472) ;  /* 0xffffffac00147947 */ /* 0x000fea000383ffff */
.L_x_333:
[----:B------:R-:W-:-:S07]  /*1a690*/  MOV R0, UR25 ;  /* 0x0000001900007c02 */ /* 0x000fce0008000f00 */
.L_x_473:
[----:B-1----:R1:W2:Y:S02]  /*1a6a0*/  SYNCS.PHASECHK.TRANS64.TRYWAIT P1, [R0+URZ+0x2c038], R3 ;  /* 0x02c03803000075a7 */ /* 0x0022a400080211ff */
[----:B--2---:R-:W-:Y:S05]  /*1a6b0*/  @!P1 NANOSLEEP.SYNCS 0x989680 ;  /* 0x009896800000995d */ /* 0x004fea0003900000 */
[----:B------:R-:W2:Y:S02]  /*1a6c0*/  @!P1 SYNCS.PHASECHK.TRANS64 P1, [R0+URZ+0x2c038], R3 ;  /* 0x02c03803000095a7 */ /* 0x000ea400080210ff */
[----:B--2---:R-:W-:Y:S05]  /*1a6d0*/  @!P1 BRA `(.L_x_473) ;  /* 0xfffffffc00f09947 */ /* 0x004fea000383ffff */
[----:B------:R-:W-:Y:S05]  /*1a6e0*/  BRA `(.L_x_474) ;  /* 0xffffffac00987947 */ /* 0x000fea000383ffff */
.L_x_338:
[----:B------:R-:W-:-:S07]  /*1a6f0*/  MOV R0, UR25 ;  /* 0x0000001900007c02 */ /* 0x000fce0008000f00 */
.L_x_475:
[----:B-1----:R1:W2:Y:S02]  /*1a700*/  SYNCS.PHASECHK.TRANS64.TRYWAIT P1, [R0+URZ+0x2c038], R3 ;  /* 0x02c03803000075a7 */ /* 0x0022a400080211ff */
[----:B--2---:R-:W-:Y:S05]  /*1a710*/  @!P1 NANOSLEEP.SYNCS 0x989680 ;  /* 0x009896800000995d */ /* 0x004fea0003900000 */
[----:B------:R-:W2:Y:S02]  /*1a720*/  @!P1 SYNCS.PHASECHK.TRANS64 P1, [R0+URZ+0x2c038], R3 ;  /* 0x02c03803000095a7 */ /* 0x000ea400080210ff */
[----:B--2---:R-:W-:Y:S05]  /*1a730*/  @!P1 BRA `(.L_x_475) ;  /* 0xfffffffc00f09947 */ /* 0x004fea000383ffff */
[----:B------:R-:W-:Y:S05]  /*1a740*/  BRA `(.L_x_476) ;  /* 0xffffffb0001c7947 */ /* 0x000fea000383ffff */
.L_x_343:
[----:B------:R-:W-:-:S07]  /*1a750*/  MOV R0, UR25 ;  /* 0x0000001900007c02 */ /* 0x000fce0008000f00 */
.L_x_477:
[----:B-1----:R1:W2:Y:S02]  /*1a760*/  SYNCS.PHASECHK.TRANS64.TRYWAIT P1, [R0+URZ+0x2c038], R3 ;  /* 0x02c03803000075a7 */ /* 0x0022a400080211ff */
[----:B--2---:R-:W-:Y:S05]  /*1a770*/  @!P1 NANOSLEEP.SYNCS 0x989680 ;  /* 0x009896800000995d */ /* 0x004fea0003900000 */
[----:B------:R-:W2:Y:S02]  /*1a780*/  @!P1 SYNCS.PHASECHK.TRANS64 P1, [R0+URZ+0x2c038], R3 ;  /* 0x02c03803000095a7 */ /* 0x000ea400080210ff */
[----:B--2---:R-:W-:Y:S05]  /*1a790*/  @!P1 BRA `(.L_x_477) ;  /* 0xfffffffc00f09947 */ /* 0x004fea000383ffff */
[----:B------:R-:W-:Y:S05]  /*1a7a0*/  BRA `(.L_x_478) ;  /* 0xffffffb000a47947 */ /* 0x000fea000383ffff */
.L_x_348:
[----:B------:R-:W-:-:S07]  /*1a7b0*/  MOV R0, UR25 ;  /* 0x0000001900007c02 */ /* 0x000fce0008000f00 */
.L_x_479:
[----:B-1----:R1:W2:Y:S02]  /*1a7c0*/  SYNCS.PHASECHK.TRANS64.TRYWAIT P1, [R0+URZ+0x2c038], R3 ;  /* 0x02c03803000075a7 */ /* 0x0022a400080211ff */
[----:B--2---:R-:W-:Y:S05]  /*1a7d0*/  @!P1 NANOSLEEP.SYNCS 0x989680 ;  /* 0x009896800000995d */ /* 0x004fea0003900000 */
[----:B------:R-:W2:Y:S02]  /*1a7e0*/  @!P1 SYNCS.PHASECHK.TRANS64 P1, [R0+URZ+0x2c038], R3 ;  /* 0x02c03803000095a7 */ /* 0x000ea400080210ff */
[----:B--2---:R-:W-:Y:S05]  /*1a7f0*/  @!P1 BRA `(.L_x_479) ;  /* 0xfffffffc00f09947 */ /* 0x004fea000383ffff */
[----:B------:R-:W-:Y:S05]  /*1a800*/  BRA `(.L_x_480) ;  /* 0xffffffb400287947 */ /* 0x000fea000383ffff */
.L_x_354:
[----:B------:R-:W-:-:S07]  /*1a810*/  MOV R0, UR25 ;  /* 0x0000001900007c02 */ /* 0x000fce0008000f00 */
.L_x_481:
[----:B-1----:R1:W2:Y:S02]  /*1a820*/  SYNCS.PHASECHK.TRANS64.TRYWAIT P1, [R0+URZ+0x2c038], R3 ;  /* 0x02c03803000075a7 */ /* 0x0022a400080211ff */
[----:B--2---:R-:W-:Y:S05]  /*1a830*/  @!P1 NANOSLEEP.SYNCS 0x989680 ;  /* 0x009896800000995d */ /* 0x004fea0003900000 */
[----:B------:R-:W2:Y:S02]  /*1a840*/  @!P1 SYNCS.PHASECHK.TRANS64 P1, [R0+URZ+0x2c038], R3 ;  /* 0x02c03803000095a7 */ /* 0x000ea400080210ff */
[----:B--2---:R-:W-:Y:S05]  /*1a850*/  @!P1 BRA `(.L_x_481) ;  /* 0xfffffffc00f09947 */ /* 0x004fea000383ffff */
[----:B------:R-:W-:Y:S05]  /*1a860*/  BRA `(.L_x_482) ;  /* 0xffffffb400c07947 */ /* 0x000fea000383ffff */
.L_x_359:
[----:B------:R-:W-:-:S07]  /*1a870*/  MOV R0, UR25 ;  /* 0x0000001900007c02 */ /* 0x000fce0008000f00 */
.L_x_483:
[----:B-1----:R1:W2:Y:S02]  /*1a880*/  SYNCS.PHASECHK.TRANS64.TRYWAIT P1, [R0+URZ+0x2c038], R3 ;  /* 0x02c03803000075a7 */ /* 0x0022a400080211ff */
[----:B--2---:R-:W-:Y:S05]  /*1a890*/  @!P1 NANOSLEEP.SYNCS 0x989680 ;  /* 0x009896800000995d */ /* 0x004fea0003900000 */
[----:B------:R-:W2:Y:S02]  /*1a8a0*/  @!P1 SYNCS.PHASECHK.TRANS64 P1, [R0+URZ+0x2c038], R3 ;  /* 0x02c03803000095a7 */ /* 0x000ea400080210ff */
[----:B--2---:R-:W-:Y:S05]  /*1a8b0*/  @!P1 BRA `(.L_x_483) ;  /* 0xfffffffc00f09947 */ /* 0x004fea000383ffff */
[----:B------:R-:W-:Y:S05]  /*1a8c0*/  BRA `(.L_x_484) ;  /* 0xffffffb800447947 */ /* 0x000fea000383ffff */
.L_x_364:
[----:B------:R-:W-:-:S07]  /*1a8d0*/  MOV R0, UR25 ;  /* 0x0000001900007c02 */ /* 0x000fce0008000f00 */
.L_x_485:
[----:B-1----:R1:W2:Y:S02]  /*1a8e0*/  SYNCS.PHASECHK.TRANS64.TRYWAIT P1, [R0+URZ+0x2c038], R3 ;  /* 0x02c03803000075a7 */ /* 0x0022a400080211ff */
[----:B--2---:R-:W-:Y:S05]  /*1a8f0*/  @!P1 NANOSLEEP.SYNCS 0x989680 ;  /* 0x009896800000995d */ /* 0x004fea0003900000 */
[----:B------:R-:W2:Y:S02]  /*1a900*/  @!P1 SYNCS.PHASECHK.TRANS64 P1, [R0+URZ+0x2c038], R3 ;  /* 0x02c03803000095a7 */ /* 0x000ea400080210ff */
[----:B--2---:R-:W-:Y:S05]  /*1a910*/  @!P1 BRA `(.L_x_485) ;  /* 0xfffffffc00f09947 */ /* 0x004fea000383ffff */
[----:B------:R-:W-:Y:S05]  /*1a920*/  BRA `(.L_x_486) ;  /* 0xffffffb800d07947 */ /* 0x000fea000383ffff */
.L_x_369:
[----:B------:R-:W-:-:S07]  /*1a930*/  MOV R0, UR25 ;  /* 0x0000001900007c02 */ /* 0x000fce0008000f00 */
.L_x_487:
[----:B-1----:R1:W2:Y:S02]  /*1a940*/  SYNCS.PHASECHK.TRANS64.TRYWAIT P1, [R0+URZ+0x2c038], R3 ;  /* 0x02c03803000075a7 */ /* 0x0022a400080211ff */
[----:B--2---:R-:W-:Y:S05]  /*1a950*/  @!P1 NANOSLEEP.SYNCS 0x989680 ;  /* 0x009896800000995d */ /* 0x004fea0003900000 */
[----:B------:R-:W2:Y:S02]  /*1a960*/  @!P1 SYNCS.PHASECHK.TRANS64 P1, [R0+URZ+0x2c038], R3 ;  /* 0x02c03803000095a7 */ /* 0x000ea400080210ff */
[----:B--2---:R-:W-:Y:S05]  /*1a970*/  @!P1 BRA `(.L_x_487) ;  /* 0xfffffffc00f09947 */ /* 0x004fea000383ffff */
[----:B------:R-:W-:Y:S05]  /*1a980*/  BRA `(.L_x_488) ;  /* 0xffffffbc00547947 */ /* 0x000fea000383ffff */
.L_x_374:
[----:B------:R-:W-:-:S07]  /*1a990*/  MOV R0, UR25 ;  /* 0x0000001900007c02 */ /* 0x000fce0008000f00 */
.L_x_489:
[----:B-1----:R1:W2:Y:S02]  /*1a9a0*/  SYNCS.PHASECHK.TRANS64.TRYWAIT P1, [R0+URZ+0x2c038], R3 ;  /* 0x02c03803000075a7 */ /* 0x0022a400080211ff */
[----:B--2---:R-:W-:Y:S05]  /*1a9b0*/  @!P1 NANOSLEEP.SYNCS 0x989680 ;  /* 0x009896800000995d */ /* 0x004fea0003900000 */
[----:B------:R-:W2:Y:S02]  /*1a9c0*/  @!P1 SYNCS.PHASECHK.TRANS64 P1, [R0+URZ+0x2c038], R3 ;  /* 0x02c03803000095a7 */ /* 0x000ea400080210ff */
[----:B--2---:R-:W-:Y:S05]  /*1a9d0*/  @!P1 BRA `(.L_x_489) ;  /* 0xfffffffc00f09947 */ /* 0x004fea000383ffff */
[----:B------:R-:W-:Y:S05]  /*1a9e0*/  BRA `(.L_x_490) ;  /* 0xffffffbc00e47947 */ /* 0x000fea000383ffff */
.L_x_379:
[----:B------:R-:W-:-:S07]  /*1a9f0*/  MOV R0, UR17 ;  /* 0x0000001100007c02 */ /* 0x000fce0008000f00 */
.L_x_491:
[----:B-1----:R1:W2:Y:S02]  /*1aa00*/  SYNCS.PHASECHK.TRANS64.TRYWAIT P1, [R0+URZ+0x2c038], R3 ;  /* 0x02c03803000075a7 */ /* 0x0022a400080211ff */
[----:B--2---:R-:W-:Y:S05]  /*1aa10*/  @!P1 NANOSLEEP.SYNCS 0x989680 ;  /* 0x009896800000995d */ /* 0x004fea0003900000 */
[----:B------:R-:W2:Y:S02]  /*1aa20*/  @!P1 SYNCS.PHASECHK.TRANS64 P1, [R0+URZ+0x2c038], R3 ;  /* 0x02c03803000095a7 */ /* 0x000ea400080210ff */
[----:B--2---:R-:W-:Y:S05]  /*1aa30*/  @!P1 BRA `(.L_x_491) ;  /* 0xfffffffc00f09947 */ /* 0x004fea000383ffff */
[----:B------:R-:W-:Y:S05]  /*1aa40*/  BRA `(.L_x_492) ;  /* 0xffffffc000687947 */ /* 0x000fea000383ffff */
.L_x_386:
[----:B------:R-:W-:-:S07]  /*1aa50*/  MOV R3, UR23 ;  /* 0x0000001700037c02 */ /* 0x000fce0008000f00 */
.L_x_493:
[----:B-1----:R1:W3:Y:S02]  /*1aa60*/  SYNCS.PHASECHK.TRANS64.TRYWAIT P0, [R3+URZ+0x2c0b0], R0 ;  /* 0x02c0b000030075a7 */ /* 0x0022e400080011ff */
[----:B---3--:R-:W-:Y:S05]  /*1aa70*/  @!P0 NANOSLEEP.SYNCS 0x989680 ;  /* 0x009896800000895d */ /* 0x008fea0003900000 */
[----:B------:R-:W3:Y:S02]  /*1aa80*/  @!P0 SYNCS.PHASECHK.TRANS64 P0, [R3+URZ+0x2c0b0], R0 ;  /* 0x02c0b000030085a7 */ /* 0x000ee400080010ff */
[----:B---3--:R-:W-:Y:S05]  /*1aa90*/  @!P0 BRA `(.L_x_493) ;  /* 0xfffffffc00f08947 */ /* 0x008fea000383ffff */
[----:B------:R-:W-:Y:S05]  /*1aaa0*/  BRA `(.L_x_494) ;  /* 0xffffffc800247947 */ /* 0x000fea000383ffff */
.L_x_390:
[----:B-1----:R-:W-:-:S07]  /*1aab0*/  MOV R3, UR23 ;  /* 0x0000001700037c02 */ /* 0x002fce0008000f00 */
.L_x_495:
[----:B-1----:R1:W2:Y:S02]  /*1aac0*/  SYNCS.PHASECHK.TRANS64.TRYWAIT P0, [R3+URZ+0x2c0b8], R0 ;  /* 0x02c0b800030075a7 */ /* 0x0022a400080011ff */
[----:B--2---:R-:W-:Y:S05]  /*1aad0*/  @!P0 NANOSLEEP.SYNCS 0x989680 ;  /* 0x009896800000895d */ /* 0x004fea0003900000 */
[----:B------:R-:W2:Y:S02]  /*1aae0*/  @!P0 SYNCS.PHASECHK.TRANS64 P0, [R3+URZ+0x2c0b8], R0 ;  /* 0x02c0b800030085a7 */ /* 0x000ea400080010ff */
[----:B--2---:R-:W-:Y:S05]  /*1aaf0*/  @!P0 BRA `(.L_x_495) ;  /* 0xfffffffc00f08947 */ /* 0x004fea000383ffff */
[----:B------:R-:W-:Y:S05]  /*1ab00*/  BRA `(.L_x_496) ;  /* 0xffffffd800a87947 */ /* 0x000fea000383ffff */
        .weak           $__internal_0_$__cuda_sm10x_tcgen05_guardrail_trap_col_being_dealloced_not_returned_by_alloc
        .type           $__internal_0_$__cuda_sm10x_tcgen05_guardrail_trap_col_being_dealloced_not_returned_by_alloc,@function
        .size           $__internal_0_$__cuda_sm10x_tcgen05_guardrail_trap_col_being_dealloced_not_returned_by_alloc,($__internal_1_$__cuda_sm10x_tcgen05_guardrail_trap_phase_invalid_during_alloc - $__internal_0_$__cuda_sm10x_tcgen05_guardrail_trap_col_being_dealloced_not_returned_by_alloc)
$__internal_0_$__cuda_sm10x_tcgen05_guardrail_trap_col_being_dealloced_not_returned_by_alloc:
[----:B------:R-:W-:Y:S05]  /*1ab10*/  BPT.TRAP 0x1 ;  /* 0x000000040000795c */ /* 0x000fea0000300000 */
[----:B------:R-:W-:-:S04]  /*1ab20*/  MOV R3, 0x0 ;  /* 0x0000000000037802 */ /* 0x000fc80000000f00 */
[----:B------:R-:W-:Y:S05]  /*1ab30*/  RET.REL.NODEC R2 `(_ZN7cutlass13device_kernelINS_4fmha6kernel36Sm100FmhaFwdKernelTmaWarpspecializedIN4cute5tupleIJiiiNS5_IJNS5_IJiiEEEiEEEEEENS1_10collective38Sm100FmhaFwdMainloopTmaWarpspecializedINS_10bfloat16_tEffNS5_IJNS4_1CILi256EEENSC_ILi64EEENSC_ILi128EEEEEENS5_IJiNSC_ILi1EEES7_EEENS5_IJiSH_NS5_IJNS5_IJNSC_ILi0EEEiEEEiEEEEEESM_NS9_6NoMaskENS5_IJNSC_ILi2EEESH_SH_EEENSC_ILb0EEEEENS9_38Sm100FmhaFwdEpilogueTmaWarpspecializedINS_6half_tEfNS5_IJSF_SF_SE_EEESI_NS5_IJSH_S7_EEESQ_EENS2_23PersistentTileSchedulerENS2_41Sm100FmhaCtxKernelWarpspecializedScheduleEEEEEvNT_6ParamsE) ;  /* 0xfffffe5402307950 */ /* 0x000fea0003c3ffff */
        .weak           $__internal_1_$__cuda_sm10x_tcgen05_guardrail_trap_phase_invalid_during_alloc
        .type           $__internal_1_$__cuda_sm10x_tcgen05_guardrail_trap_phase_invalid_during_alloc,@function
        .size           $__internal_1_$__cuda_sm10x_tcgen05_guardrail_trap_phase_invalid_during_alloc,($__internal_2_$__cuda_sm10x_tcgen05_guardrail_trap_unallocated_columns_being_dealloced - $__internal_1_$__cuda_sm10x_tcgen05_guardrail_trap_phase_invalid_during_alloc)
$__internal_1_$__cuda_sm10x_tcgen05_guardrail_trap_phase_invalid_during_alloc:
[----:B------:R-:W-:Y:S05]  /*1ab40*/  BPT.TRAP 0x1 ;  /* 0x000000040000795c */ /* 0x000fea0000300000 */
[----:B------:R-:W-:-:S04]  /*1ab50*/  HFMA2 R3, -RZ, RZ, 0, 0 ;  /* 0x00000000ff037431 */ /* 0x000fc800000001ff */
[----:B------:R-:W-:Y:S05]  /*1ab60*/  RET.REL.NODEC R2 `(_ZN7cutlass13device_kernelINS_4fmha6kernel36Sm100FmhaFwdKernelTmaWarpspecializedIN4cute5tupleIJiiiNS5_IJNS5_IJiiEEEiEEEEEENS1_10collective38Sm100FmhaFwdMainloopTmaWarpspecializedINS_10bfloat16_tEffNS5_IJNS4_1CILi256EEENSC_ILi64EEENSC_ILi128EEEEEENS5_IJiNSC_ILi1EEES7_EEENS5_IJiSH_NS5_IJNS5_IJNSC_ILi0EEEiEEEiEEEEEESM_NS9_6NoMaskENS5_IJNSC_ILi2EEESH_SH_EEENSC_ILb0EEEEENS9_38Sm100FmhaFwdEpilogueTmaWarpspecializedINS_6half_tEfNS5_IJSF_SF_SE_EEESI_NS5_IJSH_S7_EEESQ_EENS2_23PersistentTileSchedulerENS2_41Sm100FmhaCtxKernelWarpspecializedScheduleEEEEEvNT_6ParamsE) ;  /* 0xfffffe5402247950 */ /* 0x000fea0003c3ffff */
        .weak           $__internal_2_$__cuda_sm10x_tcgen05_guardrail_trap_unallocated_columns_being_dealloced
        .type           $__internal_2_$__cuda_sm10x_tcgen05_guardrail_trap_unallocated_columns_being_dealloced,@function
        .size           $__internal_2_$__cuda_sm10x_tcgen05_guardrail_trap_unallocated_columns_being_dealloced,($__internal_3_$__cuda_sm3x_div_rn_noftz_f32_slowpath - $__internal_2_$__cuda_sm10x_tcgen05_guardrail_trap_unallocated_columns_being_dealloced)
$__internal_2_$__cuda_sm10x_tcgen05_guardrail_trap_unallocated_columns_being_dealloced:
[----:B------:R-:W-:Y:S05]  /*1ab70*/  BPT.TRAP 0x1 ;  /* 0x000000040000795c */ /* 0x000fea0000300000 */
[----:B------:R-:W-:-:S04]  /*1ab80*/  MOV R3, 0x0 ;  /* 0x0000000000037802 */ /* 0x000fc80000000f00 */
[----:B------:R-:W-:Y:S05]  /*1ab90*/  RET.REL.NODEC R2 `(_ZN7cutlass13device_kernelINS_4fmha6kernel36Sm100FmhaFwdKernelTmaWarpspecializedIN4cute5tupleIJiiiNS5_IJNS5_IJiiEEEiEEEEEENS1_10collective38Sm100FmhaFwdMainloopTmaWarpspecializedINS_10bfloat16_tEffNS5_IJNS4_1CILi256EEENSC_ILi64EEENSC_ILi128EEEEEENS5_IJiNSC_ILi1EEES7_EEENS5_IJiSH_NS5_IJNS5_IJNSC_ILi0EEEiEEEiEEEEEESM_NS9_6NoMaskENS5_IJNSC_ILi2EEESH_SH_EEENSC_ILb0EEEEENS9_38Sm100FmhaFwdEpilogueTmaWarpspecializedINS_6half_tEfNS5_IJSF_SF_SE_EEESI_NS5_IJSH_S7_EEESQ_EENS2_23PersistentTileSchedulerENS2_41Sm100FmhaCtxKernelWarpspecializedScheduleEEEEEvNT_6ParamsE) ;  /* 0xfffffe5402187950 */ /* 0x000fea0003c3ffff */
        .weak           $__internal_3_$__cuda_sm3x_div_rn_noftz_f32_slowpath
        .type           $__internal_3_$__cuda_sm3x_div_rn_noftz_f32_slowpath,@function
        .size           $__internal_3_$__cuda_sm3x_div_rn_noftz_f32_slowpath,(.L_x_513 - $__internal_3_$__cuda_sm3x_div_rn_noftz_f32_slowpath)
$__internal_3_$__cuda_sm3x_div_rn_noftz_f32_slowpath:
[----:B------:R-:W-:Y:S01]  /*1aba0*/  SHF.R.U32.HI R3, RZ, 0x17, R24 ;  /* 0x00000017ff037819 */ /* 0x000fe20000011618 */
[----:B------:R-:W-:Y:S01]  /*1abb0*/  BSSY B1, `(.L_x_497) ;  /* 0x0000065000017945 */ /* 0x000fe20003800000 */
[--C-:B------:R-:W-:Y:S01]  /*1abc0*/  SHF.R.U32.HI R8, RZ, 0x17, R32.reuse ;  /* 0x00000017ff087819 */ /* 0x100fe20000011620 */
[----:B------:R-:W-:Y:S01]  /*1abd0*/  IMAD.MOV.U32 R7, RZ, RZ, R32 ;  /* 0x000000ffff077224 */ /* 0x000fe200078e0020 */
[----:B------:R-:W-:Y:S01]  /*1abe0*/  LOP3.LUT R3, R3, 0xff, RZ, 0xc0, !PT ;  /* 0x000000ff03037812 */ /* 0x000fe200078ec0ff */
[----:B------:R-:W-:Y:S01]  /*1abf0*/  IMAD.MOV.U32 R6, RZ, RZ, R24 ;  /* 0x000000ffff067224 */ /* 0x000fe200078e0018 */
[----:B------:R-:W-:-:S03]  /*1ac00*/  LOP3.LUT R8, R8, 0xff, RZ, 0xc0, !PT ;  /* 0x000000ff08087812 */ /* 0x000fc600078ec0ff */
[----:B------:R-:W-:Y:S02]  /*1ac10*/  VIADD R0, R3, 0xffffffff ;  /* 0xffffffff03007836 */ /* 0x000fe40000000000 */
[----:B------:R-:W-:-:S03]  /*1ac20*/  VIADD R5, R8, 0xffffffff ;  /* 0xffffffff08057836 */ /* 0x000fc60000000000 */
[----:B------:R-:W-:-:S04]  /*1ac30*/  ISETP.GT.U32.AND P0, PT, R0, 0xfd, PT ;  /* 0x000000fd0000780c */ /* 0x000fc80003f04070 */
[----:B------:R-:W-:-:S13]  /*1ac40*/  ISETP.GT.U32.OR P0, PT, R5, 0xfd, P0 ;  /* 0x000000fd0500780c */ /* 0x000fda0000704470 */
[----:B------:R-:W-:Y:S01]  /*1ac50*/  @!P0 IMAD.MOV.U32 R10, RZ, RZ, RZ ;  /* 0x000000ffff0a8224 */ /* 0x000fe200078e00ff */
[----:B------:R-:W-:Y:S06]  /*1ac60*/  @!P0 BRA `(.L_x_498) ;  /* 0x00000000005c8947 */ /* 0x000fec0003800000 */
[----:B------:R-:W-:Y:S02]  /*1ac70*/  FSETP.GTU.FTZ.AND P1, PT, |R32|, +INF , PT ;  /* 0x7f8000002000780b */ /* 0x000fe40003f3c200 */
[----:B------:R-:W-:-:S04]  /*1ac80*/  FSETP.GTU.FTZ.AND P0, PT, |R24|, +INF , PT ;  /* 0x7f8000001800780b */ /* 0x000fc80003f1c200 */
[----:B------:R-:W-:-:S13]  /*1ac90*/  PLOP3.LUT P0, PT, P1, P0, PT, 0xf8, 0x8f ;  /* 0x00000000008f781c */ /* 0x000fda0000f01f70 */
[----:B------:R-:W-:Y:S05]  /*1aca0*/  @P0 BRA `(.L_x_499) ;  /* 0x0000000400500947 */ /* 0x000fea0003800000 */
[----:B------:R-:W-:-:S13]  /*1acb0*/  LOP3.LUT P0, RZ, R6, 0x7fffffff, R7, 0xc8, !PT ;  /* 0x7fffffff06ff7812 */ /* 0x000fda000780c807 */
[----:B------:R-:W-:Y:S05]  /*1acc0*/  @!P0 BRA `(.L_x_500) ;  /* 0x0000000400408947 */ /* 0x000fea0003800000 */
[----:B------:R-:W-:Y:S02]  /*1acd0*/  FSETP.NEU.FTZ.AND P0, PT, |R32|, +INF , PT ;  /* 0x7f8000002000780b */ /* 0x000fe40003f1d200 */
[----:B------:R-:W-:Y:S02]  /*1ace0*/  FSETP.NEU.FTZ.AND P1, PT, |R24|, +INF , PT ;  /* 0x7f8000001800780b */ /* 0x000fe40003f3d200 */
[----:B------:R-:W-:-:S11]  /*1acf0*/  FSETP.NEU.FTZ.AND P2, PT, |R32|, +INF , PT ;  /* 0x7f8000002000780b */ /* 0x000fd60003f5d200 */
[----:B------:R-:W-:Y:S05]  /*1ad00*/  @!P1 BRA !P0, `(.L_x_500) ;  /* 0x0000000400309947 */ /* 0x000fea0004000000 */
[----:B------:R-:W-:-:S04]  /*1ad10*/  LOP3.LUT P0, RZ, R7, 0x7fffffff, RZ, 0xc0, !PT ;  /* 0x7fffffff07ff7812 */ /* 0x000fc8000780c0ff */
[----:B------:R-:W-:-:S13]  /*1ad20*/  PLOP3.LUT P0, PT, P1, P0, PT, 0x2f, 0xf2 ;  /* 0x0000000000f2781c */ /* 0x000fda0000f00577 */
[----:B------:R-:W-:Y:S05]  /*1ad30*/  @P0 BRA `(.L_x_501) ;  /* 0x00000004001c0947 */ /* 0x000fea0003800000 */
[----:B------:R-:W-:-:S04]  /*1ad40*/  LOP3.LUT P0, RZ, R6, 0x7fffffff, RZ, 0xc0, !PT ;  /* 0x7fffffff06ff7812 */ /* 0x000fc8000780c0ff */
[----:B------:R-:W-:-:S13]  /*1ad50*/  PLOP3.LUT P0, PT, P2, P0, PT, 0x2f, 0xf2 ;  /* 0x0000000000f2781c */ /* 0x000fda0001700577 */
[----:B------:R-:W-:Y:S05]  /*1ad60*/  @P0 BRA `(.L_x_502) ;  /* 0x0000000400040947 */ /* 0x000fea0003800000 */
[----:B------:R-:W-:Y:S02]  /*1ad70*/  ISETP.GE.AND P1, PT, R5, RZ, PT ;  /* 0x000000ff0500720c */ /* 0x000fe40003f26270 */
[----:B------:R-:W-:-:S11]  /*1ad80*/  ISETP.GE.AND P0, PT, R0, RZ, PT ;  /* 0x000000ff0000720c */ /* 0x000fd60003f06270 */
[----:B------:R-:W-:Y:S01]  /*1ad90*/  @P1 MOV R10, RZ ;  /* 0x000000ff000a1202 */ /* 0x000fe20000000f00 */
[----:B------:R-:W-:Y:S01]  /*1ada0*/  @!P1 FFMA R7, R32, 1.84467440737095516160e+19, RZ ;  /* 0x5f80000020079823 */ /* 0x000fe200000000ff */
[----:B------:R-:W-:Y:S01]  /*1adb0*/  @!P1 MOV R10, 0xffffffc0 ;  /* 0xffffffc0000a9802 */ /* 0x000fe20000000f00 */
[----:B------:R-:W-:-:S03]  /*1adc0*/  @!P0 FFMA R6, R24, 1.84467440737095516160e+19, RZ ;  /* 0x5f80000018068823 */ /* 0x000fc600000000ff */
[----:B------:R-:W-:-:S07]  /*1add0*/  @!P0 IADD3 R10, PT, PT, R10, 0x40, RZ ;  /* 0x000000400a0a8810 */ /* 0x000fce0007ffe0ff */
.L_x_498:
[----:B------:R-:W-:Y:S01]  /*1ade0*/  LEA R11, R3, 0xc0800000, 0x17 ;  /* 0xc0800000030b7811 */ /* 0x000fe200078eb8ff */
[----:B------:R-:W-:Y:S01]  /*1adf0*/  BSSY B0, `(.L_x_503) ;  /* 0x0000036000007945 */ /* 0x000fe20003800000 */
[----:B------:R-:W-:Y:S02]  /*1ae00*/  IADD3 R8, PT, PT, R8, -0x7f, RZ ;  /* 0xffffff8108087810 */ /* 0x000fe40007ffe0ff */
[----:B------:R-:W-:-:S03]  /*1ae10*/  IADD3 R11, PT, PT, -R11, R6, RZ ;  /* 0x000000060b0b7210 */ /* 0x000fc60007ffe1ff */
[----:B------:R-:W-:Y:S01]  /*1ae20*/  IMAD R9, R8, -0x800000, R7 ;  /* 0xff80000008097824 */ /* 0x000fe200078e0207 */
[----:B------:R-:W1:Y:S01]  /*1ae30*/  MUFU.RCP R5, R11 ;  /* 0x0000000b00057308 */ /* 0x000e620000001000 */
[----:B------:R-:W-:-:S04]  /*1ae40*/  FADD.FTZ R6, -R11, -RZ ;  /* 0x800000ff0b067221 */ /* 0x000fc80000010100 */
[----:B-1----:R-:W-:-:S04]  /*1ae50*/  FFMA R0, R5, R6, 1 ;  /* 0x3f80000005007423 */ /* 0x002fc80000000006 */
[----:B------:R-:W-:-:S04]  /*1ae60*/  FFMA R0, R5, R0, R5 ;  /* 0x0000000005007223 */ /* 0x000fc80000000005 */
[----:B------:R-:W-:-:S04]  /*1ae70*/  FFMA R7, R9, R0, RZ ;  /* 0x0000000009077223 */ /* 0x000fc800000000ff */
[----:B------:R-:W-:-:S04]  /*1ae80*/  FFMA R5, R6, R7, R9 ;  /* 0x0000000706057223 */ /* 0x000fc80000000009 */
[----:B------:R-:W-:-:S04]  /*1ae90*/  FFMA R5, R0, R5, R7 ;  /* 0x0000000500057223 */ /* 0x000fc80000000007 */
[----:B------:R-:W-:Y:S01]  /*1aea0*/  FFMA R6, R6, R5, R9 ;  /* 0x0000000506067223 */ /* 0x000fe20000000009 */
[----:B------:R-:W-:-:S03]  /*1aeb0*/  IADD3 R9, PT, PT, R8, 0x7f, -R3 ;  /* 0x0000007f08097810 */ /* 0x000fc60007ffe803 */
[----:B------:R-:W-:Y:S01]  /*1aec0*/  FFMA R7, R0, R6, R5 ;  /* 0x0000000600077223 */ /* 0x000fe20000000005 */
[----:B------:R-:W-:-:S04]  /*1aed0*/  IADD3 R10, PT, PT, R9, R10, RZ ;  /* 0x0000000a090a7210 */ /* 0x000fc80007ffe0ff */
[----:B------:R-:W-:-:S04]  /*1aee0*/  SHF.R.U32.HI R3, RZ, 0x17, R7 ;  /* 0x00000017ff037819 */ /* 0x000fc80000011607 */
[----:B------:R-:W-:-:S04]  /*1aef0*/  LOP3.LUT R3, R3, 0xff, RZ, 0xc0, !PT ;  /* 0x000000ff03037812 */ /* 0x000fc800078ec0ff */
[----:B------:R-:W-:-:S04]  /*1af00*/  IADD3 R3, PT, PT, R3, R10, RZ ;  /* 0x0000000a03037210 */ /* 0x000fc80007ffe0ff */
[----:B------:R-:W-:-:S04]  /*1af10*/  IADD3 R8, PT, PT, R3, -0x1, RZ ;  /* 0xffffffff03087810 */ /* 0x000fc80007ffe0ff */
[----:B------:R-:W-:-:S13]  /*1af20*/  ISETP.GE.U32.AND P0, PT, R8, 0xfe, PT ;  /* 0x000000fe0800780c */ /* 0x000fda0003f06070 */
[----:B------:R-:W-:Y:S05]  /*1af30*/  @!P0 BRA `(.L_x_504) ;  /* 0x0000000000808947 */ /* 0x000fea0003800000 */
[----:B------:R-:W-:-:S13]  /*1af40*/  ISETP.GT.AND P0, PT, R3, 0xfe, PT ;  /* 0x000000fe0300780c */ /* 0x000fda0003f04270 */
[----:B------:R-:W-:Y:S05]  /*1af50*/  @P0 BRA `(.L_x_505) ;  /* 0x00000000006c0947 */ /* 0x000fea0003800000 */
[----:B------:R-:W-:-:S13]  /*1af60*/  ISETP.GE.AND P0, PT, R3, 0x1, PT ;  /* 0x000000010300780c */ /* 0x000fda0003f06270 */
[----:B------:R-:W-:Y:S05]  /*1af70*/  @P0 BRA `(.L_x_506) ;  /* 0x0000000000740947 */ /* 0x000fea0003800000 */
[----:B------:R-:W-:Y:S02]  /*1af80*/  ISETP.GE.AND P0, PT, R3, -0x18, PT ;  /* 0xffffffe80300780c */ /* 0x000fe40003f06270 */
[----:B------:R-:W-:-:S11]  /*1af90*/  LOP3.LUT R7, R7, 0x80000000, RZ, 0xc0, !PT ;  /* 0x8000000007077812 */ /* 0x000fd600078ec0ff */
[----:B------:R-:W-:Y:S05]  /*1afa0*/  @!P0 BRA `(.L_x_506) ;  /* 0x0000000000688947 */ /* 0x000fea0003800000 */
[CCC-:B------:R-:W-:Y:S01]  /*1afb0*/  FFMA.RZ R8, R0.reuse, R6.reuse, R5.reuse ;  /* 0x0000000600087223 */ /* 0x1c0fe2000000c005 */
[CCC-:B------:R-:W-:Y:S01]  /*1afc0*/  FFMA.RP R9, R0.reuse, R6.reuse, R5.reuse ;  /* 0x0000000600097223 */ /* 0x1c0fe20000008005 */
[----:B------:R-:W-:Y:S01]  /*1afd0*/  FFMA.RM R6, R0, R6, R5 ;  /* 0x0000000600067223 */ /* 0x000fe20000004005 */
[C---:B------:R-:W-:Y:S01]  /*1afe0*/  VIADD R0, R3.reuse, 0x20 ;  /* 0x0000002003007836 */ /* 0x040fe20000000000 */
[C---:B------:R-:W-:Y:S02]  /*1aff0*/  ISETP.NE.AND P0, PT, R3.reuse, RZ, PT ;  /* 0x000000ff0300720c */ /* 0x040fe40003f05270 */
[----:B------:R-:W-:Y:S02]  /*1b000*/  LOP3.LUT R8, R8, 0x7fffff, RZ, 0xc0, !PT ;  /* 0x007fffff08087812 */ /* 0x000fe400078ec0ff */
[----:B------:R-:W-:Y:S01]  /*1b010*/  ISETP.NE.AND P1, PT, R3, RZ, PT ;  /* 0x000000ff0300720c */ /* 0x000fe20003f25270 */
[----:B------:R-:W-:Y:S01]  /*1b020*/  IMAD.MOV R3, RZ, RZ, -R3 ;  /* 0x000000ffff037224 */ /* 0x000fe200078e0a03 */
[----:B------:R-:W-:-:S02]  /*1b030*/  LOP3.LUT R5, R8, 0x800000, RZ, 0xfc, !PT ;  /* 0x0080000008057812 */ /* 0x000fc400078efcff */
[----:B------:R-:W-:Y:S02]  /*1b040*/  FSETP.NEU.FTZ.AND P2, PT, R9, R6, PT ;  /* 0x000000060900720b */ /* 0x000fe40003f5d000 */
[----:B------:R-:W-:Y:S02]  /*1b050*/  SHF.L.U32 R0, R5, R0, RZ ;  /* 0x0000000005007219 */ /* 0x000fe400000006ff */
[----:B------:R-:W-:Y:S02]  /*1b060*/  SEL R6, R3, RZ, P0 ;  /* 0x000000ff03067207 */ /* 0x000fe40000000000 */
[----:B------:R-:W-:Y:S02]  /*1b070*/  ISETP.NE.AND P1, PT, R0, RZ, P1 ;  /* 0x000000ff0000720c */ /* 0x000fe40000f25270 */
[----:B------:R-:W-:Y:S02]  /*1b080*/  SHF.R.U32.HI R5, RZ, R6, R5 ;  /* 0x00000006ff057219 */ /* 0x000fe40000011605 */
[----:B------:R-:W-:-:S02]  /*1b090*/  PLOP3.LUT P1, PT, P2, P1, PT, 0xf8, 0x8f ;  /* 0x00000000008f781c */ /* 0x000fc40001723f70 */
[----:B------:R-:W-:Y:S02]  /*1b0a0*/  SHF.R.U32.HI R3, RZ, 0x1, R5 ;  /* 0x00000001ff037819 */ /* 0x000fe40000011605 */
[----:B------:R-:W-:-:S04]  /*1b0b0*/  SEL R0, RZ, 0x1, !P1 ;  /* 0x00000001ff007807 */ /* 0x000fc80004800000 */
[----:B------:R-:W-:-:S04]  /*1b0c0*/  LOP3.LUT R0, R0, 0x1, R3, 0xf8, !PT ;  /* 0x0000000100007812 */ /* 0x000fc800078ef803 */
[----:B------:R-:W-:-:S05]  /*1b0d0*/  LOP3.LUT R0, R0, R5, RZ, 0xc0, !PT ;  /* 0x0000000500007212 */ /* 0x000fca00078ec0ff */
[----:B------:R-:W-:-:S05]  /*1b0e0*/  IMAD.IADD R0, R3, 0x1, R0 ;  /* 0x0000000103007824 */ /* 0x000fca00078e0200 */
[----:B------:R-:W-:Y:S01]  /*1b0f0*/  LOP3.LUT R7, R0, R7, RZ, 0xfc, !PT ;  /* 0x0000000700077212 */ /* 0x000fe200078efcff */
[----:B------:R-:W-:Y:S05]  /*1b100*/  BRA `(.L_x_506) ;  /* 0x0000000000107947 */ /* 0x000fea0003800000 */
.L_x_505:
[----:B------:R-:W-:-:S04]  /*1b110*/  LOP3.LUT R7, R7, 0x80000000, RZ, 0xc0, !PT ;  /* 0x8000000007077812 */ /* 0x000fc800078ec0ff */
[----:B------:R-:W-:Y:S01]  /*1b120*/  LOP3.LUT R7, R7, 0x7f800000, RZ, 0xfc, !PT ;  /* 0x7f80000007077812 */ /* 0x000fe200078efcff */
[----:B------:R-:W-:Y:S05]  /*1b130*/  BRA `(.L_x_506) ;  /* 0x0000000000047947 */ /* 0x000fea0003800000 */
.L_x_504:
[----:B------:R-:W-:Y:S02]  /*1b140*/  LEA R7, R10, R7, 0x17 ;  /* 0x000000070a077211 */ /* 0x000fe400078eb8ff */
.L_x_506:
[----:B------:R-:W-:Y:S05]  /*1b150*/  BSYNC B0 ;  /* 0x0000000000007941 */ /* 0x000fea0003800000 */
.L_x_503:
[----:B------:R-:W-:Y:S01]  /*1b160*/  MOV R33, R7 ;  /* 0x0000000700217202 */ /* 0x000fe20000000f00 */
[----:B------:R-:W-:Y:S05]  /*1b170*/  BRA `(.L_x_507) ;  /* 0x0000000000207947 */ /* 0x000fea0003800000 */
.L_x_502:
[----:B------:R-:W-:-:S04]  /*1b180*/  LOP3.LUT R6, R6, 0x80000000, R7, 0x48, !PT ;  /* 0x8000000006067812 */ /* 0x000fc800078e4807 */
[----:B------:R-:W-:Y:S01]  /*1b190*/  LOP3.LUT R33, R6, 0x7f800000, RZ, 0xfc, !PT ;  /* 0x7f80000006217812 */ /* 0x000fe200078efcff */
[----:B------:R-:W-:Y:S05]  /*1b1a0*/  BRA `(.L_x_507) ;  /* 0x0000000000147947 */ /* 0x000fea0003800000 */
.L_x_501:
[----:B------:R-:W-:Y:S01]  /*1b1b0*/  LOP3.LUT R33, R6, 0x80000000, R7, 0x48, !PT ;  /* 0x8000000006217812 */ /* 0x000fe200078e4807 */
[----:B------:R-:W-:Y:S05]  /*1b1c0*/  BRA `(.L_x_507) ;  /* 0x00000000000c7947 */ /* 0x000fea0003800000 */
.L_x_500:
[----:B------:R-:W1:Y:S01]  /*1b1d0*/  MUFU.RSQ R33, -QNAN ;  /* 0xffc0000000217908 */ /* 0x000e620000001400 */
[----:B------:R-:W-:Y:S05]  /*1b1e0*/  BRA `(.L_x_507) ;  /* 0x0000000000047947 */ /* 0x000fea0003800000 */
.L_x_499:
[----:B------:R-:W-:-:S07]  /*1b1f0*/  FADD.FTZ R33, R32, R24 ;  /* 0x0000001820217221 */ /* 0x000fce0000010000 */
.L_x_507:
[----:B------:R-:W-:Y:S05]  /*1b200*/  BSYNC B1 ;  /* 0x0000000000017941 */ /* 0x000fea0003800000 */
.L_x_497:
[----:B------:R-:W-:-:S04]  /*1b210*/  HFMA2 R5, -RZ, RZ, 0, 0 ;  /* 0x00000000ff057431 */ /* 0x000fc800000001ff */
[----:B-1----:R-:W-:Y:S05]  /*1b220*/  RET.REL.NODEC R4 `(_ZN7cutlass13device_kernelINS_4fmha6kernel36Sm100FmhaFwdKernelTmaWarpspecializedIN4cute5tupleIJiiiNS5_IJNS5_IJiiEEEiEEEEEENS1_10collective38Sm100FmhaFwdMainloopTmaWarpspecializedINS_10bfloat16_tEffNS5_IJNS4_1CILi256EEENSC_ILi64EEENSC_ILi128EEEEEENS5_IJiNSC_ILi1EEES7_EEENS5_IJiSH_NS5_IJNS5_IJNSC_ILi0EEEiEEEiEEEEEESM_NS9_6NoMaskENS5_IJNSC_ILi2EEESH_SH_EEENSC_ILb0EEEEENS9_38Sm100FmhaFwdEpilogueTmaWarpspecializedINS_6half_tEfNS5_IJSF_SF_SE_EEESI_NS5_IJSH_S7_EEESQ_EENS2_23PersistentTileSchedulerENS2_41Sm100FmhaCtxKernelWarpspecializedScheduleEEEEEvNT_6ParamsE) ;  /* 0xfffffe4c04747950 */ /* 0x002fea0003c3ffff */
.L_x_508:
[----:B------:R-:W-:-:S00]  /*1b230*/  BRA `(.L_x_508) ;  /* 0xfffffffc00fc7947 */ /* 0x000fc0000383ffff */
[----:B------:R-:W-:-:S00]  /*1b240*/  NOP ;  /* 0x0000000000007918 */ /* 0x000fc00000000000 */
        /* <DEDUP_REMOVED lines=11> */
.L_x_513:


//--------------------- .nv.global.init           --------------------------
	.section	.nv.global.init,"aw",@progbits
.nv.global.init:
	.type		$str$23,@object
	.size		$str$23,($str$37 - $str$23)
$str$23:
        /*0000*/ 	.byte	0x0a, 0x00
	.type		$str$37,@object
	.size		$str$37,($str$32 - $str$37)
$str$37:
        /*0002*/ 	.byte	0x3a, 0x00
	.type		$str$32,@object
	.size		$str$32,($str$29 - $str$32)
$str$32:
        /*0004*/ 	.byte	0x5f, 0x00
	.type		$str$29,@object
	.size		$str$29,($str$28 - $str$29)
$str$29:
        /*0006*/ 	.byte	0x25, 0x64, 0x00
	.type		$str$28,@object
	.size		$str$28,($str$30 - $str$28)
$str$28:
        /*0009*/ 	.byte	0x25, 0x63, 0x00
	.type		$str$30,@object
	.size		$str$30,($str$31 - $str$30)
$str$30:
        /*000c*/ 	.byte	0x25, 0x73, 0x00
	.type		$str$31,@object
	.size		$str$31,($str$35 - $str$31)
$str$31:
        /*000f*/ 	.byte	0x20, 0x6f, 0x20, 0x00
	.type		$str$35,@object
	.size		$str$35,($str$22 - $str$35)
$str$35:
        /*0013*/ 	.byte	0x70, 0x74, 0x72, 0x5b, 0x00
	.type		$str$22,@object
	.size		$str$22,($str$34 - $str$22)
$str$22:
        /*0018*/ 	.byte	0x73, 0x4f, 0x3a, 0x20, 0x00
	.type		$str$34,@object
	.size		$str$34,($str$36 - $str$34)
$str$34:
        /*001d*/ 	.byte	0x73, 0x6d, 0x65, 0x6d, 0x5f, 0x00
	.type		$str$36,@object
	.size		$str$36,($str$33 - $str$36)
$str$36:
        /*0023*/ 	.byte	0x62, 0x5d, 0x28, 0x25, 0x70, 0x29, 0x00
	.type		$str$33,@object
	.size		$str$33,($str$27 - $str$33)
$str$33:
        /*002a*/ 	.byte	0x53, 0x77, 0x3c, 0x25, 0x64, 0x2c, 0x25, 0x64, 0x2c, 0x25, 0x64, 0x3e, 0x00
	.type		$str$27,@object
	.size		$str$27,($str$26 - $str$27)
$str$27:
        /*0037*/ 	.byte	0x2f, 0x74, 0x6d, 0x70, 0x2f, 0x63, 0x75, 0x74, 0x6c, 0x61, 0x73, 0x73, 0x5f, 0x73, 0x77, 0x65
        /*0047*/ 	.byte	0x65, 0x70, 0x5f, 0x73, 0x72, 0x63, 0x2f, 0x69, 0x6e, 0x63, 0x6c, 0x75, 0x64, 0x65, 0x2f, 0x63
        /*0057*/ 	.byte	0x75, 0x74, 0x65, 0x2f, 0x61, 0x74, 0x6f, 0x6d, 0x2f, 0x63, 0x6f, 0x70, 0x79, 0x5f, 0x74, 0x72
        /*0067*/ 	.byte	0x61, 0x69, 0x74, 0x73, 0x5f, 0x73, 0x6d, 0x31, 0x30, 0x30, 0x2e, 0x68, 0x70, 0x70, 0x00
	.type		$str$26,@object
	.size		$str$26,(__unnamed_4 - $str$26)
$str$26:
        /*0076*/ 	.byte	0x28, 0x28, 0x75, 0x69, 0x6e, 0x74, 0x33, 0x32, 0x5f, 0x74, 0x28, 0x74, 0x68, 0x72, 0x65, 0x61
        /*0086*/ 	.byte	0x64, 0x49, 0x64, 0x78, 0x2e, 0x78, 0x29, 0x20, 0x2f, 0x20, 0x33, 0x32, 0x29, 0x20, 0x25, 0x20
        /*0096*/ 	.byte	0x34, 0x29, 0x20, 0x3d, 0x3d, 0x20, 0x28, 0x28, 0x28, 0x74, 0x6d, 0x65, 0x6d, 0x5f, 0x61, 0x64
        /*00a6*/ 	.byte	0x64, 0x72, 0x20, 0x3e, 0x3e, 0x20, 0x31, 0x36, 0x29, 0x20, 0x2f, 0x20, 0x33, 0x32, 0x29, 0x20
        /*00b6*/ 	.byte	0x25, 0x20, 0x34, 0x29, 0x00
	.type		__unnamed_4,@object
	.size		__unnamed_4,(__unnamed_1 - __unnamed_4)
__unnamed_4:
        /* <DEDUP_REMOVED lines=37> */
        /*030b*/ 	.byte	0x30, 0x3e, 0x3e, 0x3e, 0x3e, 0x5d, 0x00
	.type		__unnamed_1,@object
	.size		__unnamed_1,(__unnamed_5 - __unnamed_1)
__unnamed_1:
        /* <DEDUP_REMOVED lines=37> */
        /*0562*/ 	.byte	0x3a, 0x43, 0x3c, 0x30, 0x3e, 0x3e, 0x3e, 0x3e, 0x5d, 0x00
	.type		__unnamed_5,@object
	.size		__unnamed_5,(__unnamed_6 - __unnamed_5)
__unnamed_5:
        /* <DEDUP_REMOVED lines=38> */
	.type		__unnamed_6,@object
	.size		__unnamed_6,(__unnamed_7 - __unnamed_6)
__unnamed_6:
        /* <DEDUP_REMOVED lines=37> */
        /*0a16*/ 	.byte	0x74, 0x65, 0x3a, 0x3a, 0x43, 0x3c, 0x30, 0x3e, 0x3e, 0x3e, 0x3e, 0x5d, 0x00
	.type		__unnamed_7,@object
	.size		__unnamed_7,(__unnamed_2 - __unnamed_7)
__unnamed_7:
        /* <DEDUP_REMOVED lines=37> */
        /*0c73*/ 	.byte	0x63, 0x75, 0x74, 0x65, 0x3a, 0x3a, 0x43, 0x3c, 0x30, 0x3e, 0x3e, 0x3e, 0x3e, 0x5d, 0x00
	.type		__unnamed_2,@object
	.size		__unnamed_2,(__unnamed_3 - __unnamed_2)
__unnamed_2:
        /* <DEDUP_REMOVED lines=38> */
	.type		__unnamed_3,@object
	.size		__unnamed_3,(.L_3 - __unnamed_3)
__unnamed_3:
        /* <DEDUP_REMOVED lines=38> */
        /*1142*/ 	.byte	0x3e, 0x3e, 0x5d, 0x00
.L_3:


//--------------------- .nv.shared._ZN7cutlass13device_kernelINS_4fmha6kernel36Sm100FmhaFwdKernelTmaWarpspecializedIN4cute5tupleIJiiiNS5_IJNS5_IJiiEEEiEEEEEENS1_10collective38Sm100FmhaFwdMainloopTmaWarpspecializedINS_10bfloat16_tEffNS5_IJNS4_1CILi256EEENSC_ILi64EEENSC_ILi128EEEEEENS5_IJiNSC_ILi1EEES7_EEENS5_IJiSH_NS5_IJNS5_IJNSC_ILi0EEEiEEEiEEEEEESM_NS9_6NoMaskENS5_IJNSC_ILi2EEESH_SH_EEENSC_ILb0EEEEENS9_38Sm100FmhaFwdEpilogueTmaWarpspecializedINS_6half_tEfNS5_IJSF_SF_SE_EEESI_NS5_IJSH_S7_EEESQ_EENS2_23PersistentTileSchedulerENS2_41Sm100FmhaCtxKernelWarpspecializedScheduleEEEEEvNT_6ParamsE --------------------------
	.section	.nv.shared._ZN7cutlass13device_kernelINS_4fmha6kernel36Sm100FmhaFwdKernelTmaWarpspecializedIN4cute5tupleIJiiiNS5_IJNS5_IJiiEEEiEEEEEENS1_10collective38Sm100FmhaFwdMainloopTmaWarpspecializedINS_10bfloat16_tEffNS5_IJNS4_1CILi256EEENSC_ILi64EEENSC_ILi128EEEEEENS5_IJiNSC_ILi1EEES7_EEENS5_IJiSH_NS5_IJNS5_IJNSC_ILi0EEEiEEEiEEEEEESM_NS9_6NoMaskENS5_IJNSC_ILi2EEESH_SH_EEENSC_ILb0EEEEENS9_38Sm100FmhaFwdEpilogueTmaWarpspecializedINS_6half_tEfNS5_IJSF_SF_SE_EEESI_NS5_IJSH_S7_EEESQ_EENS2_23PersistentTileSchedulerENS2_41Sm100FmhaCtxKernelWarpspecializedScheduleEEEEEvNT_6ParamsE,"aw",@nobits
	.sectionflags	@""
	.align	16
	.zero		1024


//--------------------- .nv.shared.reserved.0     --------------------------
	.section	.nv.shared.reserved.0,"aw",@nobits
	.weak		__nv_reservedSMEM_offset_0_alias
	.size		__nv_reservedSMEM_offset_0_alias, 0, 64
	.other		__nv_reservedSMEM_offset_0_alias,@"STO_CUDA_RESERVED_SHARED STV_DEFAULT"
__nv_reservedSMEM_offset_0_alias:
	.zero		0
.nv.shared.reserved.0:
	.zero		64
	.weak		__nv_reservedSMEM_tcgen05_partition
	.type		__nv_reservedSMEM_tcgen05_partition,@object
	.size		__nv_reservedSMEM_tcgen05_partition,(.L_0 - __nv_reservedSMEM_tcgen05_partition)
__nv_reservedSMEM_tcgen05_partition:
	.zero		32
.L_0:


//--------------------- .nv.global                --------------------------
	.section	.nv.global,"aw",@nobits
.nv.global:
	.type		_ZN39_INTERNAL_dbe95a2c_4_k_cu_11ccb7ca_27084cute1_E,@object
	.size		_ZN39_INTERNAL_dbe95a2c_4_k_cu_11ccb7ca_27084cute1_E,(_ZN39_INTERNAL_dbe95a2c_4_k_cu_11ccb7ca_27084cuda3std3__45__cpo6cbeginE - _ZN39_INTERNAL_dbe95a2c_4_k_cu_11ccb7ca_27084cute1_E)
_ZN39_INTERNAL_dbe95a2c_4_k_cu_11ccb7ca_27084cute1_E:
	.zero		1
	.type		_ZN39_INTERNAL_dbe95a2c_4_k_cu_11ccb7ca_27084cuda3std3__45__cpo6cbeginE,@object
	.size		_ZN39_INTERNAL_dbe95a2c_4_k_cu_11ccb7ca_27084cuda3std3__45__cpo6cbeginE,(_ZN39_INTERNAL_dbe95a2c_4_k_cu_11ccb7ca_27084cuda3std3__48in_placeE - _ZN39_INTERNAL_dbe95a2c_4_k_cu_11ccb7ca_27084cuda3std3__45__cpo6cbeginE)
_ZN39_INTERNAL_dbe95a2c_4_k_cu_11ccb7ca_27084cuda3std3__45__cpo6cbeginE:
	.zero		1
	.type		_ZN39_INTERNAL_dbe95a2c_4_k_cu_11ccb7ca_27084cuda3std3__48in_placeE,@object
	.size		_ZN39_INTERNAL_dbe95a2c_4_k_cu_11ccb7ca_27084cuda3std3__48in_placeE,(_ZN39_INTERNAL_dbe95a2c_4_k_cu_11ccb7ca_27084cuda3std6ranges3__45__cpo9iter_moveE - _ZN39_INTERNAL_dbe95a2c_4_k_cu_11ccb7ca_27084cuda3std3__48in_placeE)
_ZN39_INTERNAL_dbe95a2c_4_k_cu_11ccb7ca_27084cuda3std3__48in_placeE:
	.zero		1
	.type		_ZN39_INTERNAL_dbe95a2c_4_k_cu_11ccb7ca_27084cuda3std6ranges3__45__cpo9iter_moveE,@object
	.size		_ZN39_INTERNAL_dbe95a2c_4_k_cu_11ccb7ca_27084cuda3std6ranges3__45__cpo9iter_moveE,(_ZN39_INTERNAL_dbe95a2c_4_k_cu_11ccb7ca_27084cuda3std3__45__cpo5beginE - _ZN39_INTERNAL_dbe95a2c_4_k_cu_11ccb7ca_27084cuda3std6ranges3__45__cpo9iter_moveE)
_ZN39_INTERNAL_dbe95a2c_4_k_cu_11ccb7ca_27084cuda3std6ranges3__45__cpo9iter_moveE:
	.zero		1
	.type		_ZN39_INTERNAL_dbe95a2c_4_k_cu_11ccb7ca_27084cuda3std3__45__cpo5beginE,@object
	.size		_ZN39_INTERNAL_dbe95a2c_4_k_cu_11ccb7ca_27084cuda3std3__45__cpo5beginE,(_ZN39_INTERNAL_dbe95a2c_4_k_cu_11ccb7ca_27084cuda3std3__441_GLOBAL__N__dbe95a2c_4_k_cu_11ccb7ca_27086ignoreE - _ZN39_INTERNAL_dbe95a2c_4_k_cu_11ccb7ca_27084cuda3std3__45__cpo5beginE)
_ZN39_INTERNAL_dbe95a2c_4_k_cu_11ccb7ca_27084cuda3std3__45__cpo5beginE:
	.zero		1
	.type		_ZN39_INTERNAL_dbe95a2c_4_k_cu_11ccb7ca_27084cuda3std3__441_GLOBAL__N__dbe95a2c_4_k_cu_11ccb7ca_27086ignoreE,@object
	.size		_ZN39_INTERNAL_dbe95a2c_4_k_cu_11ccb7ca_27084cuda3std3__441_GLOBAL__N__dbe95a2c_4_k_cu_11ccb7ca_27086ignoreE,(_ZN39_INTERNAL_dbe95a2c_4_k_cu_11ccb7ca_27084cute7productE - _ZN39_INTERNAL_dbe95a2c_4_k_cu_11ccb7ca_27084cuda3std3__441_GLOBAL__N__dbe95a2c_4_k_cu_11ccb7ca_27086ignoreE)
_ZN39_INTERNAL_dbe95a2c_4_k_cu_11ccb7ca_27084cuda3std3__441_GLOBAL__N__dbe95a2c_4_k_cu_11ccb7ca_27086ignoreE:
	.zero		1
	.type		_ZN39_INTERNAL_dbe95a2c_4_k_cu_11ccb7ca_27084cute7productE,@object
	.size		_ZN39_INTERNAL_dbe95a2c_4_k_cu_11ccb7ca_27084cute7productE,(_ZN39_INTERNAL_dbe95a2c_4_k_cu_11ccb7ca_27084cuda3std3__45__cpo3endE - _ZN39_INTERNAL_dbe95a2c_4_k_cu_11ccb7ca_27084cute7productE)
_ZN39_INTERNAL_dbe95a2c_4_k_cu_11ccb7ca_27084cute7productE:
	.zero		1
	.type		_ZN39_INTERNAL_dbe95a2c_4_k_cu_11ccb7ca_27084cuda3std3__45__cpo3endE,@object
	.size		_ZN39_INTERNAL_dbe95a2c_4_k_cu_11ccb7ca_27084cuda3std3__45__cpo3endE,(_ZN39_INTERNAL_dbe95a2c_4_k_cu_11ccb7ca_27084cuda3std3__419piecewise_constructE - _ZN39_INTERNAL_dbe95a2c_4_k_cu_11ccb7ca_27084cuda3std3__45__cpo3endE)
_ZN39_INTERNAL_dbe95a2c_4_k_cu_11ccb7ca_27084cuda3std3__45__cpo3endE:
	.zero		1
	.type		_ZN39_INTERNAL_dbe95a2c_4_k_cu_11ccb7ca_27084cuda3std3__419piecewise_constructE,@object
	.size		_ZN39_INTERNAL_dbe95a2c_4_k_cu_11ccb7ca_27084cuda3std3__419piecewise_constructE,(_ZN39_INTERNAL_dbe95a2c_4_k_cu_11ccb7ca_27084cuda3std3__45__cpo4cendE - _ZN39_INTERNAL_dbe95a2c_4_k_cu_11ccb7ca_27084cuda3std3__419piecewise_constructE)
_ZN39_INTERNAL_dbe95a2c_4_k_cu_11ccb7ca_27084cuda3std3__419piecewise_constructE:
	.zero		1
	.type		_ZN39_INTERNAL_dbe95a2c_4_k_cu_11ccb7ca_27084cuda3std3__45__cpo4cendE,@object
	.size		_ZN39_INTERNAL_dbe95a2c_4_k_cu_11ccb7ca_27084cuda3std3__45__cpo4cendE,(_ZN39_INTERNAL_dbe95a2c_4_k_cu_11ccb7ca_27084cuda3std6ranges3__45__cpo4swapE - _ZN39_INTERNAL_dbe95a2c_4_k_cu_11ccb7ca_27084cuda3std3__45__cpo4cendE)
_ZN39_INTERNAL_dbe95a2c_4_k_cu_11ccb7ca_27084cuda3std3__45__cpo4cendE:
	.zero		1
	.type		_ZN39_INTERNAL_dbe95a2c_4_k_cu_11ccb7ca_27084cuda3std6ranges3__45__cpo4swapE,@object
	.size		_ZN39_INTERNAL_dbe95a2c_4_k_cu_11ccb7ca_27084cuda3std6ranges3__45__cpo4swapE,(.L_15 - _ZN39_INTERNAL_dbe95a2c_4_k_cu_11ccb7ca_27084cuda3std6ranges3__45__cpo4swapE)
_ZN39_INTERNAL_dbe95a2c_4_k_cu_11ccb7ca_27084cuda3std6ranges3__45__cpo4swapE:
	.zero		1
.L_15:


//--------------------- .nv.constant0._ZN7cutlass13device_kernelINS_4fmha6kernel36Sm100FmhaFwdKernelTmaWarpspecializedIN4cute5tupleIJiiiNS5_IJNS5_IJiiEEEiEEEEEENS1_10collective38Sm100FmhaFwdMainloopTmaWarpspecializedINS_10bfloat16_tEffNS5_IJNS4_1CILi256EEENSC_ILi64EEENSC_ILi128EEEEEENS5_IJiNSC_ILi1EEES7_EEENS5_IJiSH_NS5_IJNS5_IJNSC_ILi0EEEiEEEiEEEEEESM_NS9_6NoMaskENS5_IJNSC_ILi2EEESH_SH_EEENSC_ILb0EEEEENS9_38Sm100FmhaFwdEpilogueTmaWarpspecializedINS_6half_tEfNS5_IJSF_SF_SE_EEESI_NS5_IJSH_S7_EEESQ_EENS2_23PersistentTileSchedulerENS2_41Sm100FmhaCtxKernelWarpspecializedScheduleEEEEEvNT_6ParamsE --------------------------
	.section	.nv.constant0._ZN7cutlass13device_kernelINS_4fmha6kernel36Sm100FmhaFwdKernelTmaWarpspecializedIN4cute5tupleIJiiiNS5_IJNS5_IJiiEEEiEEEEEENS1_10collective38Sm100FmhaFwdMainloopTmaWarpspecializedINS_10bfloat16_tEffNS5_IJNS4_1CILi256EEENSC_ILi64EEENSC_ILi128EEEEEENS5_IJiNSC_ILi1EEES7_EEENS5_IJiSH_NS5_IJNS5_IJNSC_ILi0EEEiEEEiEEEEEESM_NS9_6NoMaskENS5_IJNSC_ILi2EEESH_SH_EEENSC_ILb0EEEEENS9_38Sm100FmhaFwdEpilogueTmaWarpspecializedINS_6half_tEfNS5_IJSF_SF_SE_EEESI_NS5_IJSH_S7_EEESQ_EENS2_23PersistentTileSchedulerENS2_41Sm100FmhaCtxKernelWarpspecializedScheduleEEEEEvNT_6ParamsE,"a",@progbits
	.sectionflags	@""
	.align	4
.nv.constant0._ZN7cutlass13device_kernelINS_4fmha6kernel36Sm100FmhaFwdKernelTmaWarpspecializedIN4cute5tupleIJiiiNS5_IJNS5_IJiiEEEiEEEEEENS1_10collective38Sm100FmhaFwdMainloopTmaWarpspecializedINS_10bfloat16_tEffNS5_IJNS4_1CILi256EEENSC_ILi64EEENSC_ILi128EEEEEENS5_IJiNSC_ILi1EEES7_EEENS5_IJiSH_NS5_IJNS5_IJNSC_ILi0EEEiEEEiEEEEEESM_NS9_6NoMaskENS5_IJNSC_ILi2EEESH_SH_EEENSC_ILb0EEEEENS9_38Sm100FmhaFwdEpilogueTmaWarpspecializedINS_6half_tEfNS5_IJSF_SF_SE_EEESI_NS5_IJSH_S7_EEESQ_EENS2_23PersistentTileSchedulerENS2_41Sm100FmhaCtxKernelWarpspecializedScheduleEEEEEvNT_6ParamsE:
	.zero		2432


//--------------------- SYMBOLS --------------------------

	.type		.nv.reservedSmem.offset0,@object
	.size		.nv.reservedSmem.offset0,0x4
	.type		.nv.reservedSmem.cap,@object
	.size		.nv.reservedSmem.cap,0x4
	.type		vprintf,@function
	.type		__assertfail,@function
